def attn_fwd(
    Q,
    K,
    V,
    Out,
    Lse,
    sm_scale,
    stride_qz,
    stride_qh,
    stride_qm,
    stride_qk,
    stride_kz,
    stride_kh,
    stride_kn,
    stride_kk,
    stride_vz,
    stride_vh,
    stride_vn,
    stride_vk,
    stride_oz,
    stride_oh,
    stride_om,
    stride_ok,
    seqlen_q,
    seqlen_k,
    BLOCK_M: tl.constexpr,
    BLOCK_N: tl.constexpr,
    HEAD_DIM: tl.constexpr,
    CAUSAL: tl.constexpr,
):
    start_m = tl.program_id(0)
    off_hz = tl.program_id(1)
    q_off = off_hz * stride_qh
    k_off = off_hz * stride_kh
    v_off = off_hz * stride_vh
    offs_m = start_m * BLOCK_M + tl.arange(0, BLOCK_M)
    offs_d = tl.arange(0, HEAD_DIM)
    offs_n = tl.arange(0, BLOCK_N)
    q_ptrs = Q + q_off + offs_m[:, None] * stride_qm + offs_d[None, :] * stride_qk
    k_ptrs = K + k_off + offs_d[:, None] * stride_kk + offs_n[None, :] * stride_kn
    v_ptrs = V + v_off + offs_n[:, None] * stride_vn + offs_d[None, :] * stride_vk
    m_i = tl.full([BLOCK_M], float("-inf"), dtype=tl.float32)
    l_i = tl.zeros([BLOCK_M], dtype=tl.float32) + 1.0
    acc = tl.zeros([BLOCK_M, HEAD_DIM], dtype=tl.float32)
    q = tl.load(q_ptrs)
    acc, l_i, m_i = _attn_fwd_inner(
        acc,
        l_i,
        m_i,
        q,
        k_ptrs,
        v_ptrs,
        sm_scale,
        stride_kn,
        stride_vn,
        start_m,
        seqlen_k,
        BLOCK_M,
        BLOCK_N,
        HEAD_DIM,
        CAUSAL,
    )
    acc = acc / l_i[:, None]
    lse = m_i + tl.math.log2(l_i) / 1.4426950408889634
    o_ptrs = (
        Out
        + off_hz * stride_oh
        + offs_m[:, None] * stride_om
        + offs_d[None, :] * stride_ok
    )
    tl.store(o_ptrs, acc.to(Out.dtype.element_ty))
    tl.store(Lse + off_hz * seqlen_q + offs_m, lse)

# config = {"BLOCK_M": 256, "BLOCK_N": 16, "HEAD_DIM": 512, "arch": "sm_90", "causal": false, "dtype": "fp16", "num_stages": 3, "num_warps": 8}
# arch = sm_90


// ===== COMPILED SASS (sm_90a) =====

	.target	sm_90a

	.elftype	@"ET_EXEC"


//--------------------- .note.nv.tkinfo           --------------------------
	.section	.note.nv.tkinfo,"",@"SHT_NOTE"
	.sectionflags	@"SHF_NOTE_NV_TKINFO"
	.tkinfo
        /*0018*/ 	.word	0x00000002
        /*0030*/ 	.string	""
        /*0030*/ 	.string	"ptxas"
        /*0030*/ 	.string	"Cuda compilation tools, release 13.0, V13.0.88"
        /*0030*/ 	.string	"Build cuda_13.0.r13.0/compiler.36424714_0"
        /*0030*/ 	.string	"-v  -suppress-debug-info  -lineinfo  -arch sm_90a "



//--------------------- .note.nv.cuinfo           --------------------------
	.section	.note.nv.cuinfo,"",@"SHT_NOTE"
	.sectionflags	@"SHF_NOTE_NV_CUINFO"
        /*0018*/ 	.short	0x0002
        /*001a*/ 	.short	0x005a
        /*001c*/ 	.short	0x0082
	.zero		2


//--------------------- .nv.info                  --------------------------
	.section	.nv.info,"",@"SHT_CUDA_INFO"
	.align	4


	//----- nvinfo : EIATTR_REGCOUNT
	.align		4
        /*0000*/ 	.byte	0x04, 0x2f
        /*0002*/ 	.short	(.L_2 - .L_1)
	.align		4
.L_1:
        /*0004*/ 	.word	index@(attn_fwd)
        /*0008*/ 	.word	0x000000ff


	//----- nvinfo : EIATTR_FRAME_SIZE
	.align		4
.L_2:
        /*000c*/ 	.byte	0x04, 0x11
        /*000e*/ 	.short	(.L_4 - .L_3)
	.align		4
.L_3:
        /*0010*/ 	.word	index@(attn_fwd)
        /*0014*/ 	.word	0x000012e0


	//----- nvinfo : EIATTR_MIN_STACK_SIZE
	.align		4
.L_4:
        /*0018*/ 	.byte	0x04, 0x12
        /*001a*/ 	.short	(.L_6 - .L_5)
	.align		4
.L_5:
        /*001c*/ 	.word	index@(attn_fwd)
        /*0020*/ 	.word	0x000012e0
.L_6:


//--------------------- .nv.compat                --------------------------
	.section	.nv.compat,"",@"SHT_CUDA_COMPAT_INFO"
	.align	4
        /*0000*/ 	.byte	0x02, 0x09, 0x01, 0x00, 0x02, 0x02, 0x04, 0x00, 0x02, 0x05, 0x05, 0x00, 0x03, 0x07, 0x01, 0x01
        /*0010*/ 	.byte	0x02, 0x03, 0x00, 0x00, 0x02, 0x06, 0x01, 0x00, 0x04, 0x0b, 0x08, 0x00, 0x00, 0x00, 0x00, 0x00
        /*0020*/ 	.byte	0x00, 0x00, 0x00, 0x00


//--------------------- .nv.info.attn_fwd         --------------------------
	.section	.nv.info.attn_fwd,"",@"SHT_CUDA_INFO"
	.sectionflags	@""
	.align	4


	//----- nvinfo : EIATTR_CUDA_API_VERSION
	.align		4
        /*0000*/ 	.byte	0x04, 0x37
        /*0002*/ 	.short	(.L_8 - .L_7)
.L_7:
        /*0004*/ 	.word	0x00000082


	//----- nvinfo : EIATTR_KPARAM_INFO
	.align		4
.L_8:
        /*0008*/ 	.byte	0x04, 0x17
        /*000a*/ 	.short	(.L_10 - .L_9)
.L_9:
        /*000c*/ 	.word	0x00000000
        /*0010*/ 	.short	0x0019
        /*0012*/ 	.short	0x0080
        /*0014*/ 	.byte	0x00, 0xf4, 0x21, 0x00


	//----- nvinfo : EIATTR_KPARAM_INFO
	.align		4
.L_10:
        /*0018*/ 	.byte	0x04, 0x17
        /*001a*/ 	.short	(.L_12 - .L_11)
.L_11:
        /*001c*/ 	.word	0x00000000
        /*0020*/ 	.short	0x0018
        /*0022*/ 	.short	0x0078
        /*0024*/ 	.byte	0x00, 0xf4, 0x21, 0x00


	//----- nvinfo : EIATTR_KPARAM_INFO
	.align		4
.L_12:
        /*0028*/ 	.byte	0x04, 0x17
        /*002a*/ 	.short	(.L_14 - .L_13)
.L_13:
        /*002c*/ 	.word	0x00000000
        /*0030*/ 	.short	0x0017
        /*0032*/ 	.short	0x0070
        /*0034*/ 	.byte	0x00, 0xf0, 0x11, 0x00


	//----- nvinfo : EIATTR_KPARAM_INFO
	.align		4
.L_14:
        /*0038*/ 	.byte	0x04, 0x17
        /*003a*/ 	.short	(.L_16 - .L_15)
.L_15:
        /*003c*/ 	.word	0x00000000
        /*0040*/ 	.short	0x0016
        /*0042*/ 	.short	0x006c
        /*0044*/ 	.byte	0x00, 0xf0, 0x11, 0x00


	//----- nvinfo : EIATTR_KPARAM_INFO
	.align		4
.L_16:
        /*0048*/ 	.byte	0x04, 0x17
        /*004a*/ 	.short	(.L_18 - .L_17)
.L_17:
        /*004c*/ 	.word	0x00000000
        /*0050*/ 	.short	0x0015
        /*0052*/ 	.short	0x0068
        /*0054*/ 	.byte	0x00, 0xf0, 0x11, 0x00


	//----- nvinfo : EIATTR_KPARAM_INFO
	.align		4
.L_18:
        /*0058*/ 	.byte	0x04, 0x17
        /*005a*/ 	.short	(.L_20 - .L_19)
.L_19:
        /*005c*/ 	.word	0x00000000
        /*0060*/ 	.short	0x0014
        /*0062*/ 	.short	0x0064
        /*0064*/ 	.byte	0x00, 0xf0, 0x11, 0x00


	//----- nvinfo : EIATTR_KPARAM_INFO
	.align		4
.L_20:
        /*0068*/ 	.byte	0x04, 0x17
        /*006a*/ 	.short	(.L_22 - .L_21)
.L_21:
        /*006c*/ 	.word	0x00000000
        /*0070*/ 	.short	0x0013
        /*0072*/ 	.short	0x0060
        /*0074*/ 	.byte	0x00, 0xf0, 0x11, 0x00


	//----- nvinfo : EIATTR_KPARAM_INFO
	.align		4
.L_22:
        /*0078*/ 	.byte	0x04, 0x17
        /*007a*/ 	.short	(.L_24 - .L_23)
.L_23:
        /*007c*/ 	.word	0x00000000
        /*0080*/ 	.short	0x0012
        /*0082*/ 	.short	0x005c
        /*0084*/ 	.byte	0x00, 0xf0, 0x11, 0x00


	//----- nvinfo : EIATTR_KPARAM_INFO
	.align		4
.L_24:
        /*0088*/ 	.byte	0x04, 0x17
        /*008a*/ 	.short	(.L_26 - .L_25)
.L_25:
        /*008c*/ 	.word	0x00000000
        /*0090*/ 	.short	0x0011
        /*0092*/ 	.short	0x0058
        /*0094*/ 	.byte	0x00, 0xf0, 0x11, 0x00


	//----- nvinfo : EIATTR_KPARAM_INFO
	.align		4
.L_26:
        /*0098*/ 	.byte	0x04, 0x17
        /*009a*/ 	.short	(.L_28 - .L_27)
.L_27:
        /*009c*/ 	.word	0x00000000
        /*00a0*/ 	.short	0x0010
        /*00a2*/ 	.short	0x0054
        /*00a4*/ 	.byte	0x00, 0xf0, 0x11, 0x00


	//----- nvinfo : EIATTR_KPARAM_INFO
	.align		4
.L_28:
        /*00a8*/ 	.byte	0x04, 0x17
        /*00aa*/ 	.short	(.L_30 - .L_29)
.L_29:
        /*00ac*/ 	.word	0x00000000
        /*00b0*/ 	.short	0x000f
        /*00b2*/ 	.short	0x0050
        /*00b4*/ 	.byte	0x00, 0xf0, 0x11, 0x00


	//----- nvinfo : EIATTR_KPARAM_INFO
	.align		4
.L_30:
        /*00b8*/ 	.byte	0x04, 0x17
        /*00ba*/ 	.short	(.L_32 - .L_31)
.L_31:
        /*00bc*/ 	.word	0x00000000
        /*00c0*/ 	.short	0x000e
        /*00c2*/ 	.short	0x004c
        /*00c4*/ 	.byte	0x00, 0xf0, 0x11, 0x00


	//----- nvinfo : EIATTR_KPARAM_INFO
	.align		4
.L_32:
        /*00c8*/ 	.byte	0x04, 0x17
        /*00ca*/ 	.short	(.L_34 - .L_33)
.L_33:
        /*00cc*/ 	.word	0x00000000
        /*00d0*/ 	.short	0x000d
        /*00d2*/ 	.short	0x0048
        /*00d4*/ 	.byte	0x00, 0xf0, 0x11, 0x00


	//----- nvinfo : EIATTR_KPARAM_INFO
	.align		4
.L_34:
        /*00d8*/ 	.byte	0x04, 0x17
        /*00da*/ 	.short	(.L_36 - .L_35)
.L_35:
        /*00dc*/ 	.word	0x00000000
        /*00e0*/ 	.short	0x000c
        /*00e2*/ 	.short	0x0044
        /*00e4*/ 	.byte	0x00, 0xf0, 0x11, 0x00


	//----- nvinfo : EIATTR_KPARAM_INFO
	.align		4
.L_36:
        /*00e8*/ 	.byte	0x04, 0x17
        /*00ea*/ 	.short	(.L_38 - .L_37)
.L_37:
        /*00ec*/ 	.word	0x00000000
        /*00f0*/ 	.short	0x000b
        /*00f2*/ 	.short	0x0040
        /*00f4*/ 	.byte	0x00, 0xf0, 0x11, 0x00


	//----- nvinfo : EIATTR_KPARAM_INFO
	.align		4
.L_38:
        /*00f8*/ 	.byte	0x04, 0x17
        /*00fa*/ 	.short	(.L_40 - .L_39)
.L_39:
        /*00fc*/ 	.word	0x00000000
        /*0100*/ 	.short	0x000a
        /*0102*/ 	.short	0x003c
        /*0104*/ 	.byte	0x00, 0xf0, 0x11, 0x00


	//----- nvinfo : EIATTR_KPARAM_INFO
	.align		4
.L_40:
        /*0108*/ 	.byte	0x04, 0x17
        /*010a*/ 	.short	(.L_42 - .L_41)
.L_41:
        /*010c*/ 	.word	0x00000000
        /*0110*/ 	.short	0x0009
        /*0112*/ 	.short	0x0038
        /*0114*/ 	.byte	0x00, 0xf0, 0x11, 0x00


	//----- nvinfo : EIATTR_KPARAM_INFO
	.align		4
.L_42:
        /*0118*/ 	.byte	0x04, 0x17
        /*011a*/ 	.short	(.L_44 - .L_43)
.L_43:
        /*011c*/ 	.word	0x00000000
        /*0120*/ 	.short	0x0008
        /*0122*/ 	.short	0x0034
        /*0124*/ 	.byte	0x00, 0xf0, 0x11, 0x00


	//----- nvinfo : EIATTR_KPARAM_INFO
	.align		4
.L_44:
        /*0128*/ 	.byte	0x04, 0x17
        /*012a*/ 	.short	(.L_46 - .L_45)
.L_45:
        /*012c*/ 	.word	0x00000000
        /*0130*/ 	.short	0x0007
        /*0132*/ 	.short	0x0030
        /*0134*/ 	.byte	0x00, 0xf0, 0x11, 0x00


	//----- nvinfo : EIATTR_KPARAM_INFO
	.align		4
.L_46:
        /*0138*/ 	.byte	0x04, 0x17
        /*013a*/ 	.short	(.L_48 - .L_47)
.L_47:
        /*013c*/ 	.word	0x00000000
        /*0140*/ 	.short	0x0006
        /*0142*/ 	.short	0x002c
        /*0144*/ 	.byte	0x00, 0xf0, 0x11, 0x00


	//----- nvinfo : EIATTR_KPARAM_INFO
	.align		4
.L_48:
        /*0148*/ 	.byte	0x04, 0x17
        /*014a*/ 	.short	(.L_50 - .L_49)
.L_49:
        /*014c*/ 	.word	0x00000000
        /*0150*/ 	.short	0x0005
        /*0152*/ 	.short	0x0028
        /*0154*/ 	.byte	0x00, 0xf0, 0x11, 0x00


	//----- nvinfo : EIATTR_KPARAM_INFO
	.align		4
.L_50:
        /*0158*/ 	.byte	0x04, 0x17
        /*015a*/ 	.short	(.L_52 - .L_51)
.L_51:
        /*015c*/ 	.word	0x00000000
        /*0160*/ 	.short	0x0004
        /*0162*/ 	.short	0x0020
        /*0164*/ 	.byte	0x00, 0xf4, 0x21, 0x00


	//----- nvinfo : EIATTR_KPARAM_INFO
	.align		4
.L_52:
        /*0168*/ 	.byte	0x04, 0x17
        /*016a*/ 	.short	(.L_54 - .L_53)
.L_53:
        /*016c*/ 	.word	0x00000000
        /*0170*/ 	.short	0x0003
        /*0172*/ 	.short	0x0018
        /*0174*/ 	.byte	0x00, 0xf4, 0x21, 0x00


	//----- nvinfo : EIATTR_KPARAM_INFO
	.align		4
.L_54:
        /*0178*/ 	.byte	0x04, 0x17
        /*017a*/ 	.short	(.L_56 - .L_55)
.L_55:
        /*017c*/ 	.word	0x00000000
        /*0180*/ 	.short	0x0002
        /*0182*/ 	.short	0x0010
        /*0184*/ 	.byte	0x00, 0xf4, 0x21, 0x00


	//----- nvinfo : EIATTR_KPARAM_INFO
	.align		4
.L_56:
        /*0188*/ 	.byte	0x04, 0x17
        /*018a*/ 	.short	(.L_58 - .L_57)
.L_57:
        /*018c*/ 	.word	0x00000000
        /*0190*/ 	.short	0x0001
        /*0192*/ 	.short	0x0008
        /*0194*/ 	.byte	0x00, 0xf4, 0x21, 0x00


	//----- nvinfo : EIATTR_KPARAM_INFO
	.align		4
.L_58:
        /*0198*/ 	.byte	0x04, 0x17
        /*019a*/ 	.short	(.L_60 - .L_59)
.L_59:
        /*019c*/ 	.word	0x00000000
        /*01a0*/ 	.short	0x0000
        /*01a2*/ 	.short	0x0000
        /*01a4*/ 	.byte	0x00, 0xf4, 0x21, 0x00


	//----- nvinfo : EIATTR_SPARSE_MMA_MASK
	.align		4
.L_60:
        /*01a8*/ 	.byte	0x03, 0x50
        /*01aa*/ 	.short	0x0000


	//----- nvinfo : EIATTR_MAXREG_COUNT
	.align		4
        /*01ac*/ 	.byte	0x03, 0x1b
        /*01ae*/ 	.short	0x00ff


	//----- nvinfo : EIATTR_NUM_BARRIERS
	.align		4
        /*01b0*/ 	.byte	0x02, 0x4c
        /*01b2*/ 	.byte	0x01
	.zero		1


	//----- nvinfo : EIATTR_ANNOTATIONS
	.align		4
        /*01b4*/ 	.byte	0x04, 0x55
        /*01b6*/ 	.short	(.L_62 - .L_61)


	//   ....[0]....
.L_61:
        /*01b8*/ 	.word	0x00000001
        /*01bc*/ 	.byte	0xb0, 0x03, 0x00, 0x00, 0x01, 0x00, 0x00, 0x00, 0x40, 0x0c, 0x00, 0x00, 0x01, 0x00, 0x00, 0x00
        /* <DEDUP_REMOVED lines=2258> */
        /*8eec*/ 	.byte	0x20, 0xf1, 0x03, 0x00


	//----- nvinfo : EIATTR_MERCURY_ISA_VERSION
	.align		4
.L_62:
        /*8ef0*/ 	.byte	0x03, 0x5f
        /*8ef2*/ 	.short	0x0101


	//----- nvinfo : EIATTR_COOP_GROUP_MASK_REGIDS
	.align		4
        /*8ef4*/ 	.byte	0x04, 0x29
        /*8ef6*/ 	.short	(.L_64 - .L_63)


	//   ....[0]....
.L_63:
        /*8ef8*/ 	.word	0xffffffff


	//   ....[1]....
        /*8efc*/ 	.word	0xffffffff


	//   ....[2]....
        /*8f00*/ 	.word	0xffffffff


	//   ....[3]....
        /*8f04*/ 	.word	0xffffffff


	//   ....[4]....
        /*8f08*/ 	.word	0xffffffff


	//   ....[5]....
        /*8f0c*/ 	.word	0xffffffff


	//   ....[6]....
        /*8f10*/ 	.word	0xffffffff


	//   ....[7]....
        /*8f14*/ 	.word	0xffffffff


	//   ....[8]....
        /*8f18*/ 	.word	0xffffffff


	//   ....[9]....
        /*8f1c*/ 	.word	0xffffffff


	//   ....[10]....
        /*8f20*/ 	.word	0xffffffff


	//   ....[11]....
        /*8f24*/ 	.word	0xffffffff


	//   ....[12]....
        /*8f28*/ 	.word	0xffffffff


	//   ....[13]....
        /*8f2c*/ 	.word	0xffffffff


	//   ....[14]....
        /*8f30*/ 	.word	0xffffffff


	//   ....[15]....
        /*8f34*/ 	.word	0xffffffff


	//----- nvinfo : EIATTR_COOP_GROUP_INSTR_OFFSETS
	.align		4
.L_64:
        /*8f38*/ 	.byte	0x04, 0x28
        /*8f3a*/ 	.short	(.L_66 - .L_65)


	//   ....[0]....
.L_65:
        /*8f3c*/ 	.word	0x00016500


	//   ....[1]....
        /*8f40*/ 	.word	0x00016590


	//   ....[2]....
        /*8f44*/ 	.word	0x000165a0


	//   ....[3]....
        /*8f48*/ 	.word	0x000165d0


	//   ....[4]....
        /*8f4c*/ 	.word	0x000169d0


	//   ....[5]....
        /*8f50*/ 	.word	0x00019ad0


	//   ....[6]....
        /*8f54*/ 	.word	0x00019ae0


	//   ....[7]....
        /*8f58*/ 	.word	0x0001a340


	//   ....[8]....
        /*8f5c*/ 	.word	0x0001bf90


	//   ....[9]....
        /*8f60*/ 	.word	0x0001bfa0


	//   ....[10]....
        /*8f64*/ 	.word	0x0001bfb0


	//   ....[11]....
        /*8f68*/ 	.word	0x0001bfc0


	//   ....[12]....
        /*8f6c*/ 	.word	0x0001c010


	//   ....[13]....
        /*8f70*/ 	.word	0x0001c020


	//   ....[14]....
        /*8f74*/ 	.word	0x0001c030


	//   ....[15]....
        /*8f78*/ 	.word	0x0001c040


	//----- nvinfo : EIATTR_EXIT_INSTR_OFFSETS
	.align		4
.L_66:
        /*8f7c*/ 	.byte	0x04, 0x1c
        /*8f7e*/ 	.short	(.L_68 - .L_67)


	//   ....[0]....
.L_67:
        /*8f80*/ 	.word	0x0003f570


	//----- nvinfo : EIATTR_REQNTID
	.align		4
.L_68:
        /*8f84*/ 	.byte	0x04, 0x10
        /*8f86*/ 	.short	(.L_70 - .L_69)
.L_69:
        /*8f88*/ 	.word	0x00000100
        /*8f8c*/ 	.word	0x00000001
        /*8f90*/ 	.word	0x00000001


	//----- nvinfo : EIATTR_CBANK_PARAM_SIZE
	.align		4
.L_70:
        /*8f94*/ 	.byte	0x03, 0x19
        /*8f96*/ 	.short	0x0088


	//----- nvinfo : EIATTR_PARAM_CBANK
	.align		4
        /*8f98*/ 	.byte	0x04, 0x0a
        /*8f9a*/ 	.short	(.L_72 - .L_71)
	.align		4
.L_71:
        /*8f9c*/ 	.word	index@(.nv.constant0.attn_fwd)
        /*8fa0*/ 	.short	0x0210
        /*8fa2*/ 	.short	0x0088


	//----- nvinfo : EIATTR_SW_WAR
	.align		4
.L_72:
        /*8fa4*/ 	.byte	0x04, 0x36
        /*8fa6*/ 	.short	(.L_74 - .L_73)
.L_73:
        /*8fa8*/ 	.word	0x00000008
.L_74:


//--------------------- .nv.callgraph             --------------------------
	.section	.nv.callgraph,"",@"SHT_CUDA_CALLGRAPH"
	.align	4
	.sectionentsize	8
	.align		4
        /*0000*/ 	.word	0x00000000
	.align		4
        /*0004*/ 	.word	0xffffffff
	.align		4
        /*0008*/ 	.word	0x00000000
	.align		4
        /*000c*/ 	.word	0xfffffffe
	.align		4
        /*0010*/ 	.word	0x00000000
	.align		4
        /*0014*/ 	.word	0xfffffffd
	.align		4
        /*0018*/ 	.word	0x00000000
	.align		4
        /*001c*/ 	.word	0xfffffffc


//--------------------- .nv.constant4             --------------------------
	.section	.nv.constant4,"a",@progbits
	.align	8
	.align		8
.nv.constant4:
        /*0000*/ 	.dword	_$_str


//--------------------- .text.attn_fwd            --------------------------
	.section	.text.attn_fwd,"ax",@progbits
	.align	128
        .global         attn_fwd
        .type           attn_fwd,@function
        .size           attn_fwd,(.L_x_3 - attn_fwd)
        .other          attn_fwd,@"STO_CUDA_ENTRY STV_DEFAULT"
attn_fwd:
.text.attn_fwd:
[----:B------:R-:W0:Y:S01]  /*0000*/  LDC R1, c[0x0][0x28] ;  /* 0x00000a00ff017b82 */ /* 0x000e220000000800 */
[----:B------:R-:W1:Y:S07]  /*0010*/  S2R R70, SR_TID.X ;  /* 0x0000000000467919 */ /* 0x000e6e0000002100 */
[----:B------:R-:W2:Y:S01]  /*0020*/  LDC.64 R6, c[0x0][0x240] ;  /* 0x00009000ff067b82 */ /* 0x000ea20000000a00 */
[----:B------:R-:W-:Y:S01]  /*0030*/  MOV R241, 0x400 ;  /* 0x0000040000f17802 */ /* 0x000fe20000000f00 */
[----:B------:R-:W-:Y:S01]  /*0040*/  ULDC.64 UR4, c[0x0][0x208] ;  /* 0x0000820000047ab9 */ /* 0x000fe20000000a00 */
[----:B------:R-:W3:Y:S01]  /*0050*/  S2R R2, SR_CTAID.X ;  /* 0x0000000000027919 */ /* 0x000ee20000002500 */
[----:B0-----:R-:W-:Y:S01]  /*0060*/  IADD3 R1, R1, -0x12e0, RZ ;  /* 0xffffed2001017810 */ /* 0x001fe20007ffe0ff */
[----:B------:R-:W2:Y:S03]  /*0070*/  S2R R5, SR_CTAID.Y ;  /* 0x0000000000057919 */ /* 0x000ea60000002600 */
[----:B------:R-:W0:Y:S01]  /*0080*/  LDC.64 R8, c[0x0][0x210] ;  /* 0x00008400ff087b82 */ /* 0x000e220000000a00 */
[----:B------:R-:W4:Y:S07]  /*0090*/  S2R R4, SR_CgaCtaId ;  /* 0x0000000000047919 */ /* 0x000f2e0000008800 */
[----:B------:R-:W0:Y:S08]  /*00a0*/  LDC R0, c[0x0][0x248] ;  /* 0x00009200ff007b82 */ /* 0x000e300000000800 */
[----:B------:R-:W0:Y:S01]  /*00b0*/  LDC R59, c[0x0][0x248] ;  /* 0x00009200ff3b7b82 */ /* 0x000e220000000800 */
[----:B-1----:R-:W-:-:S07]  /*00c0*/  LOP3.LUT R3, R70, 0xff, RZ, 0xc0, !PT ;  /* 0x000000ff46037812 */ /* 0x002fce00078ec0ff */
[----:B------:R-:W1:Y:S01]  /*00d0*/  LDC R91, c[0x0][0x248] ;  /* 0x00009200ff5b7b82 */ /* 0x000e620000000800 */
[----:B---3--:R-:W-:Y:S01]  /*00e0*/  LEA R3, R2, R3, 0x8 ;  /* 0x0000000302037211 */ /* 0x008fe200078e40ff */
[----:B--2---:R-:W-:Y:S01]  /*00f0*/  IMAD R2, R5, R6, RZ ;  /* 0x0000000605027224 */ /* 0x004fe200078e02ff */
[----:B------:R-:W-:-:S03]  /*0100*/  LOP3.LUT R5, R70, 0xf0, RZ, 0xc0, !PT ;  /* 0x000000f046057812 */ /* 0x000fc600078ec0ff */
[----:B------:R-:W-:Y:S02]  /*0110*/  IMAD R3, R3, R7, RZ ;  /* 0x0000000703037224 */ /* 0x000fe400078e02ff */
[----:B------:R-:W2:Y:S01]  /*0120*/  LDC R93, c[0x0][0x248] ;  /* 0x00009200ff5d7b82 */ /* 0x000ea20000000800 */
[----:B----4-:R-:W-:Y:S01]  /*0130*/  LEA R241, R4, R241, 0x18 ;  /* 0x000000f104f17211 */ /* 0x010fe200078ec0ff */
[----:B0-----:R-:W-:Y:S01]  /*0140*/  IMAD R46, R0, 0x90, RZ ;  /* 0x00000090002e7824 */ /* 0x001fe200078e02ff */
[C---:B------:R-:W-:Y:S01]  /*0150*/  SHF.L.U32 R121, R2.reuse, 0x1, RZ ;  /* 0x0000000102797819 */ /* 0x040fe200000006ff */
[----:B------:R-:W-:Y:S01]  /*0160*/  IMAD.HI R2, R2, 0x2, RZ ;  /* 0x0000000202027827 */ /* 0x000fe200078e02ff */
[C---:B------:R-:W-:Y:S02]  /*0170*/  SHF.L.U32 R120, R3.reuse, 0x1, RZ ;  /* 0x0000000103787819 */ /* 0x040fe400000006ff */
[----:B------:R-:W-:Y:S01]  /*0180*/  LOP3.LUT R4, R70, 0xf, RZ, 0xc0, !PT ;  /* 0x0000000f46047812 */ /* 0x000fe200078ec0ff */
[----:B------:R-:W-:Y:S01]  /*0190*/  IMAD.HI R3, R3, 0x2, RZ ;  /* 0x0000000203037827 */ /* 0x000fe200078e02ff */
[----:B------:R-:W-:Y:S01]  /*01a0*/  IADD3 R120, P0, P1, R120, R8, R121 ;  /* 0x0000000878787210 */ /* 0x000fe2000791e079 */
[----:B------:R-:W0:Y:S01]  /*01b0*/  LDC R95, c[0x0][0x248] ;  /* 0x00009200ff5f7b82 */ /* 0x000e220000000800 */
[----:B------:R-:W-:Y:S01]  /*01c0*/  LEA R4, R4, R241, 0x4 ;  /* 0x000000f104047211 */ /* 0x000fe200078e20ff */
[----:B------:R-:W-:Y:S01]  /*01d0*/  IMAD R37, R0, 0x48, RZ ;  /* 0x0000004800257824 */ /* 0x000fe200078e02ff */
[----:B------:R-:W-:-:S02]  /*01e0*/  IADD3.X R121, R3, R9, R2, P0, P1 ;  /* 0x0000000903797210 */ /* 0x000fc400007e2402 */
[C---:B------:R-:W-:Y:S02]  /*01f0*/  SHF.L.U32 R3, R70.reuse, 0x7, RZ ;  /* 0x0000000746037819 */ /* 0x040fe400000006ff */
[----:B------:R-:W-:Y:S01]  /*0200*/  SHF.L.U32 R2, R70, 0x3, RZ ;  /* 0x0000000346027819 */ /* 0x000fe200000006ff */
[C---:B------:R-:W-:Y:S01]  /*0210*/  IMAD R9, R0.reuse, 0x50, RZ ;  /* 0x0000005000097824 */ /* 0x040fe200078e02ff */
[----:B------:R-:W-:Y:S01]  /*0220*/  LOP3.LUT R3, R3, 0x800, RZ, 0xc0, !PT ;  /* 0x0000080003037812 */ /* 0x000fe200078ec0ff */
[----:B------:R-:W-:Y:S01]  /*0230*/  IMAD R31, R0, 0x28, RZ ;  /* 0x00000028001f7824 */ /* 0x000fe200078e02ff */
[----:B------:R-:W-:Y:S01]  /*0240*/  LOP3.LUT R6, R2, 0x38, RZ, 0xc0, !PT ;  /* 0x0000003802067812 */ /* 0x000fe200078ec0ff */
[----:B------:R-:W-:Y:S01]  /*0250*/  IMAD R7, R0, 0x30, RZ ;  /* 0x0000003000077824 */ /* 0x000fe200078e02ff */
[----:B------:R-:W-:Y:S01]  /*0260*/  LOP3.LUT R252, R2, 0x700, RZ, 0xc0, !PT ;  /* 0x0000070002fc7812 */ /* 0x000fe200078ec0ff */
[----:B------:R-:W-:Y:S01]  /*0270*/  IMAD R19, R0, 0xa0, RZ ;  /* 0x000000a000137824 */ /* 0x000fe200078e02ff */
[----:B------:R-:W-:Y:S01]  /*0280*/  IADD3 R2, P0, R46, R120, RZ ;  /* 0x000000782e027210 */ /* 0x000fe20007f1e0ff */
[----:B------:R-:W-:Y:S01]  /*0290*/  IMAD R69, R0, 0x18, RZ ;  /* 0x0000001800457824 */ /* 0x000fe200078e02ff */
[----:B------:R-:W-:Y:S01]  /*02a0*/  IADD3 R252, R252, R4, R3 ;  /* 0x00000004fcfc7210 */ /* 0x000fe20007ffe003 */
[C---:B------:R-:W-:Y:S01]  /*02b0*/  IMAD R11, R0.reuse, 0x60, RZ ;  /* 0x00000060000b7824 */ /* 0x040fe200078e02ff */
[----:B------:R-:W-:Y:S01]  /*02c0*/  IADD3 R6, R241, R6, RZ ;  /* 0x00000006f1067210 */ /* 0x000fe20007ffe0ff */
[C---:B------:R-:W-:Y:S01]  /*02d0*/  IMAD R49, R0.reuse, 0xc0, RZ ;  /* 0x000000c000317824 */ /* 0x040fe200078e02ff */
[-C--:B------:R-:W-:Y:S01]  /*02e0*/  LEA.HI.X.SX32 R3, R37, R121.reuse, 0x1, P0 ;  /* 0x0000007925037211 */ /* 0x080fe200000f0eff */
[C---:B------:R-:W-:Y:S01]  /*02f0*/  IMAD R17, R0.reuse, 0x70, RZ ;  /* 0x0000007000117824 */ /* 0x040fe200078e02ff */
[----:B------:R-:W-:Y:S01]  /*0300*/  IADD3 R62, P0, R9, R120, RZ ;  /* 0x00000078093e7210 */ /* 0x000fe20007f1e0ff */
[C---:B------:R-:W-:Y:S01]  /*0310*/  IMAD R66, R0.reuse, 0xe0, RZ ;  /* 0x000000e000427824 */ /* 0x040fe200078e02ff */
[----:B------:R-:W-:Y:S01]  /*0320*/  LEA R4, R5, R6, 0x2 ;  /* 0x0000000605047211 */ /* 0x000fe200078e10ff */
[C---:B------:R-:W-:Y:S01]  /*0330*/  IMAD R71, R0.reuse, 0x38, RZ ;  /* 0x0000003800477824 */ /* 0x040fe200078e02ff */
[----:B------:R3:W4:Y:S01]  /*0340*/  LDG.E.U16 R5, desc[UR4][R2.64] ;  /* 0x0000000402057981 */ /* 0x000722000c1e1500 */
[-C--:B------:R-:W-:Y:S01]  /*0350*/  LEA.HI.X.SX32 R63, R31, R121.reuse, 0x1, P0 ;  /* 0x000000791f3f7211 */ /* 0x080fe200000f0eff */
[----:B------:R-:W2:Y:S01]  /*0360*/  LDC R48, c[0x0][0x248] ;  /* 0x00009200ff307b82 */ /* 0x000ea20000000800 */
[----:B------:R-:W-:Y:S01]  /*0370*/  IADD3 R8, P1, R19, R120, RZ ;  /* 0x0000007813087210 */ /* 0x000fe20007f3e0ff */
[C---:B------:R-:W-:Y:S01]  /*0380*/  IMAD R27, R0.reuse, 0x12, RZ ;  /* 0x00000012001b7824 */ /* 0x040fe200078e02ff */
[C---:B------:R-:W-:Y:S01]  /*0390*/  LEA R41, R0.reuse, R0, 0x7 ;  /* 0x0000000000297211 */ /* 0x040fe200078e38ff */
[C---:B------:R-:W-:Y:S01]  /*03a0*/  IMAD R29, R0.reuse, 0x22, RZ ;  /* 0x00000022001d7824 */ /* 0x040fe200078e02ff */
[----:B------:R-:W-:Y:S01]  /*03b0*/  STL [R1+0xd58], R252 ;  /* 0x000d58fc01007387 */ /* 0x000fe20000100800 */
[-C--:B---3--:R-:W-:Y:S01]  /*03c0*/  IADD3 R2, P0, R7, R120.reuse, RZ ;  /* 0x0000007807027210 */ /* 0x088fe20007f1e0ff */
[C---:B------:R-:W-:Y:S01]  /*03d0*/  IMAD R20, R0.reuse, 0xb0, RZ ;  /* 0x000000b000147824 */ /* 0x040fe200078e02ff */
[-C--:B------:R-:W-:Y:S01]  /*03e0*/  LEA.HI.X.SX32 R9, R9, R121.reuse, 0x1, P1 ;  /* 0x0000007909097211 */ /* 0x080fe200008f0eff */
[C---:B------:R-:W-:Y:S01]  /*03f0*/  IMAD R45, R0.reuse, 0x58, RZ ;  /* 0x00000058002d7824 */ /* 0x040fe200078e02ff */
[-C--:B------:R-:W-:Y:S01]  /*0400*/  LEA.HI.X.SX32 R3, R69, R121.reuse, 0x1, P0 ;  /* 0x0000007945037211 */ /* 0x080fe200000f0eff */
[C---:B------:R-:W-:Y:S01]  /*0410*/  IMAD R33, R0.reuse, 0x32, RZ ;  /* 0x0000003200217824 */ /* 0x040fe200078e02ff */
[-C--:B------:R-:W-:Y:S01]  /*0420*/  IADD3 R6, P0, R11, R120.reuse, RZ ;  /* 0x000000780b067210 */ /* 0x080fe20007f1e0ff */
[C---:B------:R-:W-:Y:S01]  /*0430*/  IMAD R65, R0.reuse, 0xd0, RZ ;  /* 0x000000d000417824 */ /* 0x040fe200078e02ff */
[-C--:B------:R-:W-:Y:S01]  /*0440*/  IADD3 R12, P1, R49, R120.reuse, RZ ;  /* 0x00000078310c7210 */ /* 0x080fe20007f3e0ff */
[----:B------:R3:W4:Y:S01]  /*0450*/  LDG.E.U16 R67, desc[UR4][R2.64] ;  /* 0x0000000402437981 */ /* 0x000722000c1e1500 */
[-C--:B------:R-:W-:Y:S01]  /*0460*/  LEA.HI.X.SX32 R7, R7, R121.reuse, 0x1, P0 ;  /* 0x0000007907077211 */ /* 0x080fe200000f0eff */
[----:B------:R-:W0:Y:S01]  /*0470*/  LDC R60, c[0x0][0x248] ;  /* 0x00009200ff3c7b82 */ /* 0x000e220000000800 */
[-C--:B------:R-:W-:Y:S01]  /*0480*/  IADD3 R10, P0, R17, R120.reuse, RZ ;  /* 0x00000078110a7210 */ /* 0x080fe20007f1e0ff */
[----:B------:R-:W-:Y:S01]  /*0490*/  IMAD R39, R0, 0x68, RZ ;  /* 0x0000006800277824 */ /* 0x000fe200078e02ff */
[----:B------:R-:W-:Y:S01]  /*04a0*/  LEA.HI.X.SX32 R13, R11, R121, 0x1, P1 ;  /* 0x000000790b0d7211 */ /* 0x000fe200008f0eff */
[----:B------:R1:W4:Y:S01]  /*04b0*/  LDG.E.U16 R68, desc[UR4][R6.64] ;  /* 0x0000000406447981 */ /* 0x000322000c1e1500 */
[----:B------:R-:W-:-:S02]  /*04c0*/  IADD3 R16, P1, R66, R120, RZ ;  /* 0x0000007842107210 */ /* 0x000fc40007f3e0ff */
[-C--:B------:R-:W-:Y:S01]  /*04d0*/  LEA.HI.X.SX32 R11, R71, R121.reuse, 0x1, P0 ;  /* 0x00000079470b7211 */ /* 0x080fe200000f0eff */
[C---:B------:R-:W-:Y:S01]  /*04e0*/  IMAD R53, R0.reuse, 0x62, RZ ;  /* 0x0000006200357824 */ /* 0x040fe200078e02ff */
[C---:B---3--:R-:W-:Y:S01]  /*04f0*/  LEA R3, R0.reuse, R0, 0x3 ;  /* 0x0000000000037211 */ /* 0x048fe200078e18ff */
[C---:B------:R-:W-:Y:S01]  /*0500*/  IMAD R58, R0.reuse, 0xf0, RZ ;  /* 0x000000f0003a7824 */ /* 0x040fe200078e02ff */
[----:B------:R-:W-:Y:S01]  /*0510*/  IADD3 R2, P0, R27, R120, RZ ;  /* 0x000000781b027210 */ /* 0x000fe20007f1e0ff */
[----:B------:R3:W4:Y:S01]  /*0520*/  LDG.E.U16 R44, desc[UR4][R10.64] ;  /* 0x000000040a2c7981 */ /* 0x000722000c1e1500 */
[-C--:B------:R-:W-:Y:S01]  /*0530*/  LEA.HI.X.SX32 R17, R17, R121.reuse, 0x1, P1 ;  /* 0x0000007911117211 */ /* 0x080fe200008f0eff */
[----:B------:R-:W4:Y:S01]  /*0540*/  LDC R197, c[0x0][0x248] ;  /* 0x00009200ffc57b82 */ /* 0x000f220000000800 */
[C---:B-1----:R-:W-:Y:S01]  /*0550*/  LEA R7, R0.reuse, R0, 0x4 ;  /* 0x0000000000077211 */ /* 0x042fe200078e20ff */
[C---:B------:R-:W-:Y:S01]  /*0560*/  IMAD R61, R0.reuse, 0x78, RZ ;  /* 0x00000078003d7824 */ /* 0x040fe200078e02ff */
[-C--:B------:R-:W-:Y:S01]  /*0570*/  IADD3 R6, P1, R29, R120.reuse, RZ ;  /* 0x000000781d067210 */ /* 0x080fe20007f3e0ff */
[----:B------:R-:W-:Y:S01]  /*0580*/  IMAD R35, R0, 0x42, RZ ;  /* 0x0000004200237824 */ /* 0x000fe200078e02ff */
[-C--:B------:R-:W-:Y:S01]  /*0590*/  IADD3 R24, P2, R20, R120.reuse, RZ ;  /* 0x0000007814187210 */ /* 0x080fe20007f5e0ff */
[C---:B------:R-:W-:Y:S01]  /*05a0*/  IMAD R47, R0.reuse, 0x52, RZ ;  /* 0x00000052002f7824 */ /* 0x040fe200078e02ff */
[-C--:B------:R-:W-:Y:S01]  /*05b0*/  LEA.HI.X.SX32 R3, R3, R121.reuse, 0x1, P0 ;  /* 0x0000007903037211 */ /* 0x080fe200000f0eff */
[----:B---3--:R-:W-:Y:S01]  /*05c0*/  IMAD R11, R0, 0x19, RZ ;  /* 0x00000019000b7824 */ /* 0x008fe200078e02ff */
[-C--:B------:R-:W-:Y:S01]  /*05d0*/  LEA.HI.X.SX32 R7, R7, R121.reuse, 0x1, P1 ;  /* 0x0000007907077211 */ /* 0x080fe200008f0eff */
[----:B------:R-:W3:Y:S01]  /*05e0*/  LDG.E.U16 R57, desc[UR4][R8.64] ;  /* 0x0000000408397981 */ /* 0x000ee2000c1e1500 */
[----:B------:R-:W-:Y:S01]  /*05f0*/  LEA.HI.X.SX32 R25, R45, R121, 0x1, P2 ;  /* 0x000000792d197211 */ /* 0x000fe200010f0eff */
[----:B------:R-:W1:Y:S01]  /*0600*/  LDC R198, c[0x0][0x248] ;  /* 0x00009200ffc67b82 */ /* 0x000e620000000800 */
[-C--:B------:R-:W-:Y:S01]  /*0610*/  IADD3 R10, P0, R33, R120.reuse, RZ ;  /* 0x00000078210a7210 */ /* 0x080fe20007f1e0ff */
[----:B------:R2:W3:Y:S01]  /*0620*/  LDG.E.U16 R87, desc[UR4][R2.64] ;  /* 0x0000000402577981 */ /* 0x0004e2000c1e1500 */
[----:B------:R-:W-:-:S02]  /*0630*/  IADD3 R14, P2, R65, R120, RZ ;  /* 0x00000078410e7210 */ /* 0x000fc40007f5e0ff */
[-C--:B------:R-:W-:Y:S01]  /*0640*/  LEA.HI.X.SX32 R11, R11, R121.reuse, 0x1, P0 ;  /* 0x000000790b0b7211 */ /* 0x080fe200000f0eff */
[----:B------:R2:W3:Y:S01]  /*0650*/  LDG.E.U16 R86, desc[UR4][R6.64] ;  /* 0x0000000406567981 */ /* 0x0004e2000c1e1500 */
[----:B------:R-:W-:Y:S01]  /*0660*/  LEA.HI.X.SX32 R15, R39, R121, 0x1, P2 ;  /* 0x00000079270f7211 */ /* 0x000fe200010f0eff */
[----:B------:R-:W1:Y:S01]  /*0670*/  LDC R218, c[0x0][0x248] ;  /* 0x00009200ffda7b82 */ /* 0x000e620000000800 */
[----:B------:R-:W-:Y:S01]  /*0680*/  IADD3 R22, P2, R58, R120, RZ ;  /* 0x000000783a167210 */ /* 0x000fe20007f5e0ff */
[----:B------:R0:W3:Y:S01]  /*0690*/  LDG.E.U16 R21, desc[UR4][R12.64] ;  /* 0x000000040c157981 */ /* 0x0000e2000c1e1500 */
[----:B--2---:R-:W-:-:S03]  /*06a0*/  IMAD R3, R0, 0x31, RZ ;  /* 0x0000003100037824 */ /* 0x004fc600078e02ff */
[----:B------:R2:W3:Y:S01]  /*06b0*/  LDG.E.U16 R64, desc[UR4][R16.64] ;  /* 0x0000000410407981 */ /* 0x0004e2000c1e1500 */
[----:B------:R-:W-:Y:S01]  /*06c0*/  IADD3 R6, P0, R53, R120, RZ ;  /* 0x0000007835067210 */ /* 0x000fe20007f1e0ff */
[----:B------:R-:W1:Y:S02]  /*06d0*/  LDC R216, c[0x0][0x248] ;  /* 0x00009200ffd87b82 */ /* 0x000e640000000800 */
[----:B------:R2:W3:Y:S01]  /*06e0*/  LDG.E.U16 R9, desc[UR4][R14.64] ;  /* 0x000000040e097981 */ /* 0x0004e2000c1e1500 */
[-C--:B------:R-:W-:Y:S01]  /*06f0*/  LEA.HI.X.SX32 R7, R3, R121.reuse, 0x1, P0 ;  /* 0x0000007903077211 */ /* 0x080fe200000f0eff */
[C---:B------:R-:W-:Y:S01]  /*0700*/  IMAD R3, R0.reuse, 0x72, RZ ;  /* 0x0000007200037824 */ /* 0x040fe200078e02ff */
[-C--:B------:R-:W-:Y:S01]  /*0710*/  LEA.HI.X.SX32 R23, R61, R121.reuse, 0x1, P2 ;  /* 0x000000793d177211 */ /* 0x080fe200010f0eff */
[----:B------:R2:W3:Y:S01]  /*0720*/  LDG.E.U16 R85, desc[UR4][R10.64] ;  /* 0x000000040a557981 */ /* 0x0004e2000c1e1500 */
[C---:B0-----:R-:W-:Y:S01]  /*0730*/  LEA R13, R0.reuse, R0, 0x5 ;  /* 0x00000000000d7211 */ /* 0x041fe200078e28ff */
[----:B------:R-:W0:Y:S01]  /*0740*/  LDC R217, c[0x0][0x248] ;  /* 0x00009200ffd97b82 */ /* 0x000e220000000800 */
[-C--:B------:R-:W-:Y:S01]  /*0750*/  IADD3 R12, P1, R35, R120.reuse, RZ ;  /* 0x00000078230c7210 */ /* 0x080fe20007f3e0ff */
[C---:B--2---:R-:W-:Y:S01]  /*0760*/  IMAD R17, R0.reuse, 0x39, RZ ;  /* 0x0000003900117824 */ /* 0x044fe200078e02ff */
[-C--:B------:R-:W-:Y:S01]  /*0770*/  IADD3 R14, P2, R47, R120.reuse, RZ ;  /* 0x000000782f0e7210 */ /* 0x080fe20007f5e0ff */
[C---:B------:R-:W-:Y:S01]  /*0780*/  IMAD R15, R0.reuse, 0x29, RZ ;  /* 0x00000029000f7824 */ /* 0x040fe200078e02ff */
[-C--:B------:R-:W-:Y:S01]  /*0790*/  LEA.HI.X.SX32 R13, R13, R121.reuse, 0x1, P1 ;  /* 0x000000790d0d7211 */ /* 0x080fe200008f0eff */
[C---:B------:R-:W-:Y:S01]  /*07a0*/  IMAD R186, R0.reuse, 0xa2, RZ ;  /* 0x000000a200ba7824 */ /* 0x040fe200078e02ff */
[----:B------:R2:W3:Y:S01]  /*07b0*/  LDG.E.U16 R82, desc[UR4][R6.64] ;  /* 0x0000000406527981 */ /* 0x0004e2000c1e1500 */
[-C--:B------:R-:W-:Y:S01]  /*07c0*/  IADD3 R10, P0, R3, R120.reuse, RZ ;  /* 0x00000078030a7210 */ /* 0x080fe20007f1e0ff */
[C---:B------:R-:W-:Y:S01]  /*07d0*/  IMAD R89, R0.reuse, 0x82, RZ ;  /* 0x0000008200597824 */ /* 0x040fe200078e02ff */
[-C--:B------:R-:W-:Y:S01]  /*07e0*/  LEA.HI.X.SX32 R15, R15, R121.reuse, 0x1, P2 ;  /* 0x000000790f0f7211 */ /* 0x080fe200010f0eff */
[C---:B------:R-:W-:Y:S01]  /*07f0*/  IMAD R184, R0.reuse, 0x92, RZ ;  /* 0x0000009200b87824 */ /* 0x040fe200078e02ff */
[-C--:B------:R-:W-:Y:S01]  /*0800*/  LEA.HI.X.SX32 R11, R17, R121.reuse, 0x1, P0 ;  /* 0x00000079110b7211 */ /* 0x080fe200000f0eff */
[----:B------:R2:W3:Y:S01]  /*0810*/  LDG.E.U16 R24, desc[UR4][R24.64] ;  /* 0x0000000418187981 */ /* 0x0004e2000c1e1500 */
[C---:B------:R-:W-:Y:S01]  /*0820*/  IMAD R188, R0.reuse, 0xb2, RZ ;  /* 0x000000b200bc7824 */ /* 0x040fe200078e02ff */
[----:B------:R-:W0:Y:S01]  /*0830*/  LDC R215, c[0x0][0x248] ;  /* 0x00009200ffd77b82 */ /* 0x000e220000000800 */
[----:B--2---:R-:W-:Y:S01]  /*0840*/  IMAD R7, R0, 0x51, RZ ;  /* 0x0000005100077824 */ /* 0x004fe200078e02ff */
[----:B------:R-:W-:Y:S01]  /*0850*/  IADD3 R6, P0, R186, R120, RZ ;  /* 0x00000078ba067210 */ /* 0x000fe20007f1e0ff */
[----:B------:R2:W3:Y:S04]  /*0860*/  LDG.E.U16 R131, desc[UR4][R22.64] ;  /* 0x0000000416837981 */ /* 0x0004e8000c1e1500 */
[----:B------:R2:W3:Y:S01]  /*0870*/  LDG.E.U16 R84, desc[UR4][R12.64] ;  /* 0x000000040c547981 */ /* 0x0004e2000c1e1500 */
[C---:B------:R-:W-:Y:S01]  /*0880*/  IMAD R25, R0.reuse, 0x49, RZ ;  /* 0x0000004900197824 */ /* 0x040fe200078e02ff */
[----:B------:R-:W0:Y:S02]  /*0890*/  LDC R213, c[0x0][0x248] ;  /* 0x00009200ffd57b82 */ /* 0x000e240000000800 */
[----:B------:R1:W3:Y:S01]  /*08a0*/  LDG.E.U16 R83, desc[UR4][R14.64] ;  /* 0x000000040e537981 */ /* 0x0002e2000c1e1500 */
[C---:B--2---:R-:W-:Y:S01]  /*08b0*/  LEA R23, R0.reuse, R0, 0x6 ;  /* 0x0000000000177211 */ /* 0x044fe200078e30ff */
[C---:B------:R-:W-:Y:S01]  /*08c0*/  IMAD R17, R0.reuse, 0x59, RZ ;  /* 0x0000005900117824 */ /* 0x040fe200078e02ff */
[-C--:B------:R-:W-:Y:S01]  /*08d0*/  LEA.HI.X.SX32 R7, R7, R121.reuse, 0x1, P0 ;  /* 0x0000007907077211 */ /* 0x080fe200000f0eff */
[----:B------:R2:W3:Y:S01]  /*08e0*/  LDG.E.U16 R81, desc[UR4][R10.64] ;  /* 0x000000040a517981 */ /* 0x0004e2000c1e1500 */
[-C--:B------:R-:W-:Y:S01]  /*08f0*/  IADD3 R12, P1, R89, R120.reuse, RZ ;  /* 0x00000078590c7210 */ /* 0x080fe20007f3e0ff */
[C---:B------:R-:W-:Y:S01]  /*0900*/  IMAD R194, R0.reuse, 0xe2, RZ ;  /* 0x000000e200c27824 */ /* 0x040fe200078e02ff */
[----:B------:R-:W0:Y:S01]  /*0910*/  LDC R214, c[0x0][0x248] ;  /* 0x00009200ffd67b82 */ /* 0x000e220000000800 */
[----:B------:R-:W-:Y:S01]  /*0920*/  IMAD R190, R0, 0xc2, RZ ;  /* 0x000000c200be7824 */ /* 0x000fe200078e02ff */
[----:B-1----:R-:W-:Y:S01]  /*0930*/  IADD3 R14, P2, R184, R120, RZ ;  /* 0x00000078b80e7210 */ /* 0x002fe20007f5e0ff */
[----:B------:R-:W-:Y:S01]  /*0940*/  IMAD R192, R0, 0xd2, RZ ;  /* 0x000000d200c07824 */ /* 0x000fe200078e02ff */
[-C--:B------:R-:W-:Y:S01]  /*0950*/  LEA.HI.X.SX32 R13, R23, R121.reuse, 0x1, P1 ;  /* 0x00000079170d7211 */ /* 0x080fe200008f0eff */
[----:B------:R1:W3:Y:S01]  /*0960*/  LDG.E.U16 R78, desc[UR4][R6.64] ;  /* 0x00000004064e7981 */ /* 0x0002e2000c1e1500 */
[----:B------:R-:W-:-:S02]  /*0970*/  LEA.HI.X.SX32 R15, R25, R121, 0x1, P2 ;  /* 0x00000079190f7211 */ /* 0x000fc400010f0eff */
[-C--:B--2---:R-:W-:Y:S01]  /*0980*/  IADD3 R10, P0, R188, R120.reuse, RZ ;  /* 0x00000078bc0a7210 */ /* 0x084fe20007f1e0ff */
[----:B------:R2:W3:Y:S01]  /*0990*/  LDG.E.U16 R80, desc[UR4][R12.64] ;  /* 0x000000040c507981 */ /* 0x0004e2000c1e1500 */
[C---:B------:R-:W-:Y:S01]  /*09a0*/  IMAD R23, R0.reuse, 0x61, RZ ;  /* 0x0000006100177824 */ /* 0x040fe200078e02ff */
[----:B------:R-:W0:Y:S01]  /*09b0*/  LDC R212, c[0x0][0x248] ;  /* 0x00009200ffd47b82 */ /* 0x000e220000000800 */
[----:B------:R-:W-:Y:S01]  /*09c0*/  LEA.HI.X.SX32 R11, R17, R121, 0x1, P0 ;  /* 0x00000079110b7211 */ /* 0x000fe200000f0eff */
[----:B------:R2:W3:Y:S01]  /*09d0*/  LDG.E.U16 R79, desc[UR4][R14.64] ;  /* 0x000000040e4f7981 */ /* 0x0004e2000c1e1500 */
[----:B------:R-:W-:Y:S01]  /*09e0*/  IMAD R25, R0, 0x69, RZ ;  /* 0x0000006900197824 */ /* 0x000fe200078e02ff */
[-C--:B------:R-:W-:Y:S01]  /*09f0*/  IADD3 R16, P0, R194, R120.reuse, RZ ;  /* 0x00000078c2107210 */ /* 0x080fe20007f1e0ff */
[C---:B-1----:R-:W-:Y:S01]  /*0a00*/  IMAD R7, R0.reuse, 0x71, RZ ;  /* 0x0000007100077824 */ /* 0x042fe200078e02ff */
[----:B------:R-:W3:Y:S01]  /*0a10*/  LDG.E.U16 R77, desc[UR4][R10.64] ;  /* 0x000000040a4d7981 */ /* 0x000ee2000c1e1500 */
[----:B------:R-:W-:Y:S01]  /*0a20*/  IMAD R196, R0, 0xf2, RZ ;  /* 0x000000f200c47824 */ /* 0x000fe200078e02ff */
[-C--:B--2---:R-:W-:Y:S01]  /*0a30*/  IADD3 R12, P1, R190, R120.reuse, RZ ;  /* 0x00000078be0c7210 */ /* 0x084fe20007f3e0ff */
[----:B------:R-:W-:Y:S01]  /*0a40*/  IMAD R148, R0, 0x102, RZ ;  /* 0x0000010200947824 */ /* 0x000fe200078e02ff */
[----:B------:R-:W2:Y:S01]  /*0a50*/  LDG.E.U16 R62, desc[UR4][R62.64] ;  /* 0x000000043e3e7981 */ /* 0x000ea2000c1e1500 */
[----:B------:R-:W1:Y:S01]  /*0a60*/  LDC R211, c[0x0][0x248] ;  /* 0x00009200ffd37b82 */ /* 0x000e620000000800 */
[----:B------:R-:W-:-:S02]  /*0a70*/  IADD3 R14, P2, R192, R120, RZ ;  /* 0x00000078c00e7210 */ /* 0x000fc40007f5e0ff */
[-C--:B------:R-:W-:Y:S01]  /*0a80*/  LEA.HI.X.SX32 R17, R7, R121.reuse, 0x1, P0 ;  /* 0x0000007907117211 */ /* 0x080fe200000f0eff */
[C---:B------:R-:W-:Y:S01]  /*0a90*/  IMAD R7, R0.reuse, 0x79, RZ ;  /* 0x0000007900077824 */ /* 0x040fe200078e02ff */
[-C--:B------:R-:W-:Y:S01]  /*0aa0*/  LEA.HI.X.SX32 R13, R23, R121.reuse, 0x1, P1 ;  /* 0x00000079170d7211 */ /* 0x080fe200008f0eff */
[C---:B------:R-:W-:Y:S01]  /*0ab0*/  IMAD R56, R0.reuse, 0xe8, RZ ;  /* 0x000000e800387824 */ /* 0x040fe200078e02ff */
[-C--:B------:R-:W-:Y:S01]  /*0ac0*/  LEA.HI.X.SX32 R15, R25, R121.reuse, 0x1, P2 ;  /* 0x00000079190f7211 */ /* 0x080fe200010f0eff */
[----:B------:R-:W-:Y:S01]  /*0ad0*/  IMAD R25, R0, 0xa, RZ ;  /* 0x0000000a00197824 */ /* 0x000fe200078e02ff */
[----:B------:R-:W-:Y:S01]  /*0ae0*/  IADD3 R22, P0, R196, R120, RZ ;  /* 0x00000078c4167210 */ /* 0x000fe20007f1e0ff */
[----:B------:R0:W3:Y:S01]  /*0af0*/  LDG.E.U16 R76, desc[UR4][R12.64] ;  /* 0x000000040c4c7981 */ /* 0x0000e2000c1e1500 */
[----:B------:R-:W1:Y:S02]  /*0b00*/  LDC R220, c[0x0][0x248] ;  /* 0x00009200ffdc7b82 */ /* 0x000e640000000800 */
[----:B------:R-:W-:Y:S01]  /*0b10*/  LEA.HI.X.SX32 R23, R7, R121, 0x1, P0 ;  /* 0x0000007907177211 */ /* 0x000fe200000f0eff */
[----:B------:R0:W3:Y:S01]  /*0b20*/  LDG.E.U16 R75, desc[UR4][R14.64] ;  /* 0x000000040e4b7981 */ /* 0x0000e2000c1e1500 */
[----:B------:R-:W-:-:S02]  /*0b30*/  LEA R7, R0, R0, 0x2 ;  /* 0x0000000000077211 */ /* 0x000fc400078e10ff */
[-C--:B------:R-:W-:Y:S01]  /*0b40*/  IADD3 R6, P0, R25, R120.reuse, RZ ;  /* 0x0000007819067210 */ /* 0x080fe20007f1e0ff */
[----:B------:R0:W3:Y:S01]  /*0b50*/  LDG.E.U16 R74, desc[UR4][R16.64] ;  /* 0x00000004104a7981 */ /* 0x0000e2000c1e1500 */
[----:B------:R-:W1:Y:S01]  /*0b60*/  LDC R97, c[0x0][0x248] ;  /* 0x00009200ff617b82 */ /* 0x000e620000000800 */
[----:B0-----:R-:W-:Y:S01]  /*0b70*/  IMAD R13, R0, 0x14, RZ ;  /* 0x00000014000d7824 */ /* 0x001fe200078e02ff */
[----:B------:R-:W-:Y:S01]  /*0b80*/  LEA.HI.X.SX32 R7, R7, R121, 0x1, P0 ;  /* 0x0000007907077211 */ /* 0x000fe200000f0eff */
[----:B------:R0:W3:Y:S01]  /*0b90*/  LDG.E.U16 R73, desc[UR4][R22.64] ;  /* 0x0000000416497981 */ /* 0x0000e2000c1e1500 */
[----:B------:R-:W-:-:S03]  /*0ba0*/  IADD3 R14, P2, R31, R120, RZ ;  /* 0x000000781f0e7210 */ /* 0x000fc60007f5e0ff */
[----:B------:R-:W4:Y:S01]  /*0bb0*/  LDG.E.U16 R18, desc[UR4][R6.64] ;  /* 0x0000000406127981 */ /* 0x000f22000c1e1500 */
[----:B------:R-:W1:Y:S01]  /*0bc0*/  LDC R210, c[0x0][0x248] ;  /* 0x00009200ffd27b82 */ /* 0x000e620000000800 */
[----:B------:R-:W-:Y:S01]  /*0bd0*/  LEA.HI.X.SX32 R15, R13, R121, 0x1, P2 ;  /* 0x000000790d0f7211 */ /* 0x000fe200010f0eff */
[C---:B------:R-:W-:Y:S01]  /*0be0*/  IMAD R55, R0.reuse, 0x108, RZ ;  /* 0x0000010800377824 */ /* 0x040fe200078e02ff */
[----:B------:R-:W2:Y:S04]  /*0bf0*/  LDG.E.U16 R51, desc[UR4][R120.64] ;  /* 0x0000000478337981 */ /* 0x000ea8000c1e1500 */
[----:B------:R0:W3:Y:S01]  /*0c00*/  LDG.E.U16 R2, desc[UR4][R14.64] ;  /* 0x000000040e027981 */ /* 0x0000e2000c1e1500 */
[----:B------:R-:W-:Y:S01]  /*0c10*/  IMAD R17, R0, 0x24, RZ ;  /* 0x0000002400117824 */ /* 0x000fe200078e02ff */
[-C--:B------:R-:W-:Y:S01]  /*0c20*/  IADD3 R16, P2, R37, R120.reuse, RZ ;  /* 0x0000007825107210 */ /* 0x080fe20007f5e0ff */
[----:B------:R-:W1:Y:S01]  /*0c30*/  LDC R98, c[0x0][0x248] ;  /* 0x00009200ff627b82 */ /* 0x000e620000000800 */
[----:B------:R0:W-:Y:S02]  /*0c40*/  STL [R1+0x808], R4 ;  /* 0x0008080401007387 */ /* 0x0001e40000100800 */
[----:B------:R-:W-:-:S02]  /*0c50*/  IADD3 R12, P0, R17, R120, RZ ;  /* 0x00000078110c7210 */ /* 0x000fc40007f1e0ff */
[----:B------:R-:W-:-:S03]  /*0c60*/  LEA.HI.X.SX32 R17, R17, R121, 0x1, P2 ;  /* 0x0000007911117211 */ /* 0x000fc600010f0eff */
[----:B------:R-:W1:Y:S02]  /*0c70*/  LDC R219, c[0x0][0x248] ;  /* 0x00009200ffdb7b82 */ /* 0x000e640000000800 */
[----:B------:R-:W2:Y:S01]  /*0c80*/  LDG.E.U16 R30, desc[UR4][R16.64] ;  /* 0x00000004101e7981 */ /* 0x000ea2000c1e1500 */
[----:B------:R-:W-:-:S04]  /*0c90*/  IADD3 R10, P1, R148, R120, RZ ;  /* 0x00000078940a7210 */ /* 0x000fc80007f3e0ff */
[-C--:B------:R-:W-:Y:S01]  /*0ca0*/  LEA.HI.X.SX32 R11, R41, R121.reuse, 0x1, P1 ;  /* 0x00000079290b7211 */ /* 0x080fe200008f0eff */
[----:B------:R-:W1:Y:S01]  /*0cb0*/  LDC R100, c[0x0][0x248] ;  /* 0x00009200ff647b82 */ /* 0x000e620000000800 */
[-C--:B------:R-:W-:Y:S01]  /*0cc0*/  IADD3 R42, P1, R13, R120.reuse, RZ ;  /* 0x000000780d2a7210 */ /* 0x080fe20007f3e0ff */
[C---:B0-----:R-:W-:Y:S02]  /*0cd0*/  IMAD R23, R0.reuse, 0x1a, RZ ;  /* 0x0000001a00177824 */ /* 0x041fe400078e02ff */
[----:B------:R0:W2:Y:S01]  /*0ce0*/  LDG.E.U16 R63, desc[UR4][R10.64] ;  /* 0x000000040a3f7981 */ /* 0x0000a2000c1e1500 */
[-C--:B------:R-:W-:Y:S01]  /*0cf0*/  LEA.HI.X.SX32 R43, R25, R121.reuse, 0x1, P1 ;  /* 0x00000079192b7211 */ /* 0x080fe200008f0eff */
[C---:B------:R-:W-:Y:S01]  /*0d00*/  IMAD R25, R0.reuse, 0x34, RZ ;  /* 0x0000003400197824 */ /* 0x040fe200078e02ff */
[-C--:B------:R-:W-:Y:S01]  /*0d10*/  LEA.HI.X.SX32 R13, R27, R121.reuse, 0x1, P0 ;  /* 0x000000791b0d7211 */ /* 0x080fe200000f0eff */
[----:B------:R-:W1:Y:S01]  /*0d20*/  LDC R101, c[0x0][0x248] ;  /* 0x00009200ff657b82 */ /* 0x000e620000000800 */
[-C--:B------:R-:W-:Y:S01]  /*0d30*/  IADD3 R14, P2, R39, R120.reuse, RZ ;  /* 0x00000078270e7210 */ /* 0x080fe20007f5e0ff */
[----:B------:R0:W2:Y:S01]  /*0d40*/  LDG.E.U16 R42, desc[UR4][R42.64] ;  /* 0x000000042a2a7981 */ /* 0x0000a2000c1e1500 */
[-C--:B------:R-:W-:Y:S01]  /*0d50*/  IADD3 R6, P1, R25, R120.reuse, RZ ;  /* 0x0000007819067210 */ /* 0x080fe20007f3e0ff */
[C---:B0-----:R-:W-:Y:S01]  /*0d60*/  IMAD R11, R0.reuse, 0xd, RZ ;  /* 0x0000000d000b7824 */ /* 0x041fe200078e02ff */
[CC--:B------:R-:W-:Y:S01]  /*0d70*/  IADD3 R10, P0, R23.reuse, R120.reuse, RZ ;  /* 0x00000078170a7210 */ /* 0x0c0fe20007f1e0ff */
[----:B------:R0:W2:Y:S01]  /*0d80*/  LDG.E.U16 R41, desc[UR4][R12.64] ;  /* 0x000000040c297981 */ /* 0x0000a2000c1e1500 */
[-C--:B------:R-:W-:Y:S01]  /*0d90*/  LEA.HI.X.SX32 R7, R23, R121.reuse, 0x1, P1 ;  /* 0x0000007917077211 */ /* 0x080fe200008f0eff */
[----:B------:R-:W1:Y:S01]  /*0da0*/  LDC R102, c[0x0][0x248] ;  /* 0x00009200ff667b82 */ /* 0x000e620000000800 */
[C---:B------:R-:W-:Y:S01]  /*0db0*/  IMAD R43, R0.reuse, 0x88, RZ ;  /* 0x00000088002b7824 */ /* 0x040fe200078e02ff */
[-C--:B------:R-:W-:Y:S01]  /*0dc0*/  LEA.HI.X.SX32 R11, R11, R121.reuse, 0x1, P0 ;  /* 0x000000790b0b7211 */ /* 0x080fe200000f0eff */
[C---:B------:R-:W-:Y:S01]  /*0dd0*/  IMAD R23, R0.reuse, 0x44, RZ ;  /* 0x0000004400177824 */ /* 0x040fe200078e02ff */
[-C--:B------:R-:W-:Y:S01]  /*0de0*/  LEA.HI.X.SX32 R15, R25, R121.reuse, 0x1, P2 ;  /* 0x00000079190f7211 */ /* 0x080fe200010f0eff */
[C---:B------:R-:W-:Y:S01]  /*0df0*/  IMAD R4, R0.reuse, 0xa8, RZ ;  /* 0x000000a800047824 */ /* 0x040fe200078e02ff */
[-C--:B------:R-:W-:Y:S01]  /*0e00*/  IADD3 R22, P2, R43, R120.reuse, RZ ;  /* 0x000000782b167210 */ /* 0x080fe20007f5e0ff */
[----:B------:R0:W2:Y:S02]  /*0e10*/  LDG.E.U16 R26, desc[UR4][R10.64] ;  /* 0x000000040a1a7981 */ /* 0x0000a4000c1e1500 */
[C---:B0-----:R-:W-:Y:S01]  /*0e20*/  IADD3 R12, P0, R23.reuse, R120, RZ ;  /* 0x00000078170c7210 */ /* 0x041fe20007f1e0ff */
[C---:B------:R-:W-:Y:S01]  /*0e30*/  IMAD R25, R0.reuse, 0x2a, RZ ;  /* 0x0000002a00197824 */ /* 0x040fe200078e02ff */
[-C--:B------:R-:W-:Y:S01]  /*0e40*/  LEA.HI.X.SX32 R23, R23, R121.reuse, 0x1, P2 ;  /* 0x0000007917177211 */ /* 0x080fe200010f0eff */
[----:B------:R0:W2:Y:S01]  /*0e50*/  LDG.E.U16 R40, desc[UR4][R6.64] ;  /* 0x0000000406287981 */ /* 0x0000a2000c1e1500 */
[----:B------:R-:W-:Y:S01]  /*0e60*/  LEA.HI.X.SX32 R13, R29, R121, 0x1, P0 ;  /* 0x000000791d0d7211 */ /* 0x000fe200000f0eff */
[C---:B------:R-:W-:Y:S01]  /*0e70*/  IMAD R27, R0.reuse, 0x54, RZ ;  /* 0x00000054001b7824 */ /* 0x040fe200078e02ff */
[----:B------:R-:W1:Y:S01]  /*0e80*/  LDC R104, c[0x0][0x248] ;  /* 0x00009200ff687b82 */ /* 0x000e620000000800 */
[----:B------:R0:W2:Y:S01]  /*0e90*/  LDG.E.U16 R8, desc[UR4][R14.64] ;  /* 0x000000040e087981 */ /* 0x0000a2000c1e1500 */
[----:B------:R-:W-:-:S03]  /*0ea0*/  IMAD R11, R0, 0x15, RZ ;  /* 0x00000015000b7824 */ /* 0x000fc600078e02ff */
[----:B------:R0:W2:Y:S02]  /*0eb0*/  LDG.E.U16 R28, desc[UR4][R22.64] ;  /* 0x00000004161c7981 */ /* 0x0000a4000c1e1500 */
[-C--:B0-----:R-:W-:Y:S01]  /*0ec0*/  IADD3 R6, P0, R25, R120.reuse, RZ ;  /* 0x0000007819067210 */ /* 0x081fe20007f1e0ff */
[----:B------:R-:W-:Y:S01]  /*0ed0*/  IMAD R16, R0, 0xc8, RZ ;  /* 0x000000c800107824 */ /* 0x000fe200078e02ff */
[----:B------:R0:W2:Y:S01]  /*0ee0*/  LDG.E.U16 R39, desc[UR4][R12.64] ;  /* 0x000000040c277981 */ /* 0x0000a2000c1e1500 */
[----:B------:R-:W1:Y:S01]  /*0ef0*/  LDC R103, c[0x0][0x248] ;  /* 0x00009200ff677b82 */ /* 0x000e620000000800 */
[----:B------:R-:W-:Y:S02]  /*0f00*/  IADD3 R14, P2, R4, R120, RZ ;  /* 0x00000078040e7210 */ /* 0x000fe40007f5e0ff */
[-C--:B------:R-:W-:Y:S02]  /*0f10*/  LEA.HI.X.SX32 R7, R11, R121.reuse, 0x1, P0 ;  /* 0x000000790b077211 */ /* 0x080fe400000f0eff */
[----:B------:R-:W-:-:S02]  /*0f20*/  LEA.HI.X.SX32 R15, R27, R121, 0x1, P2 ;  /* 0x000000791b0f7211 */ /* 0x000fc400010f0eff */
[-C--:B------:R-:W-:Y:S01]  /*0f30*/  IADD3 R10, P1, R27, R120.reuse, RZ ;  /* 0x000000781b0a7210 */ /* 0x080fe20007f3e0ff */
[----:B------:R-:W1:Y:S03]  /*0f40*/  LDC R105, c[0x0][0x248] ;  /* 0x00009200ff697b82 */ /* 0x000e660000000800 */
[----:B------:R-:W-:Y:S01]  /*0f50*/  LEA.HI.X.SX32 R11, R25, R121, 0x1, P1 ;  /* 0x00000079190b7211 */ /* 0x000fe200008f0eff */
[C---:B------:R-:W-:Y:S02]  /*0f60*/  IMAD R25, R0.reuse, 0x64, RZ ;  /* 0x0000006400197824 */ /* 0x040fe400078e02ff */
[----:B------:R-:W-:Y:S01]  /*0f70*/  IMAD R17, R0, 0x3a, RZ ;  /* 0x0000003a00117824 */ /* 0x000fe200078e02ff */
[-C--:B------:R-:W-:Y:S01]  /*0f80*/  IADD3 R22, P2, R16, R120.reuse, RZ ;  /* 0x0000007810167210 */ /* 0x080fe20007f5e0ff */
[----:B------:R-:W1:Y:S01]  /*0f90*/  LDC R106, c[0x0][0x248] ;  /* 0x00009200ff6a7b82 */ /* 0x000e620000000800 */
[----:B0-----:R-:W-:-:S07]  /*0fa0*/  IADD3 R12, P0, R25, R120, RZ ;  /* 0x00000078190c7210 */ /* 0x001fce0007f1e0ff */
[----:B------:R-:W0:Y:S01]  /*0fb0*/  LDC R124, c[0x0][0x248] ;  /* 0x00009200ff7c7b82 */ /* 0x000e220000000800 */
[----:B------:R-:W-:-:S07]  /*0fc0*/  LEA.HI.X.SX32 R13, R33, R121, 0x1, P0 ;  /* 0x00000079210d7211 */ /* 0x000fce00000f0eff */
[----:B------:R-:W0:Y:S01]  /*0fd0*/  LDC R125, c[0x0][0x248] ;  /* 0x00009200ff7d7b82 */ /* 0x000e220000000800 */
[----:B------:R-:W-:-:S07]  /*0fe0*/  LEA.HI.X.SX32 R23, R25, R121, 0x1, P2 ;  /* 0x0000007919177211 */ /* 0x000fce00010f0eff */
[----:B------:R-:W0:Y:S08]  /*0ff0*/  LDC R123, c[0x0][0x248] ;  /* 0x00009200ff7b7b82 */ /* 0x000e300000000800 */
        /* <DEDUP_REMOVED lines=22> */
[----:B------:R-:W0:Y:S01]  /*1160*/  LDC R176, c[0x0][0x248] ;  /* 0x00009200ffb07b82 */ /* 0x000e220000000800 */
[----:B----4-:R4:W-:Y:S01]  /*1170*/  STL [R1+0x110], R18 ;  /* 0x0001101201007387 */ /* 0x0109e20000100800 */
[----:B------:R-:W-:-:S06]  /*1180*/  IMAD R27, R0, 0x74, RZ ;  /* 0x00000074001b7824 */ /* 0x000fcc00078e02ff */
[----:B------:R-:W0:Y:S01]  /*1190*/  LDC R154, c[0x0][0x248] ;  /* 0x00009200ff9a7b82 */ /* 0x000e220000000800 */
[C---:B------:R-:W-:Y:S01]  /*11a0*/  IMAD R29, R0.reuse, 0x84, RZ ;  /* 0x00000084001d7824 */ /* 0x040fe200078e02ff */
[----:B------:R-:W2:Y:S04]  /*11b0*/  LDG.E.U16 R38, desc[UR4][R10.64] ;  /* 0x000000040a267981 */ /* 0x000ea8000c1e1500 */
[----:B---3--:R3:W-:Y:S02]  /*11c0*/  STL [R1+0xf4], R2 ;  /* 0x0000f40201007387 */ /* 0x0087e40000100800 */
[----:B------:R-:W0:Y:S02]  /*11d0*/  LDC R149, c[0x0][0x248] ;  /* 0x00009200ff957b82 */ /* 0x000e240000000800 */
[----:B----4-:R4:W2:Y:S04]  /*11e0*/  LDG.E.U16 R18, desc[UR4][R6.64] ;  /* 0x0000000406127981 */ /* 0x0108a8000c1e1500 */
[----:B------:R1:W2:Y:S02]  /*11f0*/  LDG.E.U16 R37, desc[UR4][R12.64] ;  /* 0x000000040c257981 */ /* 0x0002a4000c1e1500 */
[----:B------:R-:W0:Y:S02]  /*1200*/  LDC R160, c[0x0][0x248] ;  /* 0x00009200ffa07b82 */ /* 0x000e240000000800 */
[----:B---3--:R-:W3:Y:S01]  /*1210*/  LDG.E.U16 R2, desc[UR4][R14.64] ;  /* 0x000000040e027981 */ /* 0x008ee2000c1e1500 */
[----:B----4-:R-:W-:Y:S01]  /*1220*/  IMAD R7, R0, 0x1d, RZ ;  /* 0x0000001d00077824 */ /* 0x010fe200078e02ff */
[----:B------:R-:W-:-:S02]  /*1230*/  IADD3 R6, P0, R17, R120, RZ ;  /* 0x0000007811067210 */ /* 0x000fc40007f1e0ff */
[----:B--2---:R2:W-:Y:S02]  /*1240*/  STL [R1+0xd4], R30 ;  /* 0x0000d41e01007387 */ /* 0x0045e40000100800 */
[----:B------:R-:W4:Y:S01]  /*1250*/  LDC R167, c[0x0][0x248] ;  /* 0x00009200ffa77b82 */ /* 0x000f220000000800 */
[----:B------:R-:W-:-:S05]  /*1260*/  LEA.HI.X.SX32 R7, R7, R121, 0x1, P0 ;  /* 0x0000007907077211 */ /* 0x000fca00000f0eff */
[----:B------:R1:W4:Y:S02]  /*1270*/  LDG.E.U16 R14, desc[UR4][R6.64] ;  /* 0x00000004060e7981 */ /* 0x000324000c1e1500 */
[----:B------:R-:W0:Y:S02]  /*1280*/  LDC R170, c[0x0][0x248] ;  /* 0x00009200ffaa7b82 */ /* 0x000e240000000800 */
[----:B--2---:R2:W4:Y:S01]  /*1290*/  LDG.E.U16 R30, desc[UR4][R22.64] ;  /* 0x00000004161e7981 */ /* 0x004522000c1e1500 */
[-C--:B------:R-:W-:Y:S01]  /*12a0*/  IADD3 R10, P1, R27, R120.reuse, RZ ;  /* 0x000000781b0a7210 */ /* 0x080fe20007f3e0ff */
[C---:B------:R-:W-:Y:S01]  /*12b0*/  IMAD R25, R0.reuse, 0x4a, RZ ;  /* 0x0000004a00197824 */ /* 0x040fe200078e02ff */
[-C--:B-1----:R-:W-:Y:S02]  /*12c0*/  IADD3 R12, P0, R29, R120.reuse, RZ ;  /* 0x000000781d0c7210 */ /* 0x082fe40007f1e0ff */
[-C--:B------:R-:W-:Y:S01]  /*12d0*/  LEA.HI.X.SX32 R11, R17, R121.reuse, 0x1, P1 ;  /* 0x00000079110b7211 */ /* 0x080fe200008f0eff */
[C---:B------:R-:W-:Y:S01]  /*12e0*/  IMAD R17, R0.reuse, 0x25, RZ ;  /* 0x0000002500117824 */ /* 0x040fe200078e02ff */
[-C--:B------:R-:W-:Y:S01]  /*12f0*/  LEA.HI.X.SX32 R13, R35, R121.reuse, 0x1, P0 ;  /* 0x00000079230d7211 */ /* 0x080fe200000f0eff */
[----:B------:R-:W1:Y:S01]  /*1300*/  LDC R162, c[0x0][0x248] ;  /* 0x00009200ffa27b82 */ /* 0x000e620000000800 */
[-C--:B------:R-:W-:Y:S01]  /*1310*/  IADD3 R6, P0, R25, R120.reuse, RZ ;  /* 0x0000007819067210 */ /* 0x080fe20007f1e0ff */
[----:B------:R-:W-:Y:S01]  /*1320*/  IMAD R15, R0, 0x94, RZ ;  /* 0x00000094000f7824 */ /* 0x000fe200078e02ff */
[----:B------:R2:W4:Y:S05]  /*1330*/  LDG.E.U16 R36, desc[UR4][R10.64] ;  /* 0x000000040a247981 */ /* 0x00052a000c1e1500 */
[----:B------:R-:W1:Y:S01]  /*1340*/  LDC R153, c[0x0][0x248] ;  /* 0x00009200ff997b82 */ /* 0x000e620000000800 */
[----:B------:R0:W-:Y:S04]  /*1350*/  STL [R1+0x100], R26 ;  /* 0x0001001a01007387 */ /* 0x0001e80000100800 */
[----:B------:R2:W4:Y:S03]  /*1360*/  LDG.E.U16 R35, desc[UR4][R12.64] ;  /* 0x000000040c237981 */ /* 0x000526000c1e1500 */
[----:B------:R-:W1:Y:S01]  /*1370*/  LDC R166, c[0x0][0x248] ;  /* 0x00009200ffa67b82 */ /* 0x000e620000000800 */
[-C--:B0-----:R-:W-:Y:S01]  /*1380*/  IADD3 R26, P2, R56, R120.reuse, RZ ;  /* 0x00000078381a7210 */ /* 0x081fe20007f5e0ff */
[----:B------:R0:W-:Y:S03]  /*1390*/  STL [R1+0xb4], R8 ;  /* 0x0000b40801007387 */ /* 0x0001e60000100800 */
[-C--:B------:R-:W-:Y:S01]  /*13a0*/  LEA.HI.X.SX32 R27, R27, R121.reuse, 0x1, P2 ;  /* 0x000000791b1b7211 */ /* 0x080fe200010f0eff */
[----:B------:R0:W-:Y:S01]  /*13b0*/  STL [R1+0x98], R28 ;  /* 0x0000981c01007387 */ /* 0x0001e20000100800 */
[----:B------:R-:W-:Y:S01]  /*13c0*/  LEA.HI.X.SX32 R7, R17, R121, 0x1, P0 ;  /* 0x0000007911077211 */ /* 0x000fe200000f0eff */
[----:B------:R-:W1:Y:S02]  /*13d0*/  LDC R208, c[0x0][0x248] ;  /* 0x00009200ffd07b82 */ /* 0x000e640000000800 */
[----:B0-----:R0:W4:Y:S01]  /*13e0*/  LDG.E.U16 R8, desc[UR4][R26.64] ;  /* 0x000000041a087981 */ /* 0x001122000c1e1500 */
[----:B------:R-:W-:-:S05]  /*13f0*/  IADD3 R28, P2, R55, R120, RZ ;  /* 0x00000078371c7210 */ /* 0x000fca0007f5e0ff */
[----:B------:R-:W1:Y:S01]  /*1400*/  LDC R209, c[0x0][0x248] ;  /* 0x00009200ffd17b82 */ /* 0x000e620000000800 */
[----:B------:R-:W-:Y:S01]  /*1410*/  LEA.HI.X.SX32 R29, R29, R121, 0x1, P2 ;  /* 0x000000791d1d7211 */ /* 0x000fe200010f0eff */
[C---:B------:R-:W-:Y:S01]  /*1420*/  IMAD R17, R0.reuse, 0x5a, RZ ;  /* 0x0000005a00117824 */ /* 0x040fe200078e02ff */
[----:B--2---:R-:W-:Y:S01]  /*1430*/  IADD3 R22, P1, R15, R120, RZ ;  /* 0x000000780f167210 */ /* 0x004fe20007f3e0ff */
[----:B------:R-:W-:-:S04]  /*1440*/  IMAD R11, R0, 0x2d, RZ ;  /* 0x0000002d000b7824 */ /* 0x000fc800078e02ff */
[----:B------:R-:W2:Y:S01]  /*1450*/  LDC R206, c[0x0][0x248] ;  /* 0x00009200ffce7b82 */ /* 0x000ea20000000800 */
[-C--:B------:R-:W-:Y:S02]  /*1460*/  IADD3 R10, P0, R17, R120.reuse, RZ ;  /* 0x00000078110a7210 */ /* 0x080fe40007f1e0ff */
[-C--:B------:R-:W-:Y:S01]  /*1470*/  LEA.HI.X.SX32 R23, R25, R121.reuse, 0x1, P1 ;  /* 0x0000007919177211 */ /* 0x080fe200008f0eff */
[C---:B------:R-:W-:Y:S01]  /*1480*/  IMAD R25, R0.reuse, 0x6a, RZ ;  /* 0x0000006a00197824 */ /* 0x040fe200078e02ff */
[-C--:B------:R-:W-:Y:S01]  /*1490*/  LEA.HI.X.SX32 R11, R11, R121.reuse, 0x1, P0 ;  /* 0x000000790b0b7211 */ /* 0x080fe200000f0eff */
[C---:B------:R-:W-:Y:S02]  /*14a0*/  IMAD R13, R0.reuse, 0x35, RZ ;  /* 0x00000035000d7824 */ /* 0x040fe400078e02ff */
[C---:B------:R-:W-:Y:S01]  /*14b0*/  IMAD R225, R0.reuse, 0xa4, RZ ;  /* 0x000000a400e17824 */ /* 0x040fe200078e02ff */
[----:B------:R-:W-:Y:S01]  /*14c0*/  IADD3 R12, P0, R25, R120, RZ ;  /* 0x00000078190c7210 */ /* 0x000fe20007f1e0ff */
[----:B------:R-:W2:Y:S01]  /*14d0*/  LDG.E.U16 R50, desc[UR4][R10.64] ;  /* 0x000000040a327981 */ /* 0x000ea2000c1e1500 */
[----:B------:R-:W1:Y:S02]  /*14e0*/  LDC R171, c[0x0][0x248] ;  /* 0x00009200ffab7b82 */ /* 0x000e640000000800 */
[----:B------:R-:W-:Y:S01]  /*14f0*/  LEA.HI.X.SX32 R13, R13, R121, 0x1, P0 ;  /* 0x000000790d0d7211 */ /* 0x000fe200000f0eff */
[----:B------:R-:W-:-:S05]  /*1500*/  IMAD R228, R0, 0xb4, RZ ;  /* 0x000000b400e47824 */ /* 0x000fca00078e02ff */
[----:B------:R-:W1:Y:S08]  /*1510*/  LDC R207, c[0x0][0x248] ;  /* 0x00009200ffcf7b82 */ /* 0x000e700000000800 */
        /* <DEDUP_REMOVED lines=24> */
[----:B------:R-:W1:Y:S01]  /*16a0*/  LDC R249, c[0x0][0x248] ;  /* 0x00009200fff97b82 */ /* 0x000e620000000800 */
[----:B------:R0:W-:Y:S01]  /*16b0*/  STL [R1+0xf0], R18 ;  /* 0x0000f01201007387 */ /* 0x0001e20000100800 */
[----:B------:R-:W-:-:S02]  /*16c0*/  IMAD R231, R0, 0xc4, RZ ;  /* 0x000000c400e77824 */ /* 0x000fc400078e02ff */
[----:B------:R-:W-:Y:S01]  /*16d0*/  IMAD R232, R0, 0xd4, RZ ;  /* 0x000000d400e87824 */ /* 0x000fe200078e02ff */
[----:B------:R-:W2:Y:S04]  /*16e0*/  LDG.E.U16 R34, desc[UR4][R22.64] ;  /* 0x0000000416227981 */ /* 0x000ea8000c1e1500 */
[----:B---3--:R3:W-:Y:S04]  /*16f0*/  STL [R1+0x80], R2 ;  /* 0x0000800201007387 */ /* 0x0087e80000100800 */
[----:B0-----:R0:W2:Y:S04]  /*1700*/  LDG.E.U16 R18, desc[UR4][R28.64] ;  /* 0x000000041c127981 */ /* 0x0010a8000c1e1500 */
[----:B---3--:R3:W2:Y:S01]  /*1710*/  LDG.E.U16 R2, desc[UR4][R6.64] ;  /* 0x0000000406027981 */ /* 0x0086a2000c1e1500 */
[----:B------:R-:W-:Y:S01]  /*1720*/  IADD3 R26, P2, R225, R120, RZ ;  /* 0x00000078e11a7210 */ /* 0x000fe20007f5e0ff */
[----:B0-----:R-:W0:Y:S02]  /*1730*/  LDC R29, c[0x0][0x248] ;  /* 0x00009200ff1d7b82 */ /* 0x001e240000000800 */
[----:B----4-:R-:W-:Y:S04]  /*1740*/  STL [R1+0x68], R30 ;  /* 0x0000681e01007387 */ /* 0x010fe80000100800 */
[----:B------:R4:W-:Y:S02]  /*1750*/  STL [R1+0xe0], R14 ;  /* 0x0000e00e01007387 */ /* 0x0009e40000100800 */
[----:B------:R-:W1:Y:S02]  /*1760*/  LDC R28, c[0x0][0x248] ;  /* 0x00009200ff1c7b82 */ /* 0x000e640000000800 */
[----:B----4-:R-:W4:Y:S01]  /*1770*/  LDG.E.U16 R14, desc[UR4][R12.64] ;  /* 0x000000040c0e7981 */ /* 0x010f22000c1e1500 */
[----:B------:R-:W-:-:S05]  /*1780*/  LEA.HI.X.SX32 R27, R47, R121, 0x1, P2 ;  /* 0x000000792f1b7211 */ /* 0x000fca00010f0eff */
[----:B------:R-:W0:Y:S01]  /*1790*/  LDC R47, c[0x0][0x248] ;  /* 0x00009200ff2f7b82 */ /* 0x000e220000000800 */
[-C--:B---3--:R-:W-:Y:S02]  /*17a0*/  IADD3 R6, P1, R228, R120.reuse, RZ ;  /* 0x00000078e4067210 */ /* 0x088fe40007f3e0ff */
[----:B------:R-:W-:Y:S01]  /*17b0*/  IADD3 R22, P2, R231, R120, RZ ;  /* 0x00000078e7167210 */ /* 0x000fe20007f5e0ff */
[----:B------:R-:W3:Y:S01]  /*17c0*/  LDG.E.U16 R33, desc[UR4][R26.64] ;  /* 0x000000041a217981 */ /* 0x000ee2000c1e1500 */
[----:B------:R-:W-:Y:S02]  /*17d0*/  LEA.HI.X.SX32 R7, R17, R121, 0x1, P1 ;  /* 0x0000007911077211 */ /* 0x000fe400008f0eff */
[----:B------:R-:W-:-:S03]  /*17e0*/  SHF.L.U32 R17, R0, 0x3, RZ ;  /* 0x0000000300117819 */ /* 0x000fc600000006ff */
[----:B------:R0:W3:Y:S04]  /*17f0*/  LDG.E.U16 R32, desc[UR4][R6.64] ;  /* 0x0000000406207981 */ /* 0x0000e8000c1e1500 */
[----:B------:R0:W-:Y:S02]  /*1800*/  STL [R1+0x50], R8 ;  /* 0x0000500801007387 */ /* 0x0001e40000100800 */
[----:B0-----:R-:W-:Y:S01]  /*1810*/  LEA R6, P0, R47, R120, 0x4 ;  /* 0x000000782f067211 */ /* 0x001fe200078020ff */
[----:B------:R-:W0:Y:S03]  /*1820*/  LDC R8, c[0x0][0x248] ;  /* 0x00009200ff087b82 */ /* 0x000e260000000800 */
[----:B------:R-:W-:-:S02]  /*1830*/  LEA.HI.X.SX32 R7, R17, R121, 0x1, P0 ;  /* 0x0000007911077211 */ /* 0x000fc400000f0eff */
[-C--:B------:R-:W-:Y:S02]  /*1840*/  LEA R10, P1, R59, R120.reuse, 0x5 ;  /* 0x000000783b0a7211 */ /* 0x080fe400078228ff */
[----:B------:R-:W-:Y:S01]  /*1850*/  LEA.HI.X.SX32 R23, R53, R121, 0x1, P2 ;  /* 0x0000007935177211 */ /* 0x000fe200010f0eff */
[----:B------:R1:W3:Y:S01]  /*1860*/  LDG.E.U16 R59, desc[UR4][R6.64] ;  /* 0x00000004063b7981 */ /* 0x0002e2000c1e1500 */
[----:B------:R-:W-:Y:S02]  /*1870*/  SHF.L.U32 R17, R0, 0x6, RZ ;  /* 0x0000000600117819 */ /* 0x000fe400000006ff */
[-C--:B------:R-:W-:Y:S01]  /*1880*/  IADD3 R26, P2, R232, R120.reuse, RZ ;  /* 0x00000078e81a7210 */ /* 0x080fe20007f5e0ff */
[----:B------:R1:W3:Y:S01]  /*1890*/  LDG.E.U16 R31, desc[UR4][R22.64] ;  /* 0x00000004161f7981 */ /* 0x0002e2000c1e1500 */
[----:B------:R-:W-:Y:S02]  /*18a0*/  SHF.L.U32 R11, R0, 0x4, RZ ;  /* 0x00000004000b7819 */ /* 0x000fe400000006ff */
[----:B-1----:R-:W-:-:S02]  /*18b0*/  LEA R6, P0, R29, R120, 0x7 ;  /* 0x000000781d067211 */ /* 0x002fc400078038ff */
[-C--:B------:R-:W-:Y:S02]  /*18c0*/  LEA.HI.X.SX32 R27, R25, R121.reuse, 0x1, P2 ;  /* 0x00000079191b7211 */ /* 0x080fe400010f0eff */
[-C--:B------:R-:W-:Y:S02]  /*18d0*/  LEA.HI.X.SX32 R7, R17, R121.reuse, 0x1, P0 ;  /* 0x0000007911077211 */ /* 0x080fe400000f0eff */
[----:B------:R-:W-:Y:S01]  /*18e0*/  LEA.HI.X.SX32 R11, R11, R121, 0x1, P1 ;  /* 0x000000790b0b7211 */ /* 0x000fe200008f0eff */
[----:B------:R0:W3:Y:S01]  /*18f0*/  LDG.E.U16 R30, desc[UR4][R26.64] ;  /* 0x000000041a1e7981 */ /* 0x0000e2000c1e1500 */
[C---:B------:R-:W-:Y:S02]  /*1900*/  SHF.L.U32 R13, R0.reuse, 0x5, RZ ;  /* 0x00000005000d7819 */ /* 0x040fe400000006ff */
[----:B------:R-:W-:Y:S01]  /*1910*/  LEA R12, P2, R91, R120, 0x6 ;  /* 0x000000785b0c7211 */ /* 0x000fe200078430ff */
[----:B------:R1:W3:Y:S01]  /*1920*/  LDG.E.U16 R53, desc[UR4][R10.64] ;  /* 0x000000040a357981 */ /* 0x0002e2000c1e1500 */
[----:B------:R-:W-:-:S02]  /*1930*/  SHF.L.U32 R23, R0, 0x7, RZ ;  /* 0x0000000700177819 */ /* 0x000fc400000006ff */
[-C--:B------:R-:W-:Y:S01]  /*1940*/  LEA.HI.X.SX32 R13, R13, R121.reuse, 0x1, P2 ;  /* 0x000000790d0d7211 */ /* 0x080fe200010f0eff */
[----:B------:R-:W-:Y:S01]  /*1950*/  IMAD R60, R60, 0x118, RZ ;  /* 0x000001183c3c7824 */ /* 0x000fe200078e02ff */
[----:B------:R-:W-:Y:S01]  /*1960*/  SHF.L.U32 R25, R0, 0x8, RZ ;  /* 0x0000000800197819 */ /* 0x000fe200000006ff */
[----:B0-----:R-:W-:Y:S01]  /*1970*/  IMAD R27, R8, 0x210, RZ ;  /* 0x00000210081b7824 */ /* 0x001fe200078e02ff */
[-C--:B------:R-:W-:Y:S01]  /*1980*/  LEA R22, P2, R95, R120.reuse, 0x9 ;  /* 0x000000785f167211 */ /* 0x080fe200078448ff */
[----:B------:R0:W3:Y:S01]  /*1990*/  LDG.E.U16 R52, desc[UR4][R12.64] ;  /* 0x000000040c347981 */ /* 0x0000e2000c1e1500 */
[-C--:B-1----:R-:W-:Y:S02]  /*19a0*/  LEA R10, P1, R93, R120.reuse, 0x8 ;  /* 0x000000785d0a7211 */ /* 0x082fe400078240ff */
[----:B------:R-:W-:Y:S01]  /*19b0*/  IADD3 R26, P0, R27, R120, RZ ;  /* 0x000000781b1a7210 */ /* 0x000fe20007f1e0ff */
[C---:B------:R-:W-:Y:S01]  /*19c0*/  IMAD R233, R0.reuse, 0xe4, RZ ;  /* 0x000000e400e97824 */ /* 0x040fe200078e02ff */
[-C--:B------:R-:W-:Y:S01]  /*19d0*/  LEA.HI.X.SX32 R11, R23, R121.reuse, 0x1, P1 ;  /* 0x00000079170b7211 */ /* 0x080fe200008f0eff */
[----:B------:R-:W-:Y:S01]  /*19e0*/  IMAD R235, R0, 0xf4, RZ ;  /* 0x000000f400eb7824 */ /* 0x000fe200078e02ff */
[-C--:B------:R-:W-:Y:S01]  /*19f0*/  LEA.HI.X.SX32 R23, R25, R121.reuse, 0x1, P2 ;  /* 0x0000007919177211 */ /* 0x080fe200010f0eff */
[----:B------:R-:W3:Y:S01]  /*1a00*/  LDG.E.U16 R54, desc[UR4][R6.64] ;  /* 0x0000000406367981 */ /* 0x000ee2000c1e1500 */
[----:B0-----:R-:W-:Y:S01]  /*1a10*/  IMAD R13, R28, 0x230, RZ ;  /* 0x000002301c0d7824 */ /* 0x001fe200078e02ff */
[----:B------:R-:W-:Y:S01]  /*1a20*/  LEA.HI.X.SX32 R27, R55, R121, 0x1, P0 ;  /* 0x00000079371b7211 */ /* 0x000fe200000f0eff */
[----:B------:R-:W-:Y:S01]  /*1a30*/  IMAD R91, R48, 0x240, RZ ;  /* 0x00000240305b7824 */ /* 0x000fe200078e02ff */
[----:B------:R0:W3:Y:S01]  /*1a40*/  LDG.E.U16 R47, desc[UR4][R22.64] ;  /* 0x00000004162f7981 */ /* 0x0000e2000c1e1500 */
[----:B------:R-:W-:-:S03]  /*1a50*/  IMAD R93, R0, 0x7a, RZ ;  /* 0x0000007a005d7824 */ /* 0x000fc600078e02ff */
[----:B------:R1:W3:Y:S01]  /*1a60*/  LDG.E.U16 R55, desc[UR4][R10.64] ;  /* 0x000000040a377981 */ /* 0x0002e2000c1e1500 */
[C---:B------:R-:W-:Y:S02]  /*1a70*/  IMAD R182, R0.reuse, 0x10a, RZ ;  /* 0x0000010a00b67824 */ /* 0x040fe400078e02ff */
[----:B------:R-:W-:Y:S01]  /*1a80*/  IMAD R185, R0, 0x8a, RZ ;  /* 0x0000008a00b97824 */ /* 0x000fe200078e02ff */
[----:B------:R-:W3:Y:S01]  /*1a90*/  LDG.E.U16 R26, desc[UR4][R26.64] ;  /* 0x000000041a1a7981 */ /* 0x000ee2000c1e1500 */
[----:B0-----:R-:W-:-:S04]  /*1aa0*/  IADD3 R22, P2, R13, R120, RZ ;  /* 0x000000780d167210 */ /* 0x001fc80007f5e0ff */
[----:B------:R-:W-:Y:S01]  /*1ab0*/  LEA.HI.X.SX32 R23, R60, R121, 0x1, P2 ;  /* 0x000000793c177211 */ /* 0x000fe200010f0eff */
[C---:B-1----:R-:W-:Y:S01]  /*1ac0*/  IMAD R11, R0.reuse, 0x3d, RZ ;  /* 0x0000003d000b7824 */ /* 0x042fe200078e02ff */
[----:B------:R-:W-:Y:S01]  /*1ad0*/  IADD3 R10, P2, R235, R120, RZ ;  /* 0x00000078eb0a7210 */ /* 0x000fe20007f5e0ff */
[C---:B------:R-:W-:Y:S02]  /*1ae0*/  IMAD R183, R0.reuse, 0x9a, RZ ;  /* 0x0000009a00b77824 */ /* 0x040fe400078e02ff */
[----:B------:R-:W-:Y:S01]  /*1af0*/  IMAD R187, R0, 0xaa, RZ ;  /* 0x000000aa00bb7824 */ /* 0x000fe200078e02ff */
[----:B--2---:R0:W-:Y:S04]  /*1b00*/  STL [R1+0x40], R18 ;  /* 0x0000401201007387 */ /* 0x0041e80000100800 */
[----:B------:R1:W-:Y:S01]  /*1b10*/  STL [R1+0xd0], R2 ;  /* 0x0000d00201007387 */ /* 0x0003e20000100800 */
[----:B0-----:R-:W0:Y:S08]  /*1b20*/  LDC R18, c[0x0][0x248] ;  /* 0x00009200ff127b82 */ /* 0x001e300000000800 */
[----:B-1----:R-:W1:Y:S01]  /*1b30*/  LDC R2, c[0x0][0x248] ;  /* 0x00009200ff027b82 */ /* 0x002e620000000800 */
[----:B------:R2:W-:Y:S07]  /*1b40*/  STL [R1+0xc0], R50 ;  /* 0x0000c03201007387 */ /* 0x0005ee0000100800 */
[----:B--2---:R-:W2:Y:S01]  /*1b50*/  LDC R50, c[0x0][0x248] ;  /* 0x00009200ff327b82 */ /* 0x004ea20000000800 */
[----:B----4-:R4:W-:Y:S07]  /*1b60*/  STL [R1+0xb0], R14 ;  /* 0x0000b00e01007387 */ /* 0x0109ee0000100800 */
[----:B----4-:R-:W4:Y:S01]  /*1b70*/  LDC R14, c[0x0][0x248] ;  /* 0x00009200ff0e7b82 */ /* 0x010f220000000800 */
[----:B-1----:R-:W-:-:S07]  /*1b80*/  IMAD R17, R2, 0x110, RZ ;  /* 0x0000011002117824 */ /* 0x002fce00078e02ff */
[----:B------:R-:W1:Y:S01]  /*1b90*/  LDC R2, c[0x0][0x248] ;  /* 0x00009200ff027b82 */ /* 0x000e620000000800 */
[----:B0-----:R-:W-:Y:S01]  /*1ba0*/  IMAD R29, R18, 0x220, RZ ;  /* 0x00000220121d7824 */ /* 0x001fe200078e02ff */
[----:B------:R-:W-:Y:S01]  /*1bb0*/  IADD3 R12, P0, R17, R120, RZ ;  /* 0x00000078110c7210 */ /* 0x000fe20007f1e0ff */
[----:B--2---:R-:W-:-:S03]  /*1bc0*/  IMAD R50, R50, 0x120, RZ ;  /* 0x0000012032327824 */ /* 0x004fc600078e02ff */
[-C--:B------:R-:W-:Y:S02]  /*1bd0*/  IADD3 R28, P1, R29, R120.reuse, RZ ;  /* 0x000000781d1c7210 */ /* 0x080fe40007f3e0ff */
[-C--:B------:R-:W-:Y:S02]  /*1be0*/  LEA.HI.X.SX32 R13, R43, R121.reuse, 0x1, P0 ;  /* 0x000000792b0d7211 */ /* 0x080fe400000f0eff */
[-C--:B------:R-:W-:Y:S02]  /*1bf0*/  IADD3 R90, P0, R91, R120.reuse, RZ ;  /* 0x000000785b5a7210 */ /* 0x080fe40007f1e0ff */
[-C--:B------:R-:W-:Y:S01]  /*1c00*/  LEA.HI.X.SX32 R29, R17, R121.reuse, 0x1, P1 ;  /* 0x00000079111d7211 */ /* 0x080fe200008f0eff */
[----:B------:R-:W2:Y:S01]  /*1c10*/  LDG.E.U16 R27, desc[UR4][R12.64] ;  /* 0x000000040c1b7981 */ /* 0x000ea2000c1e1500 */
[----:B------:R-:W-:Y:S02]  /*1c20*/  LEA.HI.X.SX32 R91, R50, R121, 0x1, P0 ;  /* 0x00000079325b7211 */ /* 0x000fe400000f0eff */
[----:B------:R-:W-:Y:S01]  /*1c30*/  IADD3 R6, P1, R233, R120, RZ ;  /* 0x00000078e9067210 */ /* 0x000fe20007f3e0ff */
[----:B------:R0:W3:Y:S01]  /*1c40*/  LDG.E.U16 R17, desc[UR4][R22.64] ;  /* 0x0000000416117981 */ /* 0x0000e2000c1e1500 */
[----:B----4-:R-:W-:-:S02]  /*1c50*/  IMAD R14, R14, 0x128, RZ ;  /* 0x000001280e0e7824 */ /* 0x010fc400078e02ff */
[-C--:B------:R-:W-:Y:S01]  /*1c60*/  LEA.HI.X.SX32 R7, R3, R121.reuse, 0x1, P1 ;  /* 0x0000007903077211 */ /* 0x080fe200008f0eff */
[----:B------:R4:W3:Y:S01]  /*1c70*/  LDG.E.U16 R25, desc[UR4][R90.64] ;  /* 0x000000045a197981 */ /* 0x0008e2000c1e1500 */
[----:B-1----:R-:W-:Y:S01]  /*1c80*/  IMAD R95, R2, 0x250, RZ ;  /* 0x00000250025f7824 */ /* 0x002fe200078e02ff */
[-C--:B------:R-:W-:Y:S02]  /*1c90*/  IADD3 R2, P0, R93, R120.reuse, RZ ;  /* 0x000000785d027210 */ /* 0x080fe40007f1e0ff */
[----:B------:R-:W3:Y:S02]  /*1ca0*/  LDG.E.U16 R43, desc[UR4][R28.64] ;  /* 0x000000041c2b7981 */ /* 0x000ee4000c1e1500 */
[-C--:B0-----:R-:W-:Y:S02]  /*1cb0*/  IADD3 R22, P1, R95, R120.reuse, RZ ;  /* 0x000000785f167210 */ /* 0x081fe40007f3e0ff */
[-C--:B------:R-:W-:Y:S01]  /*1cc0*/  LEA.HI.X.SX32 R3, R11, R121.reuse, 0x1, P0 ;  /* 0x000000790b037211 */ /* 0x080fe200000f0eff */
[C---:B----4-:R-:W-:Y:S01]  /*1cd0*/  IMAD R91, R0.reuse, 0x85, RZ ;  /* 0x00000085005b7824 */ /* 0x050fe200078e02ff */
[-C--:B------:R-:W-:Y:S01]  /*1ce0*/  LEA.HI.X.SX32 R11, R93, R121.reuse, 0x1, P2 ;  /* 0x000000795d0b7211 */ /* 0x080fe200010f0eff */
[----:B------:R-:W-:Y:S01]  /*1cf0*/  IMAD R13, R0, 0x45, RZ ;  /* 0x00000045000d7824 */ /* 0x000fe200078e02ff */
[-C--:B------:R-:W-:Y:S01]  /*1d00*/  IADD3 R90, P2, R182, R120.reuse, RZ ;  /* 0x00000078b65a7210 */ /* 0x080fe20007f5e0ff */
[----:B------:R0:W4:Y:S01]  /*1d10*/  LDG.E.U16 R29, desc[UR4][R6.64] ;  /* 0x00000004061d7981 */ /* 0x000122000c1e1500 */
[-C--:B------:R-:W-:Y:S01]  /*1d20*/  LEA.HI.X.SX32 R23, R14, R121.reuse, 0x1, P1 ;  /* 0x000000790e177211 */ /* 0x080fe200008f0eff */
[----:B------:R-:W-:Y:S01]  /*1d30*/  IMAD R93, R0, 0x4d, RZ ;  /* 0x0000004d005d7824 */ /* 0x000fe200078e02ff */
[----:B------:R-:W-:Y:S01]  /*1d40*/  IADD3 R12, P0, R185, R120, RZ ;  /* 0x00000078b90c7210 */ /* 0x000fe20007f1e0ff */
[----:B------:R1:W2:Y:S01]  /*1d50*/  LDG.E.U16 R8, desc[UR4][R2.64] ;  /* 0x0000000402087981 */ /* 0x0002a2000c1e1500 */
[----:B------:R-:W-:-:S02]  /*1d60*/  LEA.HI.X.SX32 R91, R91, R121, 0x1, P2 ;  /* 0x000000795b5b7211 */ /* 0x000fc400010f0eff */
[----:B------:R-:W-:Y:S01]  /*1d70*/  LEA.HI.X.SX32 R13, R13, R121, 0x1, P0 ;  /* 0x000000790d0d7211 */ /* 0x000fe200000f0eff */
[----:B------:R-:W-:Y:S01]  /*1d80*/  IMAD R189, R0, 0xba, RZ ;  /* 0x000000ba00bd7824 */ /* 0x000fe200078e02ff */
[----:B------:R1:W4:Y:S01]  /*1d90*/  LDG.E.U16 R28, desc[UR4][R10.64] ;  /* 0x000000040a1c7981 */ /* 0x000322000c1e1500 */
[----:B0-----:R-:W-:-:S03]  /*1da0*/  IADD3 R6, P1, R183, R120, RZ ;  /* 0x00000078b7067210 */ /* 0x001fc60007f3e0ff */
[----:B------:R-:W3:Y:S01]  /*1db0*/  LDG.E.U16 R95, desc[UR4][R90.64] ;  /* 0x000000045a5f7981 */ /* 0x000ee2000c1e1500 */
[-C--:B------:R-:W-:Y:S01]  /*1dc0*/  LEA.HI.X.SX32 R7, R93, R121.reuse, 0x1, P1 ;  /* 0x000000795d077211 */ /* 0x080fe200008f0eff */
[C---:B-1----:R-:W-:Y:S02]  /*1dd0*/  IMAD R3, R0.reuse, 0x55, RZ ;  /* 0x0000005500037824 */ /* 0x042fe400078e02ff */
[----:B------:R-:W4:Y:S01]  /*1de0*/  LDG.E.U16 R94, desc[UR4][R12.64] ;  /* 0x000000040c5e7981 */ /* 0x000f22000c1e1500 */
[----:B------:R-:W-:Y:S01]  /*1df0*/  IADD3 R2, P2, R187, R120, RZ ;  /* 0x00000078bb027210 */ /* 0x000fe20007f5e0ff */
[----:B------:R-:W-:Y:S02]  /*1e00*/  IMAD R191, R0, 0xca, RZ ;  /* 0x000000ca00bf7824 */ /* 0x000fe400078e02ff */
[----:B------:R0:W4:Y:S04]  /*1e10*/  LDG.E.U16 R18, desc[UR4][R22.64] ;  /* 0x0000000416127981 */ /* 0x000128000c1e1500 */
[----:B------:R-:W4:Y:S01]  /*1e20*/  LDG.E.U16 R90, desc[UR4][R6.64] ;  /* 0x00000004065a7981 */ /* 0x000f22000c1e1500 */
[----:B------:R-:W-:-:S05]  /*1e30*/  LEA.HI.X.SX32 R3, R3, R121, 0x1, P2 ;  /* 0x0000007903037211 */ /* 0x000fca00010f0eff */
[----:B------:R1:W4:Y:S01]  /*1e40*/  LDG.E.U16 R72, desc[UR4][R2.64] ;  /* 0x0000000402487981 */ /* 0x000322000c1e1500 */
[C---:B------:R-:W-:Y:S01]  /*1e50*/  IMAD R11, R0.reuse, 0x5d, RZ ;  /* 0x0000005d000b7824 */ /* 0x040fe200078e02ff */
[-C--:B0-----:R-:W-:Y:S01]  /*1e60*/  IADD3 R22, P0, R189, R120.reuse, RZ ;  /* 0x00000078bd167210 */ /* 0x081fe20007f1e0ff */
[C---:B------:R-:W-:Y:S01]  /*1e70*/  IMAD R93, R0.reuse, 0x65, RZ ;  /* 0x00000065005d7824 */ /* 0x040fe200078e02ff */
[-C--:B------:R-:W-:Y:S01]  /*1e80*/  IADD3 R10, P1, R191, R120.reuse, RZ ;  /* 0x00000078bf0a7210 */ /* 0x080fe20007f3e0ff */
[C---:B------:R-:W-:Y:S02]  /*1e90*/  IMAD R193, R0.reuse, 0xda, RZ ;  /* 0x000000da00c17824 */ /* 0x040fe400078e02ff */
[C---:B------:R-:W-:Y:S01]  /*1ea0*/  IMAD R195, R0.reuse, 0xea, RZ ;  /* 0x000000ea00c37824 */ /* 0x040fe200078e02ff */
[-C--:B------:R-:W-:Y:S01]  /*1eb0*/  LEA.HI.X.SX32 R23, R11, R121.reuse, 0x1, P0 ;  /* 0x000000790b177211 */ /* 0x080fe200000f0eff */
[C---:B------:R-:W-:Y:S01]  /*1ec0*/  IMAD R13, R0.reuse, 0x6d, RZ ;  /* 0x0000006d000d7824 */ /* 0x040fe200078e02ff */
[-C--:B------:R-:W-:Y:S01]  /*1ed0*/  IADD3 R12, P0, R193, R120.reuse, RZ ;  /* 0x00000078c10c7210 */ /* 0x080fe20007f1e0ff */
[C---:B-1----:R-:W-:Y:S01]  /*1ee0*/  IMAD R3, R0.reuse, 0x75, RZ ;  /* 0x0000007500037824 */ /* 0x042fe200078e02ff */
[-C--:B------:R-:W-:Y:S01]  /*1ef0*/  LEA.HI.X.SX32 R11, R93, R121.reuse, 0x1, P1 ;  /* 0x000000795d0b7211 */ /* 0x080fe200008f0eff */
[----:B------:R-:W-:Y:S01]  /*1f00*/  IMAD R221, R0, 0xfa, RZ ;  /* 0x000000fa00dd7824 */ /* 0x000fe200078e02ff */
[----:B------:R-:W-:Y:S01]  /*1f10*/  IADD3 R2, P1, R195, R120, RZ ;  /* 0x00000078c3027210 */ /* 0x000fe20007f3e0ff */
[----:B------:R-:W4:Y:S01]  /*1f20*/  LDG.E.U16 R92, desc[UR4][R22.64] ;  /* 0x00000004165c7981 */ /* 0x000f22000c1e1500 */
[----:B------:R-:W-:-:S02]  /*1f30*/  LEA.HI.X.SX32 R13, R13, R121, 0x1, P0 ;  /* 0x000000790d0d7211 */ /* 0x000fc400000f0eff */
[-C--:B------:R-:W-:Y:S01]  /*1f40*/  LEA.HI.X.SX32 R3, R3, R121.reuse, 0x1, P1 ;  /* 0x0000007903037211 */ /* 0x080fe200008f0eff */
[----:B------:R-:W4:Y:S01]  /*1f50*/  LDG.E.U16 R88, desc[UR4][R10.64] ;  /* 0x000000040a587981 */ /* 0x000f22000c1e1500 */
[C---:B------:R-:W-:Y:S01]  /*1f60*/  IMAD R7, R0.reuse, 0x7d, RZ ;  /* 0x0000007d00077824 */ /* 0x040fe200078e02ff */
[----:B------:R-:W-:Y:S02]  /*1f70*/  IADD3 R6, P0, R221, R120, RZ ;  /* 0x00000078dd067210 */ /* 0x000fe40007f1e0ff */
[----:B------:R-:W4:Y:S04]  /*1f80*/  LDG.E.U16 R48, desc[UR4][R12.64] ;  /* 0x000000040c307981 */ /* 0x000f28000c1e1500 */
[----:B------:R0:W4:Y:S01]  /*1f90*/  LDG.E.U16 R22, desc[UR4][R2.64] ;  /* 0x0000000402167981 */ /* 0x000122000c1e1500 */
[----:B------:R-:W-:Y:S01]  /*1fa0*/  LEA.HI.X.SX32 R7, R7, R121, 0x1, P0 ;  /* 0x0000007907077211 */ /* 0x000fe200000f0eff */
[----:B------:R-:W-:-:S02]  /*1fb0*/  IMAD R93, R0, 0xc, RZ ;  /* 0x0000000c005d7824 */ /* 0x000fc400078e02ff */
[C---:B------:R-:W-:Y:S01]  /*1fc0*/  IMAD R91, R0.reuse, 0x6, RZ ;  /* 0x00000006005b7824 */ /* 0x040fe200078e02ff */
[----:B--2---:R1:W-:Y:S02]  /*1fd0*/  STL [R1+0xa0], R8 ;  /* 0x0000a00801007387 */ /* 0x0043e40000100800 */
[----:B-1----:R-:W-:Y:S02]  /*1fe0*/  IMAD R8, R0, 0x104, RZ ;  /* 0x0000010400087824 */ /* 0x002fe400078e02ff */
[----:B---3--:R-:W-:Y:S03]  /*1ff0*/  STL [R1+0x3c], R95 ;  /* 0x00003c5f01007387 */ /* 0x008fe60000100800 */
[----:B0-----:R-:W-:Y:S01]  /*2000*/  IADD3 R2, P1, R8, R120, RZ ;  /* 0x0000007808027210 */ /* 0x001fe20007f3e0ff */
[----:B----4-:R-:W-:Y:S03]  /*2010*/  STL [R1+0x94], R94 ;  /* 0x0000945e01007387 */ /* 0x010fe60000100800 */
[----:B------:R-:W-:Y:S01]  /*2020*/  LEA.HI.X.SX32 R3, R89, R121, 0x1, P1 ;  /* 0x0000007959037211 */ /* 0x000fe200008f0eff */
[----:B------:R0:W-:Y:S01]  /*2030*/  STL [R1+0x88], R90 ;  /* 0x0000885a01007387 */ /* 0x0001e20000100800 */
[----:B------:R-:W-:-:S02]  /*2040*/  LEA R11, R0, R0, 0x1 ;  /* 0x00000000000b7211 */ /* 0x000fc400078e08ff */
[-C--:B------:R-:W-:Y:S01]  /*2050*/  IADD3 R10, P0, R91, R120.reuse, RZ ;  /* 0x000000785b0a7210 */ /* 0x080fe20007f1e0ff */
[----:B------:R-:W2:Y:S04]  /*2060*/  LDG.E.U16 R23, desc[UR4][R2.64] ;  /* 0x0000000402177981 */ /* 0x000ea8000c1e1500 */
[----:B0-----:R0:W3:Y:S02]  /*2070*/  LDG.E.U16 R90, desc[UR4][R6.64] ;  /* 0x00000004065a7981 */ /* 0x0010e4000c1e1500 */
[----:B0-----:R-:W-:-:S04]  /*2080*/  IADD3 R6, P1, R93, R120, RZ ;  /* 0x000000785d067210 */ /* 0x001fc80007f3e0ff */
[-C--:B------:R-:W-:Y:S01]  /*2090*/  LEA.HI.X.SX32 R7, R91, R121.reuse, 0x1, P1 ;  /* 0x000000795b077211 */ /* 0x080fe200008f0eff */
[----:B------:R0:W-:Y:S04]  /*20a0*/  STL [R1+0x7c], R72 ;  /* 0x00007c4801007387 */ /* 0x0001e80000100800 */
[----:B0-----:R0:W4:Y:S01]  /*20b0*/  LDG.E.U16 R72, desc[UR4][R6.64] ;  /* 0x0000000406487981 */ /* 0x001122000c1e1500 */
[-C--:B------:R-:W-:Y:S01]  /*20c0*/  LEA.HI.X.SX32 R11, R11, R121.reuse, 0x1, P0 ;  /* 0x000000790b0b7211 */ /* 0x080fe200000f0eff */
[C---:B------:R-:W-:Y:S01]  /*20d0*/  IMAD R89, R0.reuse, 0xe, RZ ;  /* 0x0000000e00597824 */ /* 0x040fe200078e02ff */
[----:B------:R-:W-:Y:S01]  /*20e0*/  IADD3 R2, P0, R69, R120, RZ ;  /* 0x0000007845027210 */ /* 0x000fe20007f1e0ff */
[C---:B------:R-:W-:Y:S01]  /*20f0*/  IMAD R91, R0.reuse, 0x16, RZ ;  /* 0x00000016005b7824 */ /* 0x040fe200078e02ff */
[----:B------:R-:W-:Y:S01]  /*2100*/  LEA R13, R0, -R0, 0x3 ;  /* 0x80000000000d7211 */ /* 0x000fe200078e18ff */
[----:B------:R1:W2:Y:S01]  /*2110*/  LDG.E.U16 R163, desc[UR4][R10.64] ;  /* 0x000000040aa37981 */ /* 0x0002a2000c1e1500 */
[----:B------:R-:W-:-:S02]  /*2120*/  LEA.HI.X.SX32 R3, R93, R121, 0x1, P0 ;  /* 0x000000795d037211 */ /* 0x000fc400000f0eff */
[-C--:B------:R-:W-:Y:S01]  /*2130*/  IADD3 R12, P0, R89, R120.reuse, RZ ;  /* 0x00000078590c7210 */ /* 0x080fe20007f1e0ff */
[C---:B------:R-:W-:Y:S02]  /*2140*/  IMAD R93, R0.reuse, 0x1c, RZ ;  /* 0x0000001c005d7824 */ /* 0x040fe400078e02ff */
[----:B------:R1:W2:Y:S01]  /*2150*/  LDG.E.U16 R8, desc[UR4][R2.64] ;  /* 0x0000000402087981 */ /* 0x0002a2000c1e1500 */
[----:B------:R-:W-:Y:S01]  /*2160*/  LEA.HI.X.SX32 R13, R13, R121, 0x1, P0 ;  /* 0x000000790d0d7211 */ /* 0x000fe200000f0eff */
[C---:B------:R-:W-:Y:S01]  /*2170*/  IMAD R69, R0.reuse, 0xb, RZ ;  /* 0x0000000b00457824 */ /* 0x040fe200078e02ff */
[-C--:B0-----:R-:W-:Y:S01]  /*2180*/  IADD3 R6, P2, R71, R120.reuse, RZ ;  /* 0x0000007847067210 */ /* 0x081fe20007f5e0ff */
[----:B------:R-:W-:Y:S01]  /*2190*/  IMAD R71, R0, 0x2c, RZ ;  /* 0x0000002c00477824 */ /* 0x000fe200078e02ff */
[-C--:B-1----:R-:W-:Y:S02]  /*21a0*/  IADD3 R10, P1, R93, R120.reuse, RZ ;  /* 0x000000785d0a7210 */ /* 0x082fe40007f3e0ff */
[----:B------:R-:W-:-:S04]  /*21b0*/  IADD3 R2, P0, R91, R120, RZ ;  /* 0x000000785b027210 */ /* 0x000fc80007f1e0ff */
[-C--:B------:R-:W-:Y:S02]  /*21c0*/  LEA.HI.X.SX32 R3, R69, R121.reuse, 0x1, P0 ;  /* 0x0000007945037211 */ /* 0x080fe400000f0eff */
[-C--:B------:R-:W-:Y:S01]  /*21d0*/  LEA.HI.X.SX32 R11, R89, R121.reuse, 0x1, P1 ;  /* 0x00000079590b7211 */ /* 0x080fe200008f0eff */
[----:B------:R-:W-:Y:S01]  /*21e0*/  STL [R1+0x70], R92 ;  /* 0x0000705c01007387 */ /* 0x000fe20000100800 */
[----:B------:R-:W-:-:S03]  /*21f0*/  LEA.HI.X.SX32 R7, R93, R121, 0x1, P2 ;  /* 0x000000795d077211 */ /* 0x000fc600010f0eff */
[----:B------:R0:W2:Y:S04]  /*2200*/  LDG.E.U16 R161, desc[UR4][R2.64] ;  /* 0x0000000402a17981 */ /* 0x0000a8000c1e1500 */
[----:B------:R1:W-:Y:S04]  /*2210*/  STL [R1+0x64], R88 ;  /* 0x0000645801007387 */ /* 0x0003e80000100800 */
[----:B------:R1:W-:Y:S01]  /*2220*/  STL [R1+0x58], R48 ;  /* 0x0000583001007387 */ /* 0x0003e20000100800 */
[----:B0-----:R-:W-:-:S03]  /*2230*/  IADD3 R2, P0, R71, R120, RZ ;  /* 0x0000007847027210 */ /* 0x001fc60007f1e0ff */
[----:B------:R0:W-:Y:S01]  /*2240*/  STL [R1+0x4c], R22 ;  /* 0x00004c1601007387 */ /* 0x0001e20000100800 */
[----:B------:R-:W-:-:S03]  /*2250*/  LEA.HI.X.SX32 R3, R91, R121, 0x1, P0 ;  /* 0x000000795b037211 */ /* 0x000fc600000f0eff */
[----:B-1----:R1:W2:Y:S04]  /*2260*/  LDG.E.U16 R88, desc[UR4][R12.64] ;  /* 0x000000040c587981 */ /* 0x0022a8000c1e1500 */
[----:B------:R1:W2:Y:S04]  /*2270*/  LDG.E.U16 R48, desc[UR4][R10.64] ;  /* 0x000000040a307981 */ /* 0x0002a8000c1e1500 */
[----:B0-----:R0:W2:Y:S01]  /*2280*/  LDG.E.U16 R22, desc[UR4][R6.64] ;  /* 0x0000000406167981 */ /* 0x0010a2000c1e1500 */
[----:B-1----:R-:W-:Y:S01]  /*2290*/  IADD3 R12, P2, R45, R120, RZ ;  /* 0x000000782d0c7210 */ /* 0x002fe20007f5e0ff */
[----:B------:R-:W-:-:S02]  /*22a0*/  IMAD R69, R0, 0x1e, RZ ;  /* 0x0000001e00457824 */ /* 0x000fc400078e02ff */
[----:B------:R1:W2:Y:S01]  /*22b0*/  LDG.E.U16 R91, desc[UR4][R2.64] ;  /* 0x00000004025b7981 */ /* 0x0002a2000c1e1500 */
[C---:B------:R-:W-:Y:S01]  /*22c0*/  IMAD R89, R0.reuse, 0x3c, RZ ;  /* 0x0000003c00597824 */ /* 0x040fe200078e02ff */
[-C--:B------:R-:W-:Y:S02]  /*22d0*/  LEA.HI.X.SX32 R13, R71, R121.reuse, 0x1, P2 ;  /* 0x00000079470d7211 */ /* 0x080fe400010f0eff */
[----:B------:R-:W-:Y:S02]  /*22e0*/  LEA R45, R0, -R0, 0x4 ;  /* 0x80000000002d7211 */ /* 0x000fe400078e20ff */
[-C--:B------:R-:W-:Y:S01]  /*22f0*/  IADD3 R10, P0, R69, R120.reuse, RZ ;  /* 0x00000078450a7210 */ /* 0x080fe20007f1e0ff */
[----:B------:R1:W2:Y:S01]  /*2300*/  LDG.E.U16 R93, desc[UR4][R12.64] ;  /* 0x000000040c5d7981 */ /* 0x0002a2000c1e1500 */
[----:B0-----:R-:W-:Y:S02]  /*2310*/  IADD3 R6, P1, R89, R120, RZ ;  /* 0x0000007859067210 */ /* 0x001fe40007f3e0ff */
[----:B------:R-:W-:-:S02]  /*2320*/  LEA.HI.X.SX32 R11, R45, R121, 0x1, P0 ;  /* 0x000000792d0b7211 */ /* 0x000fc400000f0eff */
[----:B------:R-:W-:-:S03]  /*2330*/  LEA.HI.X.SX32 R7, R69, R121, 0x1, P1 ;  /* 0x0000007945077211 */ /* 0x000fc600008f0eff */
[----:B------:R-:W2:Y:S04]  /*2340*/  LDG.E.U16 R92, desc[UR4][R10.64] ;  /* 0x000000040a5c7981 */ /* 0x000ea8000c1e1500 */
[----:B---3--:R-:W-:Y:S04]  /*2350*/  STL [R1+0x44], R90 ;  /* 0x0000445a01007387 */ /* 0x008fe80000100800 */
[----:B----4-:R0:W-:Y:S04]  /*2360*/  STL [R1+0x10c], R72 ;  /* 0x00010c4801007387 */ /* 0x0101e80000100800 */
[----:B0-----:R0:W3:Y:S01]  /*2370*/  LDG.E.U16 R72, desc[UR4][R6.64] ;  /* 0x0000000406487981 */ /* 0x0010e2000c1e1500 */
[C---:B------:R-:W-:Y:S01]  /*2380*/  IMAD R69, R0.reuse, 0x26, RZ ;  /* 0x0000002600457824 */ /* 0x040fe200078e02ff */
[----:B-1----:R-:W-:Y:S01]  /*2390*/  IADD3 R2, P2, R61, R120, RZ ;  /* 0x000000783d027210 */ /* 0x002fe20007f5e0ff */
[----:B------:R-:W-:-:S02]  /*23a0*/  IMAD R45, R0, 0x13, RZ ;  /* 0x00000013002d7824 */ /* 0x000fc400078e02ff */
[C---:B------:R-:W-:Y:S01]  /*23b0*/  IMAD R61, R0.reuse, 0x98, RZ ;  /* 0x00000098003d7824 */ /* 0x040fe200078e02ff */
[-C--:B------:R-:W-:Y:S01]  /*23c0*/  LEA.HI.X.SX32 R3, R89, R121.reuse, 0x1, P2 ;  /* 0x0000007959037211 */ /* 0x080fe200010f0eff */
[C---:B------:R-:W-:Y:S01]  /*23d0*/  IMAD R71, R0.reuse, 0x2e, RZ ;  /* 0x0000002e00477824 */ /* 0x040fe200078e02ff */
[-C--:B------:R-:W-:Y:S01]  /*23e0*/  IADD3 R12, P0, R69, R120.reuse, RZ ;  /* 0x00000078450c7210 */ /* 0x080fe20007f1e0ff */
[----:B--2---:R1:W-:Y:S01]  /*23f0*/  STL [R1+0x104], R8 ;  /* 0x0001040801007387 */ /* 0x0043e20000100800 */
[C---:B------:R-:W-:Y:S02]  /*2400*/  IMAD R89, R0.reuse, 0x4c, RZ ;  /* 0x0000004c00597824 */ /* 0x040fe400078e02ff */
[----:B------:R-:W-:Y:S01]  /*2410*/  LEA.HI.X.SX32 R13, R45, R121, 0x1, P0 ;  /* 0x000000792d0d7211 */ /* 0x000fe200000f0eff */
[----:B------:R-:W-:Y:S01]  /*2420*/  IMAD R45, R0, 0x17, RZ ;  /* 0x00000017002d7824 */ /* 0x000fe200078e02ff */
[-C--:B0-----:R-:W-:Y:S01]  /*2430*/  IADD3 R6, P2, R61, R120.reuse, RZ ;  /* 0x000000783d067210 */ /* 0x081fe20007f5e0ff */
[----:B-1----:R0:W2:Y:S01]  /*2440*/  LDG.E.U16 R8, desc[UR4][R2.64] ;  /* 0x0000000402087981 */ /* 0x0020a2000c1e1500 */
[----:B------:R-:W-:-:S02]  /*2450*/  IADD3 R10, P1, R89, R120, RZ ;  /* 0x00000078590a7210 */ /* 0x000fc40007f3e0ff */
[----:B------:R-:W-:Y:S01]  /*2460*/  LEA.HI.X.SX32 R7, R89, R121, 0x1, P2 ;  /* 0x0000007959077211 */ /* 0x000fe200010f0eff */
[----:B------:R-:W-:Y:S01]  /*2470*/  IMAD R89, R0, 0x5c, RZ ;  /* 0x0000005c00597824 */ /* 0x000fe200078e02ff */
[----:B------:R1:W4:Y:S01]  /*2480*/  LDG.E.U16 R159, desc[UR4][R12.64] ;  /* 0x000000040c9f7981 */ /* 0x000322000c1e1500 */
[----:B0-----:R-:W-:-:S04]  /*2490*/  IADD3 R2, P0, R71, R120, RZ ;  /* 0x0000007847027210 */ /* 0x001fc80007f1e0ff */
[-C--:B------:R-:W-:Y:S01]  /*24a0*/  LEA.HI.X.SX32 R3, R45, R121.reuse, 0x1, P0 ;  /* 0x000000792d037211 */ /* 0x080fe200000f0eff */
[----:B------:R0:W-:Y:S04]  /*24b0*/  STL [R1+0x108], R88 ;  /* 0x0001085801007387 */ /* 0x0001e80000100800 */
[----:B------:R1:W-:Y:S04]  /*24c0*/  STL [R1+0xfc], R48 ;  /* 0x0000fc3001007387 */ /* 0x0003e80000100800 */
[----:B------:R1:W-:Y:S01]  /*24d0*/  STL [R1+0xe4], R22 ;  /* 0x0000e41601007387 */ /* 0x0003e20000100800 */
[----:B------:R-:W-:Y:S01]  /*24e0*/  LEA.HI.X.SX32 R11, R69, R121, 0x1, P1 ;  /* 0x00000079450b7211 */ /* 0x000fe200008f0eff */
[----:B------:R-:W-:-:S02]  /*24f0*/  IMAD R45, R0, 0xd8, RZ ;  /* 0x000000d8002d7824 */ /* 0x000fc400078e02ff */
[----:B0-----:R-:W4:Y:S01]  /*2500*/  LDG.E.U16 R88, desc[UR4][R6.64] ;  /* 0x0000000406587981 */ /* 0x001f22000c1e1500 */
[----:B-1----:R-:W-:-:S03]  /*2510*/  IMAD R48, R0, 0xb8, RZ ;  /* 0x000000b800307824 */ /* 0x002fc600078e02ff */
[----:B------:R0:W4:Y:S02]  /*2520*/  LDG.E.U16 R22, desc[UR4][R2.64] ;  /* 0x0000000402167981 */ /* 0x000124000c1e1500 */
[----:B------:R-:W-:Y:S02]  /*2530*/  IADD3 R12, P2, R48, R120, RZ ;  /* 0x00000078300c7210 */ /* 0x000fe40007f5e0ff */
[----:B------:R1:W-:Y:S01]  /*2540*/  STL [R1+0xec], R91 ;  /* 0x0000ec5b01007387 */ /* 0x0003e20000100800 */
[----:B------:R-:W-:-:S03]  /*2550*/  IMAD R69, R0, 0x36, RZ ;  /* 0x0000003600457824 */ /* 0x000fc600078e02ff */
[----:B------:R-:W4:Y:S01]  /*2560*/  LDG.E.U16 R90, desc[UR4][R10.64] ;  /* 0x000000040a5a7981 */ /* 0x000f22000c1e1500 */
[----:B0-----:R-:W-:Y:S01]  /*2570*/  IADD3 R2, P0, R89, R120, RZ ;  /* 0x0000007859027210 */ /* 0x001fe20007f1e0ff */
[----:B-1----:R-:W-:-:S03]  /*2580*/  IMAD R91, R0, 0x6c, RZ ;  /* 0x0000006c005b7824 */ /* 0x002fc600078e02ff */
[-C--:B------:R-:W-:Y:S01]  /*2590*/  LEA.HI.X.SX32 R3, R71, R121.reuse, 0x1, P0 ;  /* 0x0000007947037211 */ /* 0x080fe200000f0eff */
[----:B------:R0:W-:Y:S01]  /*25a0*/  STL [R1+0xc4], R93 ;  /* 0x0000c45d01007387 */ /* 0x0001e20000100800 */
[-C--:B------:R-:W-:Y:S02]  /*25b0*/  LEA.HI.X.SX32 R13, R89, R121.reuse, 0x1, P2 ;  /* 0x00000079590d7211 */ /* 0x080fe400010f0eff */
[-C--:B------:R-:W-:Y:S01]  /*25c0*/  IADD3 R6, P1, R91, R120.reuse, RZ ;  /* 0x000000785b067210 */ /* 0x080fe20007f3e0ff */
[----:B0-----:R0:W4:Y:S03]  /*25d0*/  LDG.E.U16 R93, desc[UR4][R2.64] ;  /* 0x00000004025d7981 */ /* 0x001126000c1e1500 */
[----:B------:R-:W-:Y:S01]  /*25e0*/  LEA.HI.X.SX32 R7, R69, R121, 0x1, P1 ;  /* 0x0000007945077211 */ /* 0x000fe200008f0eff */
[----:B------:R1:W-:Y:S04]  /*25f0*/  STL [R1+0xf8], R92 ;  /* 0x0000f85c01007387 */ /* 0x0003e80000100800 */
[----:B------:R2:W4:Y:S01]  /*2600*/  LDG.E.U16 R94, desc[UR4][R12.64] ;  /* 0x000000040c5e7981 */ /* 0x000522000c1e1500 */
[----:B0-----:R-:W-:-:S04]  /*2610*/  IADD3 R2, P2, R45, R120, RZ ;  /* 0x000000782d027210 */ /* 0x001fc80007f5e0ff */
[----:B------:R-:W-:Y:S01]  /*2620*/  LEA.HI.X.SX32 R3, R91, R121, 0x1, P2 ;  /* 0x000000795b037211 */ /* 0x000fe200010f0eff */
[----:B-1----:R-:W4:Y:S04]  /*2630*/  LDG.E.U16 R92, desc[UR4][R6.64] ;  /* 0x00000004065c7981 */ /* 0x002f28000c1e1500 */
[----:B---3--:R0:W-:Y:S04]  /*2640*/  STL [R1+0xdc], R72 ;  /* 0x0000dc4801007387 */ /* 0x0081e80000100800 */
[----:B0-----:R-:W3:Y:S01]  /*2650*/  LDG.E.U16 R72, desc[UR4][R2.64] ;  /* 0x0000000402487981 */ /* 0x001ee2000c1e1500 */
[C---:B------:R-:W-:Y:S01]  /*2660*/  IMAD R11, R0.reuse, 0x1b, RZ ;  /* 0x0000001b000b7824 */ /* 0x040fe200078e02ff */
[----:B------:R-:W-:Y:S01]  /*2670*/  IADD3 R10, P0, R69, R120, RZ ;  /* 0x00000078450a7210 */ /* 0x000fe20007f1e0ff */
[----:B------:R-:W-:-:S02]  /*2680*/  IMAD R71, R0, 0x3e, RZ ;  /* 0x0000003e00477824 */ /* 0x000fc400078e02ff */
[C---:B------:R-:W-:Y:S01]  /*2690*/  IMAD R91, R0.reuse, 0x7c, RZ ;  /* 0x0000007c005b7824 */ /* 0x040fe200078e02ff */
[-C--:B------:R-:W-:Y:S01]  /*26a0*/  LEA.HI.X.SX32 R11, R11, R121.reuse, 0x1, P0 ;  /* 0x000000790b0b7211 */ /* 0x080fe200000f0eff */
[----:B--2---:R0:W-:Y:S01]  /*26b0*/  STL [R1+0xa4], R8 ;  /* 0x0000a40801007387 */ /* 0x0041e20000100800 */
[C---:B------:R-:W-:Y:S01]  /*26c0*/  LEA R69, R0.reuse, -R0, 0x5 ;  /* 0x8000000000457211 */ /* 0x040fe200078e28ff */
[C---:B------:R-:W-:Y:S01]  /*26d0*/  IMAD R89, R0.reuse, 0x46, RZ ;  /* 0x0000004600597824 */ /* 0x040fe200078e02ff */
[-C--:B------:R-:W-:Y:S01]  /*26e0*/  IADD3 R12, P0, R71, R120.reuse, RZ ;  /* 0x00000078470c7210 */ /* 0x080fe20007f1e0ff */
[----:B------:R1:W2:Y:S01]  /*26f0*/  LDG.E.U16 R157, desc[UR4][R10.64] ;  /* 0x000000040a9d7981 */ /* 0x0002a2000c1e1500 */
[----:B0-----:R-:W-:Y:S02]  /*2700*/  IMAD R8, R0, 0xf8, RZ ;  /* 0x000000f800087824 */ /* 0x001fe400078e02ff */
[----:B------:R-:W-:Y:S02]  /*2710*/  LEA.HI.X.SX32 R13, R69, R121, 0x1, P0 ;  /* 0x00000079450d7211 */ /* 0x000fe400000f0eff */
[----:B-1----:R-:W-:-:S02]  /*2720*/  IADD3 R10, P1, R91, R120, RZ ;  /* 0x000000785b0a7210 */ /* 0x002fc40007f3e0ff */
[-C--:B------:R-:W-:Y:S01]  /*2730*/  IADD3 R6, P2, R8, R120.reuse, RZ ;  /* 0x0000007808067210 */ /* 0x080fe20007f5e0ff */
[C---:B------:R-:W-:Y:S01]  /*2740*/  IMAD R69, R0.reuse, 0x23, RZ ;  /* 0x0000002300457824 */ /* 0x040fe200078e02ff */
[-C--:B------:R-:W-:Y:S01]  /*2750*/  IADD3 R2, P0, R89, R120.reuse, RZ ;  /* 0x0000007859027210 */ /* 0x080fe20007f1e0ff */
[C---:B------:R-:W-:Y:S01]  /*2760*/  IMAD R95, R0.reuse, 0x8c, RZ ;  /* 0x0000008c005f7824 */ /* 0x040fe200078e02ff */
[-C--:B------:R-:W-:Y:S02]  /*2770*/  LEA.HI.X.SX32 R11, R71, R121.reuse, 0x1, P1 ;  /* 0x00000079470b7211 */ /* 0x080fe400008f0eff */
[-C--:B------:R-:W-:Y:S01]  /*2780*/  LEA.HI.X.SX32 R7, R91, R121.reuse, 0x1, P2 ;  /* 0x000000795b077211 */ /* 0x080fe200010f0eff */
[C---:B------:R-:W-:Y:S02]  /*2790*/  IMAD R91, R0.reuse, 0x4e, RZ ;  /* 0x0000004e005b7824 */ /* 0x040fe400078e02ff */
[C---:B------:R-:W-:Y:S01]  /*27a0*/  IMAD R223, R0.reuse, 0x9c, RZ ;  /* 0x0000009c00df7824 */ /* 0x040fe200078e02ff */
[----:B------:R-:W-:Y:S01]  /*27b0*/  LEA.HI.X.SX32 R3, R69, R121, 0x1, P0 ;  /* 0x0000007945037211 */ /* 0x000fe200000f0eff */
[C---:B------:R-:W-:Y:S01]  /*27c0*/  IMAD R69, R0.reuse, 0x27, RZ ;  /* 0x0000002700457824 */ /* 0x040fe200078e02ff */
[----:B----4-:R0:W-:Y:S04]  /*27d0*/  STL [R1+0xcc], R90 ;  /* 0x0000cc5a01007387 */ /* 0x0101e80000100800 */
[----:B------:R1:W-:Y:S04]  /*27e0*/  STL [R1+0x8c], R88 ;  /* 0x00008c5801007387 */ /* 0x0003e80000100800 */
[----:B------:R4:W-:Y:S04]  /*27f0*/  STL [R1+0xe8], R22 ;  /* 0x0000e81601007387 */ /* 0x0009e80000100800 */
[----:B0-----:R0:W2:Y:S04]  /*2800*/  LDG.E.U16 R90, desc[UR4][R12.64] ;  /* 0x000000040c5a7981 */ /* 0x0010a8000c1e1500 */
[----:B-1----:R1:W2:Y:S04]  /*2810*/  LDG.E.U16 R88, desc[UR4][R10.64] ;  /* 0x000000040a587981 */ /* 0x0022a8000c1e1500 */
[----:B----4-:R4:W2:Y:S01]  /*2820*/  LDG.E.U16 R22, desc[UR4][R6.64] ;  /* 0x0000000406167981 */ /* 0x0108a2000c1e1500 */
[----:B0-----:R-:W-:Y:S01]  /*2830*/  IADD3 R12, P1, R95, R120, RZ ;  /* 0x000000785f0c7210 */ /* 0x001fe20007f3e0ff */
[----:B------:R-:W-:-:S02]  /*2840*/  IMAD R71, R0, 0x2b, RZ ;  /* 0x0000002b00477824 */ /* 0x000fc400078e02ff */
[----:B------:R0:W2:Y:S01]  /*2850*/  LDG.E.U16 R155, desc[UR4][R2.64] ;  /* 0x00000004029b7981 */ /* 0x0000a2000c1e1500 */
[-C--:B-1----:R-:W-:Y:S02]  /*2860*/  IADD3 R10, P0, R91, R120.reuse, RZ ;  /* 0x000000785b0a7210 */ /* 0x082fe40007f1e0ff */
[-C--:B------:R-:W-:Y:S02]  /*2870*/  LEA.HI.X.SX32 R13, R89, R121.reuse, 0x1, P1 ;  /* 0x00000079590d7211 */ /* 0x080fe400008f0eff */
[----:B----4-:R-:W-:Y:S02]  /*2880*/  IADD3 R6, P2, R223, R120, RZ ;  /* 0x00000078df067210 */ /* 0x010fe40007f5e0ff */
[-C--:B------:R-:W-:Y:S01]  /*2890*/  LEA.HI.X.SX32 R11, R69, R121.reuse, 0x1, P0 ;  /* 0x00000079450b7211 */ /* 0x080fe200000f0eff */
[----:B------:R-:W-:Y:S01]  /*28a0*/  STL [R1+0xbc], R93 ;  /* 0x0000bc5d01007387 */ /* 0x000fe20000100800 */
[----:B------:R-:W-:-:S03]  /*28b0*/  LEA.HI.X.SX32 R7, R91, R121, 0x1, P2 ;  /* 0x000000795b077211 */ /* 0x000fc600010f0eff */
[----:B------:R1:W-:Y:S04]  /*28c0*/  STL [R1+0x74], R94 ;  /* 0x0000745e01007387 */ /* 0x0003e80000100800 */
[----:B------:R-:W-:Y:S04]  /*28d0*/  STL [R1+0xac], R92 ;  /* 0x0000ac5c01007387 */ /* 0x000fe80000100800 */
[----:B------:R4:W2:Y:S04]  /*28e0*/  LDG.E.U16 R96, desc[UR4][R12.64] ;  /* 0x000000040c607981 */ /* 0x0008a8000c1e1500 */
[----:B-1----:R-:W2:Y:S04]  /*28f0*/  LDG.E.U16 R94, desc[UR4][R10.64] ;  /* 0x000000040a5e7981 */ /* 0x002ea8000c1e1500 */
[----:B---3--:R1:W-:Y:S04]  /*2900*/  STL [R1+0x5c], R72 ;  /* 0x00005c4801007387 */ /* 0x0083e80000100800 */
[----:B-1----:R1:W3:Y:S01]  /*2910*/  LDG.E.U16 R72, desc[UR4][R6.64] ;  /* 0x0000000406487981 */ /* 0x0022e2000c1e1500 */
[----:B------:R-:W-:-:S02]  /*2920*/  IMAD R93, R0, 0x56, RZ ;  /* 0x00000056005d7824 */ /* 0x000fc400078e02ff */
[----:B------:R-:W-:-:S03]  /*2930*/  IMAD R224, R0, 0xac, RZ ;  /* 0x000000ac00e07824 */ /* 0x000fc600078e02ff */
[-C--:B0-----:R-:W-:Y:S01]  /*2940*/  IADD3 R2, P1, R93, R120.reuse, RZ ;  /* 0x000000785d027210 */ /* 0x081fe20007f3e0ff */
[C---:B------:R-:W-:Y:S02]  /*2950*/  IMAD R227, R0.reuse, 0xbc, RZ ;  /* 0x000000bc00e37824 */ /* 0x040fe400078e02ff */
[----:B------:R-:W-:Y:S01]  /*2960*/  IMAD R91, R0, 0x66, RZ ;  /* 0x00000066005b7824 */ /* 0x000fe200078e02ff */
[-C--:B------:R-:W-:Y:S02]  /*2970*/  LEA.HI.X.SX32 R3, R71, R121.reuse, 0x1, P1 ;  /* 0x0000007947037211 */ /* 0x080fe400008f0eff */
[-C--:B----4-:R-:W-:Y:S01]  /*2980*/  IADD3 R12, P1, R224, R120.reuse, RZ ;  /* 0x00000078e00c7210 */ /* 0x090fe20007f3e0ff */
[C---:B------:R-:W-:Y:S01]  /*2990*/  IMAD R89, R0.reuse, 0x5e, RZ ;  /* 0x0000005e00597824 */ /* 0x040fe200078e02ff */
[-C--:B-1----:R-:W-:Y:S01]  /*29a0*/  IADD3 R6, P2, R227, R120.reuse, RZ ;  /* 0x00000078e3067210 */ /* 0x082fe20007f5e0ff */
[----:B------:R0:W4:Y:S01]  /*29b0*/  LDG.E.U16 R151, desc[UR4][R2.64] ;  /* 0x0000000402977981 */ /* 0x000122000c1e1500 */
[-C--:B------:R-:W-:Y:S01]  /*29c0*/  LEA.HI.X.SX32 R13, R93, R121.reuse, 0x1, P1 ;  /* 0x000000795d0d7211 */ /* 0x080fe200008f0eff */
[C---:B------:R-:W-:Y:S01]  /*29d0*/  IMAD R71, R0.reuse, 0x33, RZ ;  /* 0x0000003300477824 */ /* 0x040fe200078e02ff */
[CC--:B------:R-:W-:Y:S01]  /*29e0*/  IADD3 R10, P0, R89.reuse, R120.reuse, RZ ;  /* 0x00000078590a7210 */ /* 0x0c0fe20007f1e0ff */
[C---:B------:R-:W-:Y:S01]  /*29f0*/  IMAD R69, R0.reuse, 0x2f, RZ ;  /* 0x0000002f00457824 */ /* 0x040fe200078e02ff */
[----:B------:R-:W-:Y:S01]  /*2a00*/  LEA.HI.X.SX32 R7, R89, R121, 0x1, P2 ;  /* 0x0000007959077211 */ /* 0x000fe200010f0eff */
[C---:B------:R-:W-:Y:S01]  /*2a10*/  IMAD R226, R0.reuse, 0xcc, RZ ;  /* 0x000000cc00e27824 */ /* 0x040fe200078e02ff */
[----:B------:R1:W4:Y:S01]  /*2a20*/  LDG.E.U16 R92, desc[UR4][R12.64] ;  /* 0x000000040c5c7981 */ /* 0x000322000c1e1500 */
[----:B0-----:R-:W-:Y:S01]  /*2a30*/  IADD3 R2, P1, R91, R120, RZ ;  /* 0x000000785b027210 */ /* 0x001fe20007f3e0ff */
[----:B------:R-:W-:-:S03]  /*2a40*/  IMAD R229, R0, 0xdc, RZ ;  /* 0x000000dc00e57824 */ /* 0x000fc600078e02ff */
[-C--:B------:R-:W-:Y:S01]  /*2a50*/  LEA.HI.X.SX32 R3, R71, R121.reuse, 0x1, P1 ;  /* 0x0000007947037211 */ /* 0x080fe200008f0eff */
[----:B------:R-:W-:Y:S01]  /*2a60*/  IMAD R89, R0, 0x6e, RZ ;  /* 0x0000006e00597824 */ /* 0x000fe200078e02ff */
[-C--:B------:R-:W-:Y:S02]  /*2a70*/  LEA.HI.X.SX32 R11, R69, R121.reuse, 0x1, P0 ;  /* 0x00000079450b7211 */ /* 0x080fe400000f0eff */
[----:B-1----:R-:W-:Y:S01]  /*2a80*/  IADD3 R12, P1, R226, R120, RZ ;  /* 0x00000078e20c7210 */ /* 0x002fe20007f3e0ff */
[----:B------:R0:W4:Y:S01]  /*2a90*/  LDG.E.U16 R145, desc[UR4][R2.64] ;  /* 0x0000000402917981 */ /* 0x000122000c1e1500 */
[----:B------:R-:W-:Y:S02]  /*2aa0*/  IMAD R69, R0, 0x37, RZ ;  /* 0x0000003700457824 */ /* 0x000fe400078e02ff */
[----:B------:R-:W-:Y:S01]  /*2ab0*/  LEA.HI.X.SX32 R13, R91, R121, 0x1, P1 ;  /* 0x000000795b0d7211 */ /* 0x000fe200008f0eff */
[----:B--2---:R1:W-:Y:S01]  /*2ac0*/  STL [R1+0xd8], R90 ;  /* 0x0000d85a01007387 */ /* 0x0043e20000100800 */
[----:B0-----:R-:W-:Y:S01]  /*2ad0*/  SHF.L.U32 R2, R70, 0x1, RZ ;  /* 0x0000000146027819 */ /* 0x001fe200000006ff */
[----:B------:R-:W-:Y:S01]  /*2ae0*/  IMAD R236, R0, 0x76, RZ ;  /* 0x0000007600ec7824 */ /* 0x000fe200078e02ff */
[----:B------:R-:W0:Y:S01]  /*2af0*/  LDC R91, c[0x0][0x248] ;  /* 0x00009200ff5b7b82 */ /* 0x000e220000000800 */
[----:B------:R2:W-:Y:S04]  /*2b00*/  STL [R1+0x9c], R88 ;  /* 0x00009c5801007387 */ /* 0x0005e80000100800 */
[----:B------:R2:W-:Y:S04]  /*2b10*/  STL [R1+0x48], R22 ;  /* 0x0000481601007387 */ /* 0x0005e80000100800 */
[----:B-1----:R1:W4:Y:S04]  /*2b20*/  LDG.E.U16 R90, desc[UR4][R10.64] ;  /* 0x000000040a5a7981 */ /* 0x002328000c1e1500 */
[----:B--2---:R2:W4:Y:S01]  /*2b30*/  LDG.E.U16 R88, desc[UR4][R6.64] ;  /* 0x0000000406587981 */ /* 0x004522000c1e1500 */
[----:B------:R-:W-:-:S02]  /*2b40*/  LOP3.LUT R22, R70, 0xc0, RZ, 0xc0, !PT ;  /* 0x000000c046167812 */ /* 0x000fc400078ec0ff */
[----:B------:R-:W-:Y:S02]  /*2b50*/  LOP3.LUT R70, R2, 0x7e, RZ, 0xc0, !PT ;  /* 0x0000007e02467812 */ /* 0x000fe400078ec0ff */
[-C--:B-1----:R-:W-:Y:S02]  /*2b60*/  IADD3 R10, P0, R89, R120.reuse, RZ ;  /* 0x00000078590a7210 */ /* 0x082fe40007f1e0ff */
[----:B--2---:R-:W-:-:S04]  /*2b70*/  IADD3 R6, P2, R229, R120, RZ ;  /* 0x00000078e5067210 */ /* 0x004fc80007f5e0ff */
[-C--:B------:R-:W-:Y:S01]  /*2b80*/  LEA.HI.X.SX32 R7, R89, R121.reuse, 0x1, P2 ;  /* 0x0000007959077211 */ /* 0x080fe200010f0eff */
[----:B------:R-:W-:Y:S01]  /*2b90*/  STL [R1+0x90], R96 ;  /* 0x0000906001007387 */ /* 0x000fe20000100800 */
[----:B------:R-:W-:-:S03]  /*2ba0*/  LEA.HI.X.SX32 R11, R69, R121, 0x1, P0 ;  /* 0x00000079450b7211 */ /* 0x000fc600000f0eff */
[----:B------:R1:W-:Y:S04]  /*2bb0*/  STL [R1+0xc8], R94 ;  /* 0x0000c85e01007387 */ /* 0x0003e80000100800 */
[----:B------:R2:W4:Y:S01]  /*2bc0*/  LDG.E.U16 R69, desc[UR4][R6.64] ;  /* 0x0000000406457981 */ /* 0x000522000c1e1500 */
[----:B------:R-:W-:Y:S01]  /*2bd0*/  IMAD R71, R0, 0x3b, RZ ;  /* 0x0000003b00477824 */ /* 0x000fe200078e02ff */
[-C--:B------:R-:W-:Y:S01]  /*2be0*/  IADD3 R2, P1, R236, R120.reuse, RZ ;  /* 0x00000078ec027210 */ /* 0x080fe20007f3e0ff */
[----:B------:R-:W-:Y:S01]  /*2bf0*/  IMAD R197, R197, 0x138, RZ ;  /* 0x00000138c5c57824 */ /* 0x000fe200078e02ff */
[----:B------:R0:W4:Y:S01]  /*2c00*/  LDG.E.U16 R252, desc[UR4][R10.64] ;  /* 0x000000040afc7981 */ /* 0x000122000c1e1500 */
[----:B------:R-:W-:Y:S01]  /*2c10*/  IMAD R198, R198, 0x148, RZ ;  /* 0x00000148c6c67824 */ /* 0x000fe200078e02ff */
[----:B-1----:R-:W1:Y:S01]  /*2c20*/  LDC R94, c[0x0][0x248] ;  /* 0x00009200ff5e7b82 */ /* 0x002e620000000800 */
[----:B--2---:R-:W-:-:S04]  /*2c30*/  IADD3 R6, P0, R60, R120, RZ ;  /* 0x000000783c067210 */ /* 0x004fc80007f1e0ff */
[----:B------:R-:W-:-:S03]  /*2c40*/  LEA.HI.X.SX32 R7, R95, R121, 0x1, P0 ;  /* 0x000000795f077211 */ /* 0x000fc600000f0eff */
[----:B0-----:R-:W0:Y:S01]  /*2c50*/  LDC R11, c[0x0][0x248] ;  /* 0x00009200ff0b7b82 */ /* 0x001e220000000800 */
[----:B------:R-:W-:-:S04]  /*2c60*/  IADD3 R14, P0, R14, R120, RZ ;  /* 0x000000780e0e7210 */ /* 0x000fc80007f1e0ff */
[----:B------:R-:W-:-:S03]  /*2c70*/  LEA.HI.X.SX32 R15, R15, R121, 0x1, P0 ;  /* 0x000000790f0f7211 */ /* 0x000fc600000f0eff */
[----:B------:R-:W2:Y:S02]  /*2c80*/  LDC R10, c[0x0][0x248] ;  /* 0x00009200ff0a7b82 */ /* 0x000ea40000000800 */
[----:B------:R-:W4:Y:S01]  /*2c90*/  LDG.E.U16 R14, desc[UR4][R14.64] ;  /* 0x000000040e0e7981 */ /* 0x000f22000c1e1500 */
[----:B------:R-:W-:Y:S02]  /*2ca0*/  IMAD R218, R218, 0x158, RZ ;  /* 0x00000158dada7824 */ /* 0x000fe400078e02ff */
[----:B------:R-:W-:Y:S02]  /*2cb0*/  IMAD R216, R216, 0x168, RZ ;  /* 0x00000168d8d87824 */ /* 0x000fe400078e02ff */
[----:B------:R-:W-:Y:S01]  /*2cc0*/  IMAD R217, R217, 0x178, RZ ;  /* 0x00000178d9d97824 */ /* 0x000fe200078e02ff */
[----:B------:R-:W1:Y:S01]  /*2cd0*/  LDC R96, c[0x0][0x248] ;  /* 0x00009200ff607b82 */ /* 0x000e620000000800 */
[----:B---3--:R3:W-:Y:S01]  /*2ce0*/  STL [R1+0x84], R72 ;  /* 0x0000844801007387 */ /* 0x0087e20000100800 */
[----:B------:R-:W-:Y:S01]  /*2cf0*/  LEA.HI.X.SX32 R3, R71, R121, 0x1, P1 ;  /* 0x0000007947037211 */ /* 0x000fe200008f0eff */
[----:B0-----:R-:W-:-:S05]  /*2d00*/  IMAD R11, R11, 0x270, RZ ;  /* 0x000002700b0b7824 */ /* 0x001fca00078e02ff */
[----:B------:R-:W0:Y:S01]  /*2d10*/  LDC R60, c[0x0][0x248] ;  /* 0x00009200ff3c7b82 */ /* 0x000e220000000800 */
[----:B---3--:R3:W4:Y:S07]  /*2d20*/  LDG.E.U16 R72, desc[UR4][R12.64] ;  /* 0x000000040c487981 */ /* 0x00872e000c1e1500 */
[----:B------:R-:W1:Y:S01]  /*2d30*/  LDC R71, c[0x0][0x248] ;  /* 0x00009200ff477b82 */ /* 0x000e620000000800 */
[----:B------:R-:W-:Y:S02]  /*2d40*/  IMAD R215, R215, 0x188, RZ ;  /* 0x00000188d7d77824 */ /* 0x000fe400078e02ff */
[----:B------:R-:W-:-:S02]  /*2d50*/  IMAD R213, R213, 0x198, RZ ;  /* 0x00000198d5d57824 */ /* 0x000fc400078e02ff */
[----:B------:R-:W-:Y:S02]  /*2d60*/  IMAD R214, R214, 0x1a8, RZ ;  /* 0x000001a8d6d67824 */ /* 0x000fe400078e02ff */
[----:B------:R-:W-:Y:S01]  /*2d70*/  IMAD R212, R212, 0x1b8, RZ ;  /* 0x000001b8d4d47824 */ /* 0x000fe200078e02ff */
[----:B------:R-:W1:Y:S01]  /*2d80*/  LDC R95, c[0x0][0x248] ;  /* 0x00009200ff5f7b82 */ /* 0x000e620000000800 */
[----:B---3--:R-:W-:Y:S02]  /*2d90*/  LEA R12, R22, R70, 0x9 ;  /* 0x00000046160c7211 */ /* 0x008fe400078e48ff */
[----:B------:R3:W4:Y:S02]  /*2da0*/  LDG.E.U16 R22, desc[UR4][R2.64] ;  /* 0x0000000402167981 */ /* 0x000724000c1e1500 */
[----:B------:R-:W-:-:S03]  /*2db0*/  IADD3 R130, R12, R241, RZ ;  /* 0x000000f10c827210 */ /* 0x000fc60007ffe0ff */
[----:B------:R-:W2:Y:S02]  /*2dc0*/  LDC R13, c[0x0][0x248] ;  /* 0x00009200ff0d7b82 */ /* 0x000ea40000000800 */
[----:B------:R3:W-:Y:S01]  /*2dd0*/  STS.U16 [R130+0x4400], R27 ;  /* 0x0044001b82007388 */ /* 0x0007e20000000400 */
[----:B0-----:R-:W-:-:S05]  /*2de0*/  IMAD R89, R60, 0x310, RZ ;  /* 0x000003103c597824 */ /* 0x001fca00078e02ff */
[----:B------:R-:W0:Y:S01]  /*2df0*/  LDC R70, c[0x0][0x248] ;  /* 0x00009200ff467b82 */ /* 0x000e220000000800 */
[----:B---3--:R3:W4:Y:S01]  /*2e00*/  LDG.E.U16 R27, desc[UR4][R6.64] ;  /* 0x00000004061b7981 */ /* 0x008722000c1e1500 */
[----:B------:R-:W-:-:S03]  /*2e10*/  IADD3 R2, P1, R50, R120, RZ ;  /* 0x0000007832027210 */ /* 0x000fc60007f3e0ff */
[----:B------:R1:W-:Y:S01]  /*2e20*/  STS.U16 [R130+0x20400], R26 ;  /* 0x0204001a82007388 */ /* 0x0003e20000000400 */
[----:B------:R-:W-:Y:S02]  /*2e30*/  LEA.HI.X.SX32 R3, R46, R121, 0x1, P1 ;  /* 0x000000792e037211 */ /* 0x000fe400008f0eff */
[----:B------:R-:W0:Y:S08]  /*2e40*/  LDC R50, c[0x0][0x248] ;  /* 0x00009200ff327b82 */ /* 0x000e300000000800 */
[----:B------:R-:W0:Y:S01]  /*2e50*/  LDC R46, c[0x0][0x248] ;  /* 0x00009200ff2e7b82 */ /* 0x000e220000000800 */
[----:B--2---:R-:W-:-:S02]  /*2e60*/  IMAD R13, R13, 0x130, RZ ;  /* 0x000001300d0d7824 */ /* 0x004fc400078e02ff */
[----:B---3--:R-:W-:-:S05]  /*2e70*/  IMAD R7, R10, 0x260, RZ ;  /* 0x000002600a077824 */ /* 0x008fca00078e02ff */
[----:B-1----:R-:W1:Y:S01]  /*2e80*/  LDC R26, c[0x0][0x248] ;  /* 0x00009200ff1a7b82 */ /* 0x002e620000000800 */
[-C--:B------:R-:W-:Y:S01]  /*2e90*/  IADD3 R10, P1, R13, R120.reuse, RZ ;  /* 0x000000780d0a7210 */ /* 0x080fe20007f3e0ff */
[----:B------:R2:W-:Y:S01]  /*2ea0*/  STS.U16 [R130+0x20c00], R17 ;  /* 0x020c001182007388 */ /* 0x0005e20000000400 */
[----:B------:R-:W-:-:S03]  /*2eb0*/  IADD3 R6, P0, R7, R120, RZ ;  /* 0x0000007807067210 */ /* 0x000fc60007f1e0ff */
[----:B--2---:R2:W3:Y:S04]  /*2ec0*/  LDG.E.U16 R17, desc[UR4][R2.64] ;  /* 0x0000000402117981 */ /* 0x0044e8000c1e1500 */
[----:B------:R2:W-:Y:S02]  /*2ed0*/  STS.U16 [R130+0x20000], R47 ;  /* 0x0200002f82007388 */ /* 0x0005e40000000400 */
[----:B--2---:R-:W-:Y:S02]  /*2ee0*/  IADD3 R2, P2, R11, R120, RZ ;  /* 0x000000780b027210 */ /* 0x004fe40007f5e0ff */
[-C--:B------:R-:W-:Y:S01]  /*2ef0*/  LEA.HI.X.SX32 R11, R61, R121.reuse, 0x1, P1 ;  /* 0x000000793d0b7211 */ /* 0x080fe200008f0eff */
[----:B------:R-:W2:Y:S04]  /*2f00*/  LDC R47, c[0x0][0x248] ;  /* 0x00009200ff2f7b82 */ /* 0x000ea80000000800 */
[----:B------:R1:W3:Y:S01]  /*2f10*/  LDG.E.U16 R15, desc[UR4][R10.64] ;  /* 0x000000040a0f7981 */ /* 0x0002e2000c1e1500 */
[-C--:B------:R-:W-:Y:S01]  /*2f20*/  LEA.HI.X.SX32 R7, R13, R121.reuse, 0x1, P0 ;  /* 0x000000790d077211 */ /* 0x080fe200000f0eff */
[----:B0-----:R-:W-:Y:S01]  /*2f30*/  IMAD R13, R46, 0x140, RZ ;  /* 0x000001402e0d7824 */ /* 0x001fe200078e02ff */
[----:B------:R-:W-:Y:S01]  /*2f40*/  LEA.HI.X.SX32 R3, R197, R121, 0x1, P2 ;  /* 0x00000079c5037211 */ /* 0x000fe200010f0eff */
[----:B------:R-:W-:Y:S01]  /*2f50*/  STS.U16 [R130+0x1000], R52 ;  /* 0x0010003482007388 */ /* 0x000fe20000000400 */
[----:B------:R-:W0:Y:S03]  /*2f60*/  LDC R61, c[0x0][0x248] ;  /* 0x00009200ff3d7b82 */ /* 0x000e260000000800 */
[----:B------:R1:W-:Y:S04]  /*2f70*/  STS.U16 [R130+0x20800], R43 ;  /* 0x0208002b82007388 */ /* 0x0003e80000000400 */
[----:B------:R1:W-:Y:S02]  /*2f80*/  STS.U16 [R130+0x21400], R18 ;  /* 0x0214001282007388 */ /* 0x0003e40000000400 */
[----:B-1----:R-:W1:Y:S02]  /*2f90*/  LDC R10, c[0x0][0x248] ;  /* 0x00009200ff0a7b82 */ /* 0x002e640000000800 */
[----:B------:R4:W-:Y:S01]  /*2fa0*/  STS.U16 [R130+0x2000], R54 ;  /* 0x0020003682007388 */ /* 0x0009e20000000400 */
[----:B------:R-:W-:-:S03]  /*2fb0*/  IMAD R43, R26, 0x150, RZ ;  /* 0x000001501a2b7824 */ /* 0x000fc600078e02ff */
[----:B------:R4:W3:Y:S02]  /*2fc0*/  LDG.E.U16 R11, desc[UR4][R2.64] ;  /* 0x00000004020b7981 */ /* 0x0008e4000c1e1500 */
[----:B------:R-:W0:Y:S01]  /*2fd0*/  LDC R52, c[0x0][0x248] ;  /* 0x00009200ff347b82 */ /* 0x000e220000000800 */
[----:B------:R-:W-:Y:S01]  /*2fe0*/  IADD3 R18, P0, R13, R120, RZ ;  /* 0x000000780d127210 */ /* 0x000fe20007f1e0ff */
[----:B------:R2:W-:Y:S03]  /*2ff0*/  STS.U16 [R130], R51 ;  /* 0x0000003382007388 */ /* 0x0005e60000000400 */
[----:B------:R-:W-:-:S03]  /*3000*/  LEA.HI.X.SX32 R19, R19, R121, 0x1, P0 ;  /* 0x0000007913137211 */ /* 0x000fc600000f0eff */
[----:B----4-:R-:W4:Y:S01]  /*3010*/  LDC R54, c[0x0][0x248] ;  /* 0x00009200ff367b82 */ /* 0x010f220000000800 */
[----:B------:R-:W-:Y:S01]  /*3020*/  IADD3 R2, P0, R43, R120, RZ ;  /* 0x000000782b027210 */ /* 0x000fe20007f1e0ff */
[----:B------:R-:W-:Y:S04]  /*3030*/  STL [R1+0xd5c], R252 ;  /* 0x000d5cfc01007387 */ /* 0x000fe80000100800 */
[----:B------:R-:W-:Y:S02]  /*3040*/  STL [R1+0x78], R92 ;  /* 0x0000785c01007387 */ /* 0x000fe40000100800 */
[----:B--2---:R-:W2:Y:S01]  /*3050*/  LDC R51, c[0x0][0x248] ;  /* 0x00009200ff337b82 */ /* 0x004ea20000000800 */
[----:B------:R-:W-:Y:S01]  /*3060*/  LEA.HI.X.SX32 R3, R4, R121, 0x1, P0 ;  /* 0x0000007904037211 */ /* 0x000fe200000f0eff */
[----:B------:R1:W-:Y:S04]  /*3070*/  STL [R1+0xb8], R90 ;  /* 0x0000b85a01007387 */ /* 0x0003e80000100800 */
[----:B------:R-:W-:Y:S04]  /*3080*/  STL [R1+0x6c], R88 ;  /* 0x00006c5801007387 */ /* 0x000fe80000100800 */
[----:B------:R1:W-:Y:S01]  /*3090*/  STS.U16 [R130+0x800], R53 ;  /* 0x0008003582007388 */ /* 0x0003e20000000400 */
[----:B------:R-:W-:Y:S01]  /*30a0*/  IMAD R47, R47, 0x280, RZ ;  /* 0x000002802f2f7824 */ /* 0x000fe200078e02ff */
[----:B-1----:R-:W1:Y:S02]  /*30b0*/  LDC R90, c[0x0][0x248] ;  /* 0x00009200ff5a7b82 */ /* 0x002e640000000800 */
[----:B------:R0:W3:Y:S06]  /*30c0*/  LDG.E.U16 R4, desc[UR4][R2.64] ;  /* 0x0000000402047981 */ /* 0x0000ec000c1e1500 */
[----:B------:R-:W1:Y:S01]  /*30d0*/  LDC R53, c[0x0][0x248] ;  /* 0x00009200ff357b82 */ /* 0x000e620000000800 */
[----:B------:R0:W-:Y:S02]  /*30e0*/  STS.U16 [R130+0x21000], R25 ;  /* 0x0210001982007388 */ /* 0x0001e40000000400 */
[----:B0-----:R-:W-:-:S02]  /*30f0*/  IMAD R3, R10, 0x2c0, RZ ;  /* 0x000002c00a037824 */ /* 0x001fc400078e02ff */
[----:B------:R0:W-:Y:S03]  /*3100*/  STS.U16 [R130+0x4000], R55 ;  /* 0x0040003782007388 */ /* 0x0001e60000000400 */
[----:B------:R-:W1:Y:S01]  /*3110*/  LDC R10, c[0x0][0x248] ;  /* 0x00009200ff0a7b82 */ /* 0x000e620000000800 */
[----:B------:R0:W3:Y:S07]  /*3120*/  LDG.E.U16 R25, desc[UR4][R6.64] ;  /* 0x0000000406197981 */ /* 0x0000ee000c1e1500 */
[----:B0-----:R-:W0:Y:S01]  /*3130*/  LDC R55, c[0x0][0x248] ;  /* 0x00009200ff377b82 */ /* 0x001e220000000800 */
[----:B------:R2:W-:Y:S01]  /*3140*/  STS.U16 [R130+0x400], R59 ;  /* 0x0004003b82007388 */ /* 0x0005e20000000400 */
[----:B------:R-:W-:Y:S01]  /*3150*/  IADD3 R6, P1, R47, R120, RZ ;  /* 0x000000782f067210 */ /* 0x000fe20007f3e0ff */
[----:B------:R-:W-:-:S05]  /*3160*/  IMAD R47, R52, 0x2a0, RZ ;  /* 0x000002a0342f7824 */ /* 0x000fca00078e02ff */
[----:B------:R-:W0:Y:S01]  /*3170*/  LDC R52, c[0x0][0x248] ;  /* 0x00009200ff347b82 */ /* 0x000e220000000800 */
[----:B------:R-:W-:Y:S01]  /*3180*/  LEA.HI.X.SX32 R7, R13, R121, 0x1, P1 ;  /* 0x000000790d077211 */ /* 0x000fe200008f0eff */
[----:B--2---:R4:W2:Y:S01]  /*3190*/  LDG.E.U16 R59, desc[UR4][R18.64] ;  /* 0x00000004123b7981 */ /* 0x0048a2000c1e1500 */
[----:B------:R-:W-:Y:S01]  /*31a0*/  IADD3 R46, P1, R47, R120, RZ ;  /* 0x000000782f2e7210 */ /* 0x000fe20007f3e0ff */
[----:B------:R-:W-:Y:S02]  /*31b0*/  IMAD R51, R51, 0x160, RZ ;  /* 0x0000016033337824 */ /* 0x000fe400078e02ff */
[----:B------:R-:W2:Y:S02]  /*31c0*/  LDG.E.U16 R13, desc[UR4][R6.64] ;  /* 0x00000004060d7981 */ /* 0x000ea4000c1e1500 */
[----:B------:R-:W3:Y:S01]  /*31d0*/  LDC R88, c[0x0][0x248] ;  /* 0x00009200ff587b82 */ /* 0x000ee20000000800 */
[----:B----4-:R-:W-:-:S07]  /*31e0*/  IMAD R19, R54, 0x2b0, RZ ;  /* 0x000002b036137824 */ /* 0x010fce00078e02ff */
[----:B------:R-:W4:Y:S01]  /*31f0*/  LDC R54, c[0x0][0x248] ;  /* 0x00009200ff367b82 */ /* 0x000f220000000800 */
[-C--:B------:R-:W-:Y:S02]  /*3200*/  LEA.HI.X.SX32 R47, R43, R121.reuse, 0x1, P1 ;  /* 0x000000792b2f7211 */ /* 0x080fe400008f0eff */
[-C--:B------:R-:W-:Y:S01]  /*3210*/  IADD3 R2, P1, R3, R120.reuse, RZ ;  /* 0x0000007803027210 */ /* 0x080fe20007f3e0ff */
[----:B-1----:R-:W-:Y:S01]  /*3220*/  IMAD R53, R53, 0x170, RZ ;  /* 0x0000017035357824 */ /* 0x002fe200078e02ff */
[C---:B------:R-:W-:Y:S02]  /*3230*/  IADD3 R18, P0, R51.reuse, R120, RZ ;  /* 0x0000007833127210 */ /* 0x040fe40007f1e0ff */
[----:B------:R-:W-:Y:S01]  /*3240*/  LEA.HI.X.SX32 R3, R51, R121, 0x1, P1 ;  /* 0x0000007933037211 */ /* 0x000fe200008f0eff */
[----:B0-----:R-:W-:-:S04]  /*3250*/  IMAD R55, R55, 0x2e0, RZ ;  /* 0x000002e037377824 */ /* 0x001fc800078e02ff */
[----:B------:R0:W2:Y:S02]  /*3260*/  LDG.E.U16 R43, desc[UR4][R2.64] ;  /* 0x00000004022b7981 */ /* 0x0000a4000c1e1500 */
[----:B0-----:R-:W-:Y:S02]  /*3270*/  IMAD R3, R52, 0x2f0, RZ ;  /* 0x000002f034037824 */ /* 0x001fe400078e02ff */
[----:B------:R-:W-:Y:S02]  /*3280*/  IMAD R61, R61, 0x320, RZ ;  /* 0x000003203d3d7824 */ /* 0x000fe400078e02ff */
[----:B------:R-:W-:Y:S02]  /*3290*/  IMAD R71, R71, 0x340, RZ ;  /* 0x0000034047477824 */ /* 0x000fe400078e02ff */
[----:B------:R-:W-:Y:S01]  /*32a0*/  IMAD R93, R90, 0x380, RZ ;  /* 0x000003805a5d7824 */ /* 0x000fe200078e02ff */
[----:B------:R0:W-:Y:S04]  /*32b0*/  STL [R1+0x60], R72 ;  /* 0x0000604801007387 */ /* 0x0001e80000100800 */
[----:B------:R1:W-:Y:S01]  /*32c0*/  STL [R1+0x54], R69 ;  /* 0x0000544501007387 */ /* 0x0003e20000100800 */
[----:B0-----:R-:W0:Y:S08]  /*32d0*/  LDC R72, c[0x0][0x248] ;  /* 0x00009200ff487b82 */ /* 0x001e300000000800 */
[----:B-1----:R-:W1:Y:S01]  /*32e0*/  LDC R69, c[0x0][0x248] ;  /* 0x00009200ff457b82 */ /* 0x002e620000000800 */
[----:B------:R4:W-:Y:S02]  /*32f0*/  STL [R1+0x38], R27 ;  /* 0x0000381b01007387 */ /* 0x0009e40000100800 */
[----:B----4-:R-:W-:-:S05]  /*3300*/  IMAD R27, R50, 0x290, RZ ;  /* 0x00000290321b7824 */ /* 0x010fca00078e02ff */
[----:B------:R-:W4:Y:S01]  /*3310*/  LDC R50, c[0x0][0x248] ;  /* 0x00009200ff327b82 */ /* 0x000f220000000800 */
[----:B------:R-:W-:-:S04]  /*3320*/  IADD3 R26, P2, R27, R120, RZ ;  /* 0x000000781b1a7210 */ /* 0x000fc80007f5e0ff */
[-C--:B------:R-:W-:Y:S02]  /*3330*/  LEA.HI.X.SX32 R27, R198, R121.reuse, 0x1, P2 ;  /* 0x00000079c61b7211 */ /* 0x080fe400010f0eff */
[----:B------:R-:W-:Y:S01]  /*3340*/  IADD3 R6, P2, R19, R120, RZ ;  /* 0x0000007813067210 */ /* 0x000fe20007f5e0ff */
[----:B------:R0:W-:Y:S03]  /*3350*/  STL [R1+0x34], R14 ;  /* 0x0000340e01007387 */ /* 0x0001e60000100800 */
[-C--:B------:R-:W-:Y:S01]  /*3360*/  LEA.HI.X.SX32 R7, R218, R121.reuse, 0x1, P2 ;  /* 0x00000079da077211 */ /* 0x080fe200010f0eff */
[----:B------:R-:W2:Y:S01]  /*3370*/  LDG.E.U16 R26, desc[UR4][R26.64] ;  /* 0x000000041a1a7981 */ /* 0x000ea2000c1e1500 */
[----:B------:R-:W-:-:S03]  /*3380*/  LEA.HI.X.SX32 R19, R20, R121, 0x1, P0 ;  /* 0x0000007914137211 */ /* 0x000fc600000f0eff */
[----:B------:R1:W2:Y:S01]  /*3390*/  LDG.E.U16 R6, desc[UR4][R6.64] ;  /* 0x0000000406067981 */ /* 0x0002a2000c1e1500 */
[----:B0-----:R-:W0:Y:S03]  /*33a0*/  LDC R14, c[0x0][0x248] ;  /* 0x00009200ff0e7b82 */ /* 0x001e260000000800 */
[----:B------:R-:W2:Y:S01]  /*33b0*/  LDG.E.U16 R20, desc[UR4][R18.64] ;  /* 0x0000000412147981 */ /* 0x000ea2000c1e1500 */
[----:B----4-:R-:W-:Y:S01]  /*33c0*/  IMAD R51, R50, 0x2d0, RZ ;  /* 0x000002d032337824 */ /* 0x010fe200078e02ff */
[-C--:B------:R-:W-:Y:S02]  /*33d0*/  IADD3 R50, P0, R53, R120.reuse, RZ ;  /* 0x0000007835327210 */ /* 0x080fe40007f1e0ff */
[----:B------:R4:W2:Y:S01]  /*33e0*/  LDG.E.U16 R27, desc[UR4][R46.64] ;  /* 0x000000042e1b7981 */ /* 0x0008a2000c1e1500 */
[----:B-1----:R-:W-:Y:S01]  /*33f0*/  IMAD R7, R10, 0x180, RZ ;  /* 0x000001800a077824 */ /* 0x002fe200078e02ff */
[----:B----4-:R-:W-:-:S02]  /*3400*/  IADD3 R46, P1, R51, R120, RZ ;  /* 0x00000078332e7210 */ /* 0x010fc40007f3e0ff */
[-C--:B------:R-:W-:Y:S02]  /*3410*/  LEA.HI.X.SX32 R51, R48, R121.reuse, 0x1, P0 ;  /* 0x0000007930337211 */ /* 0x080fe400000f0eff */
[-C--:B------:R-:W-:Y:S02]  /*3420*/  IADD3 R48, P0, R7, R120.reuse, RZ ;  /* 0x0000007807307210 */ /* 0x080fe40007f1e0ff */
[-C--:B------:R-:W-:Y:S02]  /*3430*/  LEA.HI.X.SX32 R47, R216, R121.reuse, 0x1, P1 ;  /* 0x00000079d82f7211 */ /* 0x080fe400008f0eff */
[----:B------:R-:W-:Y:S01]  /*3440*/  IADD3 R18, P1, R55, R120, RZ ;  /* 0x0000007837127210 */ /* 0x000fe20007f3e0ff */
[----:B------:R-:W-:Y:S01]  /*3450*/  IMAD R55, R54, 0x300, RZ ;  /* 0x0000030036377824 */ /* 0x000fe200078e02ff */
[-C--:B------:R-:W-:Y:S01]  /*3460*/  LEA.HI.X.SX32 R49, R49, R121.reuse, 0x1, P0 ;  /* 0x0000007931317211 */ /* 0x080fe200000f0eff */
[----:B------:R-:W4:Y:S01]  /*3470*/  LDG.E.U16 R46, desc[UR4][R46.64] ;  /* 0x000000042e2e7981 */ /* 0x000f22000c1e1500 */
[----:B------:R-:W-:-:S02]  /*3480*/  LEA.HI.X.SX32 R19, R53, R121, 0x1, P1 ;  /* 0x0000007935137211 */ /* 0x000fc400008f0eff */
[-C--:B------:R-:W-:Y:S01]  /*3490*/  IADD3 R2, P2, R3, R120.reuse, RZ ;  /* 0x0000007803027210 */ /* 0x080fe20007f5e0ff */
[----:B------:R1:W4:Y:S03]  /*34a0*/  LDG.E.U16 R47, desc[UR4][R50.64] ;  /* 0x00000004322f7981 */ /* 0x000326000c1e1500 */
[----:B------:R-:W-:Y:S01]  /*34b0*/  LEA.HI.X.SX32 R3, R217, R121, 0x1, P2 ;  /* 0x00000079d9037211 */ /* 0x000fe200010f0eff */
[----:B0-----:R-:W-:Y:S01]  /*34c0*/  IMAD R53, R14, 0x190, RZ ;  /* 0x000001900e357824 */ /* 0x001fe200078e02ff */
[----:B------:R-:W4:Y:S04]  /*34d0*/  LDG.E.U16 R18, desc[UR4][R18.64] ;  /* 0x0000000412127981 */ /* 0x000f28000c1e1500 */
[----:B------:R0:W4:Y:S01]  /*34e0*/  LDG.E.U16 R51, desc[UR4][R48.64] ;  /* 0x0000000430337981 */ /* 0x000122000c1e1500 */
[----:B-1----:R-:W1:Y:S01]  /*34f0*/  LDC R50, c[0x0][0x248] ;  /* 0x00009200ff327b82 */ /* 0x002e620000000800 */
[----:B------:R-:W-:-:S02]  /*3500*/  IADD3 R60, P2, R89, R120, RZ ;  /* 0x00000078593c7210 */ /* 0x000fc40007f5e0ff */
[----:B------:R3:W4:Y:S05]  /*3510*/  LDG.E.U16 R2, desc[UR4][R2.64] ;  /* 0x0000000402027981 */ /* 0x00072a000c1e1500 */
[----:B------:R-:W1:Y:S01]  /*3520*/  LDC R89, c[0x0][0x248] ;  /* 0x00009200ff597b82 */ /* 0x000e620000000800 */
[----:B0-----:R-:W-:-:S04]  /*3530*/  IADD3 R48, P1, R55, R120, RZ ;  /* 0x0000007837307210 */ /* 0x001fc80007f3e0ff */
[----:B------:R-:W-:-:S03]  /*3540*/  LEA.HI.X.SX32 R49, R7, R121, 0x1, P1 ;  /* 0x0000007907317211 */ /* 0x000fc600008f0eff */
[----:B------:R-:W0:Y:S01]  /*3550*/  LDC R7, c[0x0][0x248] ;  /* 0x00009200ff077b82 */ /* 0x000e220000000800 */
[-C--:B------:R-:W-:Y:S01]  /*3560*/  IADD3 R54, P0, R53, R120.reuse, RZ ;  /* 0x0000007835367210 */ /* 0x080fe20007f1e0ff */
[----:B------:R-:W-:Y:S01]  /*3570*/  IMAD R19, R70, 0x330, RZ ;  /* 0x0000033046137824 */ /* 0x000fe200078e02ff */
[----:B------:R-:W-:Y:S01]  /*3580*/  IADD3 R52, P1, R61, R120, RZ ;  /* 0x000000783d347210 */ /* 0x000fe20007f3e0ff */
[----:B---3--:R-:W-:Y:S01]  /*3590*/  IMAD R3, R69, 0x1a0, RZ ;  /* 0x000001a045037824 */ /* 0x008fe200078e02ff */
[-C--:B------:R-:W-:Y:S01]  /*35a0*/  LEA.HI.X.SX32 R55, R16, R121.reuse, 0x1, P0 ;  /* 0x0000007910377211 */ /* 0x080fe200000f0eff */
[----:B------:R-:W3:Y:S01]  /*35b0*/  LDG.E.U16 R49, desc[UR4][R48.64] ;  /* 0x0000000430317981 */ /* 0x000ee2000c1e1500 */
[----:B------:R-:W-:-:S03]  /*35c0*/  LEA.HI.X.SX32 R61, R215, R121, 0x1, P2 ;  /* 0x00000079d73d7211 */ /* 0x000fc600010f0eff */
[----:B------:R1:W3:Y:S01]  /*35d0*/  LDG.E.U16 R14, desc[UR4][R54.64] ;  /* 0x00000004360e7981 */ /* 0x0002e2000c1e1500 */
[----:B------:R-:W-:Y:S01]  /*35e0*/  LEA.HI.X.SX32 R53, R53, R121, 0x1, P1 ;  /* 0x0000007935357211 */ /* 0x000fe200008f0eff */
[----:B-1----:R-:W-:Y:S01]  /*35f0*/  IMAD R69, R50, 0x1c0, RZ ;  /* 0x000001c032457824 */ /* 0x002fe200078e02ff */
[-C--:B------:R-:W-:Y:S01]  /*3600*/  IADD3 R70, P1, R19, R120.reuse, RZ ;  /* 0x0000007813467210 */ /* 0x080fe20007f3e0ff */
[----:B------:R1:W3:Y:S01]  /*3610*/  LDG.E.U16 R16, desc[UR4][R60.64] ;  /* 0x000000043c107981 */ /* 0x0002e2000c1e1500 */
[----:B------:R-:W0:Y:S01]  /*3620*/  LDC R50, c[0x0][0x248] ;  /* 0x00009200ff327b82 */ /* 0x000e220000000800 */
[----:B------:R-:W-:Y:S02]  /*3630*/  IMAD R89, R89, 0x370, RZ ;  /* 0x0000037059597824 */ /* 0x000fe400078e02ff */
[----:B------:R0:W3:Y:S01]  /*3640*/  LDG.E.U16 R10, desc[UR4][R52.64] ;  /* 0x00000004340a7981 */ /* 0x0000e2000c1e1500 */
[-C--:B------:R-:W-:Y:S02]  /*3650*/  IADD3 R54, P2, R71, R120.reuse, RZ ;  /* 0x0000007847367210 */ /* 0x080fe40007f5e0ff */
[----:B-1----:R-:W-:-:S02]  /*3660*/  IADD3 R60, P0, R3, R120, RZ ;  /* 0x00000078033c7210 */ /* 0x002fc40007f1e0ff */
[-C--:B------:R-:W-:Y:S01]  /*3670*/  LEA.HI.X.SX32 R55, R3, R121.reuse, 0x1, P2 ;  /* 0x0000007903377211 */ /* 0x080fe200010f0eff */
[----:B0-----:R-:W-:Y:S01]  /*3680*/  IMAD R3, R7, 0x1b0, RZ ;  /* 0x000001b007037824 */ /* 0x001fe200078e02ff */
[-C--:B------:R-:W-:Y:S01]  /*3690*/  LEA.HI.X.SX32 R71, R213, R121.reuse, 0x1, P1 ;  /* 0x00000079d5477211 */ /* 0x080fe200008f0eff */
[----:B------:R-:W-:Y:S01]  /*36a0*/  IMAD R53, R72, 0x350, RZ ;  /* 0x0000035048357824 */ /* 0x000fe200078e02ff */
[----:B------:R-:W-:Y:S01]  /*36b0*/  LEA.HI.X.SX32 R61, R65, R121, 0x1, P0 ;  /* 0x00000079413d7211 */ /* 0x000fe200000f0eff */
[----:B------:R-:W0:Y:S01]  /*36c0*/  LDC R72, c[0x0][0x248] ;  /* 0x00009200ff487b82 */ /* 0x000e220000000800 */
[----:B------:R-:W-:Y:S01]  /*36d0*/  IMAD R7, R88, 0x360, RZ ;  /* 0x0000036058077824 */ /* 0x000fe200078e02ff */
[-C--:B------:R-:W-:Y:S01]  /*36e0*/  IADD3 R88, P0, R3, R120.reuse, RZ ;  /* 0x0000007803587210 */ /* 0x080fe20007f1e0ff */
[----:B------:R1:W3:Y:S04]  /*36f0*/  LDG.E.U16 R19, desc[UR4][R70.64] ;  /* 0x0000000446137981 */ /* 0x0002e8000c1e1500 */
[----:B------:R1:W3:Y:S04]  /*3700*/  LDG.E.U16 R65, desc[UR4][R60.64] ;  /* 0x000000043c417981 */ /* 0x0002e8000c1e1500 */
[----:B------:R1:W3:Y:S02]  /*3710*/  LDG.E.U16 R48, desc[UR4][R54.64] ;  /* 0x0000000436307981 */ /* 0x0002e4000c1e1500 */
[----:B-1----:R-:W-:-:S02]  /*3720*/  IADD3 R70, P2, R89, R120, RZ ;  /* 0x0000007859467210 */ /* 0x002fc40007f5e0ff */
[-C--:B------:R-:W-:Y:S02]  /*3730*/  LEA.HI.X.SX32 R89, R45, R121.reuse, 0x1, P0 ;  /* 0x000000792d597211 */ /* 0x080fe400000f0eff */
[-C--:B------:R-:W-:Y:S02]  /*3740*/  IADD3 R60, P0, R69, R120.reuse, RZ ;  /* 0x00000078453c7210 */ /* 0x080fe40007f1e0ff */
[----:B------:R-:W-:Y:S01]  /*3750*/  IADD3 R52, P1, R53, R120, RZ ;  /* 0x0000007835347210 */ /* 0x000fe20007f3e0ff */
[----:B------:R-:W-:Y:S01]  /*3760*/  IMAD R91, R91, 0x390, RZ ;  /* 0x000003905b5b7824 */ /* 0x000fe200078e02ff */
[-C--:B------:R-:W-:Y:S01]  /*3770*/  LEA.HI.X.SX32 R61, R66, R121.reuse, 0x1, P0 ;  /* 0x00000079423d7211 */ /* 0x080fe200000f0eff */
[----:B------:R-:W-:Y:S01]  /*3780*/  IMAD R211, R211, 0x1c8, RZ ;  /* 0x000001c8d3d37824 */ /* 0x000fe200078e02ff */
[----:B------:R-:W1:Y:S01]  /*3790*/  LDC R66, c[0x0][0x248] ;  /* 0x00009200ff427b82 */ /* 0x000e620000000800 */
[-C--:B------:R-:W-:Y:S01]  /*37a0*/  LEA.HI.X.SX32 R53, R214, R121.reuse, 0x1, P1 ;  /* 0x00000079d6357211 */ /* 0x080fe200008f0eff */
[----:B------:R-:W3:Y:S01]  /*37b0*/  LDG.E.U16 R45, desc[UR4][R88.64] ;  /* 0x00000004582d7981 */ /* 0x000ee2000c1e1500 */
[----:B------:R-:W-:-:S02]  /*37c0*/  LEA.HI.X.SX32 R71, R212, R121, 0x1, P2 ;  /* 0x00000079d4477211 */ /* 0x000fc400010f0eff */
[-C--:B------:R-:W-:Y:S01]  /*37d0*/  IADD3 R54, P1, R7, R120.reuse, RZ ;  /* 0x0000007807367210 */ /* 0x080fe20007f3e0ff */
[----:B------:R-:W3:Y:S03]  /*37e0*/  LDG.E.U16 R52, desc[UR4][R52.64] ;  /* 0x0000000434347981 */ /* 0x000ee6000c1e1500 */
[-C--:B------:R-:W-:Y:S01]  /*37f0*/  LEA.HI.X.SX32 R55, R3, R121.reuse, 0x1, P1 ;  /* 0x0000007903377211 */ /* 0x080fe200008f0eff */
[----:B------:R0:W3:Y:S01]  /*3800*/  LDG.E.U16 R7, desc[UR4][R70.64] ;  /* 0x0000000446077981 */ /* 0x0000e2000c1e1500 */
[----:B------:R-:W-:Y:S01]  /*3810*/  IADD3 R92, P1, R93, R120, RZ ;  /* 0x000000785d5c7210 */ /* 0x000fe20007f3e0ff */
[----:B0-----:R-:W-:Y:S02]  /*3820*/  IMAD R3, R72, 0x1d0, RZ ;  /* 0x000001d048037824 */ /* 0x001fe400078e02ff */
[----:B------:R-:W0:Y:S01]  /*3830*/  LDC R72, c[0x0][0x248] ;  /* 0x00009200ff487b82 */ /* 0x000e220000000800 */
[----:B------:R-:W-:Y:S01]  /*3840*/  LEA.HI.X.SX32 R93, R69, R121, 0x1, P1 ;  /* 0x00000079455d7211 */ /* 0x000fe200008f0eff */
[----:B------:R1:W3:Y:S01]  /*3850*/  LDG.E.U16 R54, desc[UR4][R54.64] ;  /* 0x0000000436367981 */ /* 0x0002e2000c1e1500 */
[----:B------:R-:W-:-:S03]  /*3860*/  IMAD R71, R50, 0x3a0, RZ ;  /* 0x000003a032477824 */ /* 0x000fc600078e02ff */
[----:B------:R1:W3:Y:S02]  /*3870*/  LDG.E.U16 R60, desc[UR4][R60.64] ;  /* 0x000000043c3c7981 */ /* 0x0002e4000c1e1500 */
[----:B------:R-:W0:Y:S01]  /*3880*/  LDC R69, c[0x0][0x248] ;  /* 0x00009200ff457b82 */ /* 0x000e220000000800 */
[-C--:B------:R-:W-:Y:S01]  /*3890*/  IADD3 R70, P1, R71, R120.reuse, RZ ;  /* 0x0000007847467210 */ /* 0x080fe20007f3e0ff */
[----:B-1----:R-:W-:Y:S01]  /*38a0*/  IMAD R55, R94, 0x3b0, RZ ;  /* 0x000003b05e377824 */ /* 0x002fe200078e02ff */
[-C--:B------:R-:W-:Y:S01]  /*38b0*/  IADD3 R90, P2, R91, R120.reuse, RZ ;  /* 0x000000785b5a7210 */ /* 0x080fe20007f5e0ff */
[----:B------:R-:W-:Y:S01]  /*38c0*/  IMAD R220, R220, 0x1d8, RZ ;  /* 0x000001d8dcdc7824 */ /* 0x000fe200078e02ff */
[CC--:B------:R-:W-:Y:S01]  /*38d0*/  LEA.HI.X.SX32 R71, R3.reuse, R121.reuse, 0x1, P1 ;  /* 0x0000007903477211 */ /* 0x0c0fe200008f0eff */
[----:B------:R1:W3:Y:S01]  /*38e0*/  LDG.E.U16 R50, desc[UR4][R92.64] ;  /* 0x000000045c327981 */ /* 0x0002e2000c1e1500 */
[-C--:B------:R-:W-:Y:S01]  /*38f0*/  IADD3 R88, P0, R3, R120.reuse, RZ ;  /* 0x0000007803587210 */ /* 0x080fe20007f1e0ff */
[----:B------:R-:W-:Y:S01]  /*3900*/  IMAD R61, R66, 0x1e0, RZ ;  /* 0x000001e0423d7824 */ /* 0x000fe200078e02ff */
[----:B------:R-:W2:Y:S01]  /*3910*/  LDC R94, c[0x0][0x248] ;  /* 0x00009200ff5e7b82 */ /* 0x000ea20000000800 */
[----:B------:R1:W3:Y:S01]  /*3920*/  LDG.E.U16 R53, desc[UR4][R70.64] ;  /* 0x0000000446357981 */ /* 0x0002e2000c1e1500 */
[-C--:B------:R-:W-:Y:S01]  /*3930*/  LEA.HI.X.SX32 R91, R211, R121.reuse, 0x1, P2 ;  /* 0x00000079d35b7211 */ /* 0x080fe200010f0eff */
[----:B------:R-:W-:Y:S01]  /*3940*/  IMAD R95, R95, 0x1f0, RZ ;  /* 0x000001f05f5f7824 */ /* 0x000fe200078e02ff */
[-C--:B------:R-:W-:Y:S01]  /*3950*/  LEA.HI.X.SX32 R89, R56, R121.reuse, 0x1, P0 ;  /* 0x0000007938597211 */ /* 0x080fe200000f0eff */
[----:B-1----:R-:W-:Y:S01]  /*3960*/  IMAD R93, R96, 0x3c0, RZ ;  /* 0x000003c0605d7824 */ /* 0x002fe200078e02ff */
[-C--:B------:R-:W-:Y:S01]  /*3970*/  IADD3 R70, P1, R55, R120.reuse, RZ ;  /* 0x0000007837467210 */ /* 0x080fe20007f3e0ff */
[----:B------:R1:W3:Y:S01]  /*3980*/  LDG.E.U16 R3, desc[UR4][R90.64] ;  /* 0x000000045a037981 */ /* 0x0002e2000c1e1500 */
[-C--:B------:R-:W-:Y:S01]  /*3990*/  IADD3 R92, P0, R61, R120.reuse, RZ ;  /* 0x000000783d5c7210 */ /* 0x080fe20007f1e0ff */
[----:B------:R-:W-:Y:S01]  /*39a0*/  IMAD R97, R97, 0x3d0, RZ ;  /* 0x000003d061617824 */ /* 0x000fe200078e02ff */
[----:B------:R-:W-:Y:S01]  /*39b0*/  LEA.HI.X.SX32 R71, R220, R121, 0x1, P1 ;  /* 0x00000079dc477211 */ /* 0x000fe200008f0eff */
[----:B------:R1:W3:Y:S01]  /*39c0*/  LDG.E.U16 R56, desc[UR4][R88.64] ;  /* 0x0000000458387981 */ /* 0x0002e2000c1e1500 */
[----:B------:R-:W2:Y:S03]  /*39d0*/  LDC R96, c[0x0][0x248] ;  /* 0x00009200ff607b82 */ /* 0x000ea60000000800 */
[----:B------:R0:W3:Y:S01]  /*39e0*/  LDG.E.U16 R55, desc[UR4][R70.64] ;  /* 0x0000000446377981 */ /* 0x0000e2000c1e1500 */
[----:B-1----:R-:W-:-:S02]  /*39f0*/  IADD3 R90, P1, R93, R120, RZ ;  /* 0x000000785d5a7210 */ /* 0x002fc40007f3e0ff */
[----:B------:R-:W-:Y:S02]  /*3a00*/  LEA.HI.X.SX32 R93, R58, R121, 0x1, P0 ;  /* 0x000000793a5d7211 */ /* 0x000fe400000f0eff */
[----:B------:R-:W-:-:S03]  /*3a10*/  IADD3 R88, P2, R97, R120, RZ ;  /* 0x0000007861587210 */ /* 0x000fc60007f5e0ff */
[----:B------:R1:W3:Y:S01]  /*3a20*/  LDG.E.U16 R119, desc[UR4][R92.64] ;  /* 0x000000045c777981 */ /* 0x0002e2000c1e1500 */
[----:B0-----:R-:W-:Y:S01]  /*3a30*/  IADD3 R70, P0, R95, R120, RZ ;  /* 0x000000785f467210 */ /* 0x001fe20007f1e0ff */
[----:B------:R-:W-:Y:S01]  /*3a40*/  IMAD R97, R72, 0x3e0, RZ ;  /* 0x000003e048617824 */ /* 0x000fe200078e02ff */
[-C--:B------:R-:W-:Y:S01]  /*3a50*/  LEA.HI.X.SX32 R91, R61, R121.reuse, 0x1, P1 ;  /* 0x000000793d5b7211 */ /* 0x080fe200008f0eff */
[----:B------:R-:W-:Y:S01]  /*3a60*/  IMAD R210, R210, 0x1e8, RZ ;  /* 0x000001e8d2d27824 */ /* 0x000fe200078e02ff */
[----:B------:R-:W-:Y:S01]  /*3a70*/  LEA.HI.X.SX32 R71, R8, R121, 0x1, P0 ;  /* 0x0000007908477211 */ /* 0x000fe200000f0eff */
[----:B------:R-:W-:Y:S01]  /*3a80*/  IMAD R99, R98, 0x3f0, RZ ;  /* 0x000003f062637824 */ /* 0x000fe200078e02ff */
[----:B------:R-:W0:Y:S01]  /*3a90*/  LDC R72, c[0x0][0x248] ;  /* 0x00009200ff487b82 */ /* 0x000e220000000800 */
[----:B------:R1:W3:Y:S02]  /*3aa0*/  LDG.E.U16 R61, desc[UR4][R90.64] ;  /* 0x000000045a3d7981 */ /* 0x0002e4000c1e1500 */
[----:B-1----:R-:W-:-:S02]  /*3ab0*/  IMAD R93, R69, 0x202, RZ ;  /* 0x00000202455d7824 */ /* 0x002fc400078e02ff */
[----:B------:R1:W3:Y:S01]  /*3ac0*/  LDG.E.U16 R58, desc[UR4][R70.64] ;  /* 0x00000004463a7981 */ /* 0x0002e2000c1e1500 */
[-C--:B------:R-:W-:Y:S01]  /*3ad0*/  LEA.HI.X.SX32 R89, R210, R121.reuse, 0x1, P2 ;  /* 0x00000079d2597211 */ /* 0x080fe200010f0eff */
[----:B------:R-:W-:Y:S01]  /*3ae0*/  IMAD R219, R219, 0x1f8, RZ ;  /* 0x000001f8dbdb7824 */ /* 0x000fe200078e02ff */
[----:B------:R-:W0:Y:S01]  /*3af0*/  LDC R98, c[0x0][0x248] ;  /* 0x00009200ff627b82 */ /* 0x000e220000000800 */
[-C--:B------:R-:W-:Y:S02]  /*3b00*/  IADD3 R90, P1, R97, R120.reuse, RZ ;  /* 0x00000078615a7210 */ /* 0x080fe40007f3e0ff */
[----:B------:R1:W3:Y:S02]  /*3b10*/  LDG.E.U16 R8, desc[UR4][R88.64] ;  /* 0x0000000458087981 */ /* 0x0002e4000c1e1500 */
[----:B-1----:R-:W-:Y:S01]  /*3b20*/  IADD3 R70, P0, R93, R120, RZ ;  /* 0x000000785d467210 */ /* 0x002fe20007f1e0ff */
[----:B------:R-:W-:Y:S02]  /*3b30*/  IMAD R107, R100, 0x212, RZ ;  /* 0x00000212646b7824 */ /* 0x000fe400078e02ff */
[----:B------:R-:W1:Y:S01]  /*3b40*/  LDC R93, c[0x0][0x248] ;  /* 0x00009200ff5d7b82 */ /* 0x000e620000000800 */
[----:B------:R-:W-:-:S02]  /*3b50*/  LEA.HI.X.SX32 R91, R95, R121, 0x1, P1 ;  /* 0x000000795f5b7211 */ /* 0x000fc400008f0eff */
[----:B------:R-:W-:Y:S02]  /*3b60*/  LEA R69, R0, R0, 0x8 ;  /* 0x0000000000457211 */ /* 0x000fe400078e40ff */
[-C--:B------:R-:W-:Y:S01]  /*3b70*/  IADD3 R88, P2, R99, R120.reuse, RZ ;  /* 0x0000007863587210 */ /* 0x080fe20007f5e0ff */
[----:B------:R0:W3:Y:S02]  /*3b80*/  LDG.E.U16 R66, desc[UR4][R90.64] ;  /* 0x000000045a427981 */ /* 0x0000e4000c1e1500 */
[----:B------:R-:W2:Y:S01]  /*3b90*/  LDC R95, c[0x0][0x248] ;  /* 0x00009200ff5f7b82 */ /* 0x000ea20000000800 */
[-C--:B------:R-:W-:Y:S01]  /*3ba0*/  LEA.HI.X.SX32 R89, R219, R121.reuse, 0x1, P2 ;  /* 0x00000079db597211 */ /* 0x080fe200010f0eff */
[----:B------:R-:W-:Y:S01]  /*3bb0*/  IMAD R101, R101, 0x222, RZ ;  /* 0x0000022265657824 */ /* 0x000fe200078e02ff */
[----:B------:R-:W-:Y:S02]  /*3bc0*/  LEA.HI.X.SX32 R71, R69, R121, 0x1, P0 ;  /* 0x0000007945477211 */ /* 0x000fe400000f0eff */
[----:B------:R-:W-:-:S03]  /*3bd0*/  IADD3 R92, P0, R107, R120, RZ ;  /* 0x000000786b5c7210 */ /* 0x000fc60007f1e0ff */
[----:B------:R-:W2:Y:S01]  /*3be0*/  LDC R97, c[0x0][0x248] ;  /* 0x00009200ff617b82 */ /* 0x000ea20000000800 */
[----:B0-----:R-:W-:Y:S01]  /*3bf0*/  IMAD R91, R0, 0x109, RZ ;  /* 0x00000109005b7824 */ /* 0x001fe200078e02ff */
[----:B------:R2:W3:Y:S01]  /*3c00*/  LDG.E.U16 R69, desc[UR4][R88.64] ;  /* 0x0000000458457981 */ /* 0x0004e2000c1e1500 */
[----:B------:R-:W-:-:S05]  /*3c10*/  IMAD R107, R102, 0x232, RZ ;  /* 0x00000232666b7824 */ /* 0x000fca00078e02ff */
[----:B------:R-:W0:Y:S01]  /*3c20*/  LDC R99, c[0x0][0x248] ;  /* 0x00009200ff637b82 */ /* 0x000e220000000800 */
[----:B------:R2:W3:Y:S01]  /*3c30*/  LDG.E.U16 R118, desc[UR4][R70.64] ;  /* 0x0000000446767981 */ /* 0x0004e2000c1e1500 */
[----:B-1----:R-:W-:Y:S01]  /*3c40*/  IMAD R109, R93, 0x242, RZ ;  /* 0x000002425d6d7824 */ /* 0x002fe200078e02ff */
[----:B------:R-:W-:Y:S01]  /*3c50*/  IADD3 R90, P1, R101, R120, RZ ;  /* 0x00000078655a7210 */ /* 0x000fe20007f3e0ff */
[----:B--2---:R-:W-:Y:S01]  /*3c60*/  IMAD R89, R94, 0x111, RZ ;  /* 0x000001115e597824 */ /* 0x004fe200078e02ff */
[----:B------:R-:W-:-:S03]  /*3c70*/  LEA.HI.X.SX32 R93, R91, R121, 0x1, P0 ;  /* 0x000000795b5d7211 */ /* 0x000fc600000f0eff */
[----:B------:R-:W1:Y:S01]  /*3c80*/  LDC R100, c[0x0][0x248] ;  /* 0x00009200ff647b82 */ /* 0x000e620000000800 */
[----:B------:R-:W-:Y:S01]  /*3c90*/  IADD3 R88, P0, R107, R120, RZ ;  /* 0x000000786b587210 */ /* 0x000fe20007f1e0ff */
[----:B------:R-:W-:Y:S02]  /*3ca0*/  IMAD R95, R95, 0x121, RZ ;  /* 0x000001215f5f7824 */ /* 0x000fe400078e02ff */
[----:B------:R-:W-:-:S04]  /*3cb0*/  IMAD R71, R96, 0x119, RZ ;  /* 0x0000011960477824 */ /* 0x000fc800078e02ff */
[----:B------:R-:W2:Y:S01]  /*3cc0*/  LDC R102, c[0x0][0x248] ;  /* 0x00009200ff667b82 */ /* 0x000ea20000000800 */
[-C--:B------:R-:W-:Y:S01]  /*3cd0*/  LEA.HI.X.SX32 R91, R89, R121.reuse, 0x1, P1 ;  /* 0x00000079595b7211 */ /* 0x080fe200008f0eff */
[----:B------:R-:W-:Y:S01]  /*3ce0*/  IMAD R103, R103, 0x252, RZ ;  /* 0x0000025267677824 */ /* 0x000fe200078e02ff */
[----:B------:R-:W-:Y:S01]  /*3cf0*/  LEA.HI.X.SX32 R89, R71, R121, 0x1, P0 ;  /* 0x0000007947597211 */ /* 0x000fe200000f0eff */
[----:B------:R0:W3:Y:S01]  /*3d00*/  LDG.E.U16 R117, desc[UR4][R92.64] ;  /* 0x000000045c757981 */ /* 0x0000e2000c1e1500 */
[----:B------:R-:W-:-:S03]  /*3d10*/  IADD3 R70, P2, R109, R120, RZ ;  /* 0x000000786d467210 */ /* 0x000fc60007f5e0ff */
[----:B------:R-:W4:Y:S01]  /*3d20*/  LDC R101, c[0x0][0x248] ;  /* 0x00009200ff657b82 */ /* 0x000f220000000800 */
[----:B------:R-:W-:Y:S01]  /*3d30*/  LEA.HI.X.SX32 R71, R95, R121, 0x1, P2 ;  /* 0x000000795f477211 */ /* 0x000fe200010f0eff */
[----:B------:R0:W3:Y:S01]  /*3d40*/  LDG.E.U16 R115, desc[UR4][R88.64] ;  /* 0x0000000458737981 */ /* 0x0000e2000c1e1500 */
[----:B------:R-:W-:-:S03]  /*3d50*/  IMAD R105, R105, 0x272, RZ ;  /* 0x0000027269697824 */ /* 0x000fc600078e02ff */
[----:B------:R0:W3:Y:S02]  /*3d60*/  LDG.E.U16 R116, desc[UR4][R90.64] ;  /* 0x000000045a747981 */ /* 0x0000e4000c1e1500 */
[----:B------:R-:W4:Y:S01]  /*3d70*/  LDC R96, c[0x0][0x248] ;  /* 0x00009200ff607b82 */ /* 0x000f220000000800 */
[----:B0-----:R-:W-:Y:S01]  /*3d80*/  IMAD R93, R97, 0x129, RZ ;  /* 0x00000129615d7824 */ /* 0x001fe200078e02ff */
[----:B------:R0:W3:Y:S01]  /*3d90*/  LDG.E.U16 R114, desc[UR4][R70.64] ;  /* 0x0000000446727981 */ /* 0x0000e2000c1e1500 */
[----:B------:R-:W-:-:S05]  /*3da0*/  IMAD R89, R104, 0x262, RZ ;  /* 0x0000026268597824 */ /* 0x000fca00078e02ff */
[----:B------:R-:W4:Y:S01]  /*3db0*/  LDC R95, c[0x0][0x248] ;  /* 0x00009200ff5f7b82 */ /* 0x000f220000000800 */
[----:B------:R-:W-:Y:S01]  /*3dc0*/  IMAD R91, R98, 0x131, RZ ;  /* 0x00000131625b7824 */ /* 0x000fe200078e02ff */
[-C--:B------:R-:W-:Y:S01]  /*3dd0*/  IADD3 R90, P1, R89, R120.reuse, RZ ;  /* 0x00000078595a7210 */ /* 0x080fe20007f3e0ff */
[----:B0-----:R-:W-:Y:S01]  /*3de0*/  IMAD R71, R99, 0x139, RZ ;  /* 0x0000013963477824 */ /* 0x001fe200078e02ff */
[-C--:B------:R-:W-:Y:S01]  /*3df0*/  IADD3 R92, P0, R103, R120.reuse, RZ ;  /* 0x00000078675c7210 */ /* 0x080fe20007f1e0ff */
[----:B------:R-:W-:Y:S01]  /*3e00*/  IMAD R99, R72, 0x282, RZ ;  /* 0x0000028248637824 */ /* 0x000fe200078e02ff */
[-C--:B------:R-:W-:Y:S02]  /*3e10*/  LEA.HI.X.SX32 R91, R91, R121.reuse, 0x1, P1 ;  /* 0x000000795b5b7211 */ /* 0x080fe400008f0eff */
[----:B------:R-:W0:Y:S01]  /*3e20*/  LDC R94, c[0x0][0x248] ;  /* 0x00009200ff5e7b82 */ /* 0x000e220000000800 */
[-C--:B------:R-:W-:Y:S01]  /*3e30*/  IADD3 R88, P2, R105, R120.reuse, RZ ;  /* 0x0000007869587210 */ /* 0x080fe20007f5e0ff */
[----:B-1----:R-:W-:Y:S01]  /*3e40*/  IMAD R97, R100, 0x141, RZ ;  /* 0x0000014164617824 */ /* 0x002fe200078e02ff */
[-C--:B------:R-:W-:Y:S01]  /*3e50*/  LEA.HI.X.SX32 R93, R93, R121.reuse, 0x1, P0 ;  /* 0x000000795d5d7211 */ /* 0x080fe200000f0eff */
[----:B------:R1:W3:Y:S01]  /*3e60*/  LDG.E.U16 R112, desc[UR4][R90.64] ;  /* 0x000000045a707981 */ /* 0x0002e2000c1e1500 */
[-C--:B------:R-:W-:Y:S01]  /*3e70*/  IADD3 R70, P0, R99, R120.reuse, RZ ;  /* 0x0000007863467210 */ /* 0x080fe20007f1e0ff */
[----:B--2---:R-:W-:Y:S01]  /*3e80*/  IMAD R99, R102, 0x292, RZ ;  /* 0x0000029266637824 */ /* 0x004fe200078e02ff */
[-C--:B------:R-:W-:Y:S01]  /*3e90*/  LEA.HI.X.SX32 R89, R71, R121.reuse, 0x1, P2 ;  /* 0x0000007947597211 */ /* 0x080fe200010f0eff */
[----:B------:R2:W3:Y:S01]  /*3ea0*/  LDG.E.U16 R113, desc[UR4][R92.64] ;  /* 0x000000045c717981 */ /* 0x0004e2000c1e1500 */
[----:B------:R-:W-:Y:S01]  /*3eb0*/  LEA.HI.X.SX32 R71, R97, R121, 0x1, P0 ;  /* 0x0000007961477211 */ /* 0x000fe200000f0eff */
[----:B------:R-:W0:Y:S02]  /*3ec0*/  LDC R105, c[0x0][0x248] ;  /* 0x00009200ff697b82 */ /* 0x000e240000000800 */
[----:B------:R2:W3:Y:S01]  /*3ed0*/  LDG.E.U16 R111, desc[UR4][R88.64] ;  /* 0x00000004586f7981 */ /* 0x0004e2000c1e1500 */
[----:B-1----:R-:W-:Y:S01]  /*3ee0*/  IMAD R91, R106, 0x2a2, RZ ;  /* 0x000002a26a5b7824 */ /* 0x002fe200078e02ff */
[-C--:B------:R-:W-:Y:S01]  /*3ef0*/  IADD3 R90, P0, R99, R120.reuse, RZ ;  /* 0x00000078635a7210 */ /* 0x080fe20007f1e0ff */
[----:B----4-:R-:W-:Y:S01]  /*3f00*/  IMAD R95, R95, 0x151, RZ ;  /* 0x000001515f5f7824 */ /* 0x010fe200078e02ff */
[----:B------:R1:W4:Y:S01]  /*3f10*/  LDG.E.U16 R110, desc[UR4][R70.64] ;  /* 0x00000004466e7981 */ /* 0x000322000c1e1500 */
[----:B--2---:R-:W-:Y:S01]  /*3f20*/  IMAD R93, R101, 0x149, RZ ;  /* 0x00000149655d7824 */ /* 0x004fe200078e02ff */
[----:B------:R-:W2:Y:S01]  /*3f30*/  LDC R98, c[0x0][0x248] ;  /* 0x00009200ff627b82 */ /* 0x000ea20000000800 */
[----:B------:R-:W-:-:S03]  /*3f40*/  IADD3 R88, P1, R91, R120, RZ ;  /* 0x000000785b587210 */ /* 0x000fc60007f3e0ff */
[----:B------:R-:W-:-:S04]  /*3f50*/  LEA.HI.X.SX32 R91, R93, R121, 0x1, P0 ;  /* 0x000000795d5b7211 */ /* 0x000fc800000f0eff */
[----:B------:R-:W2:Y:S01]  /*3f60*/  LDC R93, c[0x0][0x248] ;  /* 0x00009200ff5d7b82 */ /* 0x000ea20000000800 */
[----:B------:R-:W-:Y:S01]  /*3f70*/  IMAD R89, R96, 0x2b2, RZ ;  /* 0x000002b260597824 */ /* 0x000fe200078e02ff */
[----:B------:R-:W4:Y:S06]  /*3f80*/  LDG.E.U16 R109, desc[UR4][R90.64] ;  /* 0x000000045a6d7981 */ /* 0x000f2c000c1e1500 */
[----:B------:R-:W2:Y:S01]  /*3f90*/  LDC R103, c[0x0][0x248] ;  /* 0x00009200ff677b82 */ /* 0x000ea20000000800 */
[----:B-1----:R-:W-:-:S07]  /*3fa0*/  IADD3 R70, P2, R89, R120, RZ ;  /* 0x0000007859467210 */ /* 0x002fce0007f5e0ff */
[----:B------:R-:W1:Y:S01]  /*3fb0*/  LDC R104, c[0x0][0x248] ;  /* 0x00009200ff687b82 */ /* 0x000e620000000800 */
[----:B------:R-:W-:-:S07]  /*3fc0*/  LEA.HI.X.SX32 R89, R95, R121, 0x1, P1 ;  /* 0x000000795f597211 */ /* 0x000fce00008f0eff */
[----:B------:R-:W1:Y:S01]  /*3fd0*/  LDC R72, c[0x0][0x248] ;  /* 0x00009200ff487b82 */ /* 0x000e620000000800 */
[----:B0-----:R-:W-:Y:S01]  /*3fe0*/  IMAD R71, R94, 0x159, RZ ;  /* 0x000001595e477824 */ /* 0x001fe200078e02ff */
[----:B------:R-:W4:Y:S06]  /*3ff0*/  LDG.E.U16 R108, desc[UR4][R88.64] ;  /* 0x00000004586c7981 */ /* 0x000f2c000c1e1500 */
[----:B------:R-:W0:Y:S08]  /*4000*/  LDC R96, c[0x0][0x248] ;  /* 0x00009200ff607b82 */ /* 0x000e300000000800 */
[----:B------:R-:W0:Y:S01]  /*4010*/  LDC R97, c[0x0][0x248] ;  /* 0x00009200ff617b82 */ /* 0x000e220000000800 */
[----:B------:R-:W-:Y:S01]  /*4020*/  LEA.HI.X.SX32 R71, R71, R121, 0x1, P2 ;  /* 0x0000007947477211 */ /* 0x000fe200010f0eff */
[----:B------:R-:W-:-:S04]  /*4030*/  IMAD R105, R105, 0x2c2, RZ ;  /* 0x000002c269697824 */ /* 0x000fc800078e02ff */
[----:B------:R2:W4:Y:S02]  /*4040*/  LDG.E.U16 R107, desc[UR4][R70.64] ;  /* 0x00000004466b7981 */ /* 0x000524000c1e1500 */
[----:B------:R-:W0:Y:S08]  /*4050*/  LDC R101, c[0x0][0x248] ;  /* 0x00009200ff657b82 */ /* 0x000e300000000800 */
[----:B------:R-:W0:Y:S08]  /*4060*/  LDC R95, c[0x0][0x248] ;  /* 0x00009200ff5f7b82 */ /* 0x000e300000000800 */
[----:B------:R-:W0:Y:S01]  /*4070*/  LDC R102, c[0x0][0x248] ;  /* 0x00009200ff667b82 */ /* 0x000e220000000800 */
[----:B--2---:R-:W-:-:S07]  /*4080*/  IMAD R71, R98, 0x2d2, RZ ;  /* 0x000002d262477824 */ /* 0x004fce00078e02ff */
[----:B------:R-:W2:Y:S01]  /*4090*/  LDC R94, c[0x0][0x248] ;  /* 0x00009200ff5e7b82 */ /* 0x000ea20000000800 */
[----:B------:R-:W-:Y:S01]  /*40a0*/  IADD3 R92, P0, R105, R120, RZ ;  /* 0x00000078695c7210 */ /* 0x000fe20007f1e0ff */
[----:B------:R-:W-:-:S06]  /*40b0*/  IMAD R105, R93, 0x2f2, RZ ;  /* 0x000002f25d697824 */ /* 0x000fcc00078e02ff */
[----:B------:R-:W2:Y:S01]  /*40c0*/  LDC R100, c[0x0][0x248] ;  /* 0x00009200ff647b82 */ /* 0x000ea20000000800 */
[----:B------:R-:W-:Y:S01]  /*40d0*/  IMAD R91, R103, 0x161, RZ ;  /* 0x00000161675b7824 */ /* 0x000fe200078e02ff */
[----:B------:R-:W-:Y:S01]  /*40e0*/  IADD3 R90, P1, R71, R120, RZ ;  /* 0x00000078475a7210 */ /* 0x000fe20007f3e0ff */
[----:B-1----:R-:W-:-:S05]  /*40f0*/  IMAD R89, R104, 0x169, RZ ;  /* 0x0000016968597824 */ /* 0x002fca00078e02ff */
[----:B------:R-:W1:Y:S01]  /*4100*/  LDC R99, c[0x0][0x248] ;  /* 0x00009200ff637b82 */ /* 0x000e620000000800 */
[----:B------:R-:W-:Y:S01]  /*4110*/  IMAD R103, R72, 0x2e2, RZ ;  /* 0x000002e248677824 */ /* 0x000fe200078e02ff */
[----:B------:R-:W-:Y:S01]  /*4120*/  IADD3 R70, P2, R105, R120, RZ ;  /* 0x0000007869467210 */ /* 0x000fe20007f5e0ff */
[----:B0-----:R-:W-:-:S05]  /*4130*/  IMAD R71, R96, 0x179, RZ ;  /* 0x0000017960477824 */ /* 0x001fca00078e02ff */
[----:B------:R-:W0:Y:S01]  /*4140*/  LDC R98, c[0x0][0x248] ;  /* 0x00009200ff627b82 */ /* 0x000e220000000800 */
[-C--:B------:R-:W-:Y:S01]  /*4150*/  LEA.HI.X.SX32 R93, R91, R121.reuse, 0x1, P0 ;  /* 0x000000795b5d7211 */ /* 0x080fe200000f0eff */
[----:B------:R-:W-:Y:S01]  /*4160*/  IMAD R97, R97, 0x171, RZ ;  /* 0x0000017161617824 */ /* 0x000fe200078e02ff */
[-C--:B------:R-:W-:Y:S01]  /*4170*/  LEA.HI.X.SX32 R91, R89, R121.reuse, 0x1, P1 ;  /* 0x00000079595b7211 */ /* 0x080fe200008f0eff */
[----:B------:R-:W-:Y:S01]  /*4180*/  IMAD R101, R101, 0x302, RZ ;  /* 0x0000030265657824 */ /* 0x000fe200078e02ff */
[----:B------:R-:W-:Y:S01]  /*4190*/  IADD3 R88, P0, R103, R120, RZ ;  /* 0x0000007867587210 */ /* 0x000fe20007f1e0ff */
[----:B------:R-:W-:Y:S01]  /*41a0*/  IMAD R95, R95, 0x312, RZ ;  /* 0x000003125f5f7824 */ /* 0x000fe200078e02ff */
[-C--:B------:R-:W-:Y:S01]  /*41b0*/  LEA.HI.X.SX32 R71, R71, R121.reuse, 0x1, P2 ;  /* 0x0000007947477211 */ /* 0x080fe200010f0eff */
[----:B------:R-:W0:Y:S01]  /*41c0*/  LDC R72, c[0x0][0x248] ;  /* 0x00009200ff487b82 */ /* 0x000e220000000800 */
[----:B------:R2:W4:Y:S01]  /*41d0*/  LDG.E.U16 R106, desc[UR4][R92.64] ;  /* 0x000000045c6a7981 */ /* 0x000522000c1e1500 */
[----:B------:R-:W-:-:S03]  /*41e0*/  LEA.HI.X.SX32 R89, R97, R121, 0x1, P0 ;  /* 0x0000007961597211 */ /* 0x000fc600000f0eff */
[----:B------:R2:W4:Y:S03]  /*41f0*/  LDG.E.U16 R105, desc[UR4][R90.64] ;  /* 0x000000045a697981 */ /* 0x000526000c1e1500 */
[----:B------:R-:W0:Y:S01]  /*4200*/  LDC R97, c[0x0][0x248] ;  /* 0x00009200ff617b82 */ /* 0x000e220000000800 */
[----:B------:R2:W4:Y:S02]  /*4210*/  LDG.E.U16 R103, desc[UR4][R70.64] ;  /* 0x0000000446677981 */ /* 0x000524000c1e1500 */
[----:B--2---:R-:W-:Y:S01]  /*4220*/  IMAD R93, R124, 0x181, RZ ;  /* 0x000001817c5d7824 */ /* 0x004fe200078e02ff */
[-C--:B------:R-:W-:Y:S01]  /*4230*/  IADD3 R92, P0, R101, R120.reuse, RZ ;  /* 0x00000078655c7210 */ /* 0x080fe20007f1e0ff */
[----:B------:R2:W4:Y:S01]  /*4240*/  LDG.E.U16 R104, desc[UR4][R88.64] ;  /* 0x0000000458687981 */ /* 0x000522000c1e1500 */
[----:B------:R-:W-:Y:S01]  /*4250*/  IMAD R91, R102, 0x189, RZ ;  /* 0x00000189665b7824 */ /* 0x000fe200078e02ff */
[-C--:B------:R-:W-:Y:S01]  /*4260*/  IADD3 R90, P1, R95, R120.reuse, RZ ;  /* 0x000000785f5a7210 */ /* 0x080fe20007f3e0ff */
[----:B------:R-:W0:Y:S01]  /*4270*/  LDC R96, c[0x0][0x248] ;  /* 0x00009200ff607b82 */ /* 0x000e220000000800 */
[----:B------:R-:W-:Y:S01]  /*4280*/  IMAD R71, R94, 0x332, RZ ;  /* 0x000003325e477824 */ /* 0x000fe200078e02ff */
[-C--:B------:R-:W-:Y:S01]  /*4290*/  LEA.HI.X.SX32 R93, R93, R121.reuse, 0x1, P0 ;  /* 0x000000795d5d7211 */ /* 0x080fe200000f0eff */
[----:B------:R-:W-:Y:S01]  /*42a0*/  IMAD R125, R125, 0x199, RZ ;  /* 0x000001997d7d7824 */ /* 0x000fe200078e02ff */
[-C--:B------:R-:W-:Y:S01]  /*42b0*/  LEA.HI.X.SX32 R91, R91, R121.reuse, 0x1, P1 ;  /* 0x000000795b5b7211 */ /* 0x080fe200008f0eff */
[----:B--2---:R-:W-:Y:S01]  /*42c0*/  IMAD R89, R100, 0x322, RZ ;  /* 0x0000032264597824 */ /* 0x004fe200078e02ff */
[-C--:B------:R-:W-:Y:S01]  /*42d0*/  IADD3 R70, P0, R71, R120.reuse, RZ ;  /* 0x0000007847467210 */ /* 0x080fe20007f1e0ff */
[----:B------:R-:W-:Y:S01]  /*42e0*/  IMAD R123, R123, 0x342, RZ ;  /* 0x000003427b7b7824 */ /* 0x000fe200078e02ff */
[----:B------:R0:W2:Y:S01]  /*42f0*/  LDG.E.U16 R102, desc[UR4][R92.64] ;  /* 0x000000045c667981 */ /* 0x0000a2000c1e1500 */
[----:B-1----:R-:W-:Y:S01]  /*4300*/  IMAD R99, R99, 0x191, RZ ;  /* 0x0000019163637824 */ /* 0x002fe200078e02ff */
[----:B------:R-:W-:Y:S01]  /*4310*/  IADD3 R88, P2, R89, R120, RZ ;  /* 0x0000007859587210 */ /* 0x000fe20007f5e0ff */
[----:B------:R-:W1:Y:S01]  /*4320*/  LDC R95, c[0x0][0x248] ;  /* 0x00009200ff5f7b82 */ /* 0x000e620000000800 */
[-C--:B------:R-:W-:Y:S01]  /*4330*/  LEA.HI.X.SX32 R71, R125, R121.reuse, 0x1, P0 ;  /* 0x000000797d477211 */ /* 0x080fe200000f0eff */
[----:B------:R0:W2:Y:S01]  /*4340*/  LDG.E.U16 R101, desc[UR4][R90.64] ;  /* 0x000000045a657981 */ /* 0x0000a2000c1e1500 */
[----:B------:R-:W-:Y:S01]  /*4350*/  LEA.HI.X.SX32 R89, R99, R121, 0x1, P2 ;  /* 0x0000007963597211 */ /* 0x000fe200010f0eff */
[----:B0-----:R-:W-:-:S04]  /*4360*/  IMAD R93, R98, 0x1a1, RZ ;  /* 0x000001a1625d7824 */ /* 0x001fc800078e02ff */
[----:B------:R-:W0:Y:S01]  /*4370*/  LDC R94, c[0x0][0x248] ;  /* 0x00009200ff5e7b82 */ /* 0x000e220000000800 */
[----:B------:R-:W-:Y:S01]  /*4380*/  IMAD R125, R122, 0x352, RZ ;  /* 0x000003527a7d7824 */ /* 0x000fe200078e02ff */
[----:B------:R1:W2:Y:S01]  /*4390*/  LDG.E.U16 R99, desc[UR4][R70.64] ;  /* 0x0000000446637981 */ /* 0x0002a2000c1e1500 */
[----:B------:R-:W-:-:S03]  /*43a0*/  IADD3 R90, P0, R123, R120, RZ ;  /* 0x000000787b5a7210 */ /* 0x000fc60007f1e0ff */
[----:B------:R1:W2:Y:S02]  /*43b0*/  LDG.E.U16 R100, desc[UR4][R88.64] ;  /* 0x0000000458647981 */ /* 0x0002a4000c1e1500 */
[----:B------:R-:W0:Y:S01]  /*43c0*/  LDC R92, c[0x0][0x248] ;  /* 0x00009200ff5c7b82 */ /* 0x000e220000000800 */
[----:B------:R-:W-:Y:S01]  /*43d0*/  LEA.HI.X.SX32 R91, R93, R121, 0x1, P0 ;  /* 0x000000795d5b7211 */ /* 0x000fe200000f0eff */
[----:B-1----:R-:W-:Y:S02]  /*43e0*/  IMAD R71, R72, 0x1b1, RZ ;  /* 0x000001b148477824 */ /* 0x002fe400078e02ff */
[----:B------:R-:W-:Y:S02]  /*43f0*/  IMAD R97, R97, 0x362, RZ ;  /* 0x0000036261617824 */ /* 0x000fe400078e02ff */
[----:B------:R0:W2:Y:S02]  /*4400*/  LDG.E.U16 R98, desc[UR4][R90.64] ;  /* 0x000000045a627981 */ /* 0x0000a4000c1e1500 */
[----:B------:R-:W1:Y:S01]  /*4410*/  LDC R93, c[0x0][0x248] ;  /* 0x00009200ff5d7b82 */ /* 0x000e620000000800 */
[----:B------:R-:W-:-:S07]  /*4420*/  IADD3 R88, P1, R125, R120, RZ ;  /* 0x000000787d587210 */ /* 0x000fce0007f3e0ff */
[----:B------:R-:W1:Y:S01]  /*4430*/  LDC R72, c[0x0][0x248] ;  /* 0x00009200ff487b82 */ /* 0x000e620000000800 */
[----:B------:R-:W-:-:S07]  /*4440*/  IMAD R89, R96, 0x1a9, RZ ;  /* 0x000001a960597824 */ /* 0x000fce00078e02ff */
[----:B------:R-:W1:Y:S01]  /*4450*/  LDC R125, c[0x0][0x248] ;  /* 0x00009200ff7d7b82 */ /* 0x000e620000000800 */
[----:B------:R-:W-:-:S07]  /*4460*/  IADD3 R70, P2, R97, R120, RZ ;  /* 0x0000007861467210 */ /* 0x000fce0007f5e0ff */
[----:B------:R-:W1:Y:S01]  /*4470*/  LDC R124, c[0x0][0x248] ;  /* 0x00009200ff7c7b82 */ /* 0x000e620000000800 */
[----:B------:R-:W-:-:S07]  /*4480*/  LEA.HI.X.SX32 R89, R89, R121, 0x1, P1 ;  /* 0x0000007959597211 */ /* 0x000fce00008f0eff */
[----:B------:R-:W3:Y:S01]  /*4490*/  LDC R122, c[0x0][0x248] ;  /* 0x00009200ff7a7b82 */ /* 0x000ee20000000800 */
[----:B------:R-:W-:Y:S01]  /*44a0*/  LEA.HI.X.SX32 R71, R71, R121, 0x1, P2 ;  /* 0x0000007947477211 */ /* 0x000fe200010f0eff */
[----:B------:R-:W-:Y:S01]  /*44b0*/  IMAD R95, R95, 0x372, RZ ;  /* 0x000003725f5f7824 */ /* 0x000fe200078e02ff */
[----:B------:R1:W2:Y:S01]  /*44c0*/  LDG.E.U16 R97, desc[UR4][R88.64] ;  /* 0x0000000458617981 */ /* 0x0002a2000c1e1500 */
[----:B------:R-:W-:-:S04]  /*44d0*/  IMAD R133, R133, 0x382, RZ ;  /* 0x0000038285857824 */ /* 0x000fc800078e02ff */
[----:B------:R-:W3:Y:S01]  /*44e0*/  LDC R123, c[0x0][0x248] ;  /* 0x00009200ff7b7b82 */ /* 0x000ee20000000800 */
[----:B------:R1:W2:Y:S01]  /*44f0*/  LDG.E.U16 R96, desc[UR4][R70.64] ;  /* 0x0000000446607981 */ /* 0x0002a2000c1e1500 */
[----:B0-----:R-:W-:Y:S02]  /*4500*/  IMAD R91, R94, 0x1b9, RZ ;  /* 0x000001b95e5b7824 */ /* 0x001fe400078e02ff */
[----:B------:R-:W-:Y:S02]  /*4510*/  IMAD R135, R134, 0x392, RZ ;  /* 0x0000039286877824 */ /* 0x000fe400078e02ff */
[----:B-1----:R-:W-:Y:S01]  /*4520*/  IMAD R89, R92, 0x1c9, RZ ;  /* 0x000001c95c597824 */ /* 0x002fe200078e02ff */
[-C--:B------:R-:W-:Y:S01]  /*4530*/  IADD3 R92, P0, R95, R120.reuse, RZ ;  /* 0x000000785f5c7210 */ /* 0x080fe20007f1e0ff */
[----:B------:R-:W-:Y:S01]  /*4540*/  IMAD R95, R93, 0x3a2, RZ ;  /* 0x000003a25d5f7824 */ /* 0x000fe200078e02ff */
[-C--:B------:R-:W-:Y:S01]  /*4550*/  IADD3 R90, P1, R133, R120.reuse, RZ ;  /* 0x00000078855a7210 */ /* 0x080fe20007f3e0ff */
[----:B------:R-:W-:Y:S01]  /*4560*/  IMAD R71, R132, 0x1c1, RZ ;  /* 0x000001c184477824 */ /* 0x000fe200078e02ff */
[-C--:B------:R-:W-:Y:S01]  /*4570*/  IADD3 R88, P2, R135, R120.reuse, RZ ;  /* 0x0000007887587210 */ /* 0x080fe20007f5e0ff */
[----:B------:R-:W-:Y:S01]  /*4580*/  IMAD R133, R72, 0x1d1, RZ ;  /* 0x000001d148857824 */ /* 0x000fe200078e02ff */
[-C--:B------:R-:W-:Y:S01]  /*4590*/  LEA.HI.X.SX32 R93, R91, R121.reuse, 0x1, P0 ;  /* 0x000000795b5d7211 */ /* 0x080fe200000f0eff */
[----:B------:R-:W0:Y:S01]  /*45a0*/  LDC R72, c[0x0][0x248] ;  /* 0x00009200ff487b82 */ /* 0x000e220000000800 */
[----:B------:R-:W-:Y:S01]  /*45b0*/  LEA.HI.X.SX32 R91, R71, R121, 0x1, P1 ;  /* 0x00000079475b7211 */ /* 0x000fe200008f0eff */
[----:B------:R-:W-:Y:S01]  /*45c0*/  IMAD R135, R125, 0x3b2, RZ ;  /* 0x000003b27d877824 */ /* 0x000fe200078e02ff */
[----:B------:R-:W-:-:S02]  /*45d0*/  IADD3 R70, P0, R95, R120, RZ ;  /* 0x000000785f467210 */ /* 0x000fc40007f1e0ff */
[-C--:B------:R-:W-:Y:S01]  /*45e0*/  LEA.HI.X.SX32 R89, R89, R121.reuse, 0x1, P2 ;  /* 0x0000007959597211 */ /* 0x080fe200010f0eff */
[----:B------:R1:W2:Y:S01]  /*45f0*/  LDG.E.U16 R94, desc[UR4][R90.64] ;  /* 0x000000045a5e7981 */ /* 0x0002a2000c1e1500 */
[-C--:B------:R-:W-:Y:S01]  /*4600*/  LEA.HI.X.SX32 R71, R133, R121.reuse, 0x1, P0 ;  /* 0x0000007985477211 */ /* 0x080fe200000f0eff */
[----:B------:R-:W-:Y:S02]  /*4610*/  IMAD R129, R129, 0x3d2, RZ ;  /* 0x000003d281817824 */ /* 0x000fe400078e02ff */
[----:B------:R-:W-:Y:S01]  /*4620*/  IMAD R133, R124, 0x1d9, RZ ;  /* 0x000001d97c857824 */ /* 0x000fe200078e02ff */
[----:B------:R-:W2:Y:S01]  /*4630*/  LDG.E.U16 R95, desc[UR4][R92.64] ;  /* 0x000000045c5f7981 */ /* 0x000ea2000c1e1500 */
[----:B------:R-:W-:Y:S01]  /*4640*/  IMAD R127, R127, 0x3c2, RZ ;  /* 0x000003c27f7f7824 */ /* 0x000fe200078e02ff */
[-C--:B-1----:R-:W-:Y:S01]  /*4650*/  IADD3 R90, P0, R135, R120.reuse, RZ ;  /* 0x00000078875a7210 */ /* 0x082fe20007f1e0ff */
[----:B---3--:R-:W-:Y:S01]  /*4660*/  IMAD R135, R122, 0x3e2, RZ ;  /* 0x000003e27a877824 */ /* 0x008fe200078e02ff */
[----:B------:R1:W3:Y:S02]  /*4670*/  LDG.E.U16 R93, desc[UR4][R88.64] ;  /* 0x00000004585d7981 */ /* 0x0002e4000c1e1500 */
[----:B------:R-:W-:Y:S01]  /*4680*/  LEA.HI.X.SX32 R91, R133, R121, 0x1, P0 ;  /* 0x00000079855b7211 */ /* 0x000fe200000f0eff */
[----:B------:R-:W-:Y:S01]  /*4690*/  IMAD R125, R126, 0x1e1, RZ ;  /* 0x000001e17e7d7824 */ /* 0x000fe200078e02ff */
[----:B------:R1:W3:Y:S01]  /*46a0*/  LDG.E.U16 R92, desc[UR4][R70.64] ;  /* 0x00000004465c7981 */ /* 0x0002e2000c1e1500 */
[----:B------:R-:W-:-:S02]  /*46b0*/  IADD3 R122, P1, R127, R120, RZ ;  /* 0x000000787f7a7210 */ /* 0x000fc40007f3e0ff */
[----:B------:R-:W-:Y:S01]  /*46c0*/  SHF.L.U32 R146, R0, 0x1, RZ ;  /* 0x0000000100927819 */ /* 0x000fe200000006ff */
[----:B------:R-:W-:Y:S01]  /*46d0*/  IMAD R147, R147, 0x112, RZ ;  /* 0x0000011293937824 */ /* 0x000fe200078e02ff */
[----:B------:R-:W3:Y:S01]  /*46e0*/  LDG.E.U16 R91, desc[UR4][R90.64] ;  /* 0x000000045a5b7981 */ /* 0x000ee2000c1e1500 */
[----:B-1----:R-:W-:Y:S01]  /*46f0*/  IMAD R89, R128, 0x1e9, RZ ;  /* 0x000001e980597824 */ /* 0x002fe200078e02ff */
[-C--:B------:R-:W-:Y:S01]  /*4700*/  IADD3 R88, P2, R129, R120.reuse, RZ ;  /* 0x0000007881587210 */ /* 0x080fe20007f5e0ff */
[----:B------:R-:W-:Y:S01]  /*4710*/  IMAD R71, R123, 0x1f1, RZ ;  /* 0x000001f17b477824 */ /* 0x000fe200078e02ff */
[----:B------:R-:W-:Y:S02]  /*4720*/  IADD3 R70, P0, R135, R120, RZ ;  /* 0x0000007887467210 */ /* 0x000fe40007f1e0ff */
[-C--:B------:R-:W-:Y:S02]  /*4730*/  LEA.HI.X.SX32 R89, R89, R121.reuse, 0x1, P2 ;  /* 0x0000007959597211 */ /* 0x080fe400010f0eff */
[----:B------:R-:W-:-:S02]  /*4740*/  LEA.HI.X.SX32 R71, R71, R121, 0x1, P0 ;  /* 0x0000007947477211 */ /* 0x000fc400000f0eff */
[-C--:B------:R-:W-:Y:S01]  /*4750*/  LEA.HI.X.SX32 R123, R125, R121.reuse, 0x1, P1 ;  /* 0x000000797d7b7211 */ /* 0x080fe200008f0eff */
[----:B------:R-:W-:Y:S01]  /*4760*/  IMAD R150, R150, 0x122, RZ ;  /* 0x0000012296967824 */ /* 0x000fe200078e02ff */
[----:B------:R-:W3:Y:S01]  /*4770*/  LDG.E.U16 R89, desc[UR4][R88.64] ;  /* 0x0000000458597981 */ /* 0x000ee2000c1e1500 */
[-C--:B------:R-:W-:Y:S01]  /*4780*/  IADD3 R126, P0, R146, R120.reuse, RZ ;  /* 0x00000078927e7210 */ /* 0x080fe20007f1e0ff */
[----:B------:R-:W-:Y:S01]  /*4790*/  IMAD R152, R152, 0x132, RZ ;  /* 0x0000013298987824 */ /* 0x000fe200078e02ff */
[-C--:B------:R-:W-:Y:S01]  /*47a0*/  IADD3 R124, P1, R147, R120.reuse, RZ ;  /* 0x00000078937c7210 */ /* 0x080fe20007f3e0ff */
[----:B------:R1:W3:Y:S01]  /*47b0*/  LDG.E.U16 R90, desc[UR4][R122.64] ;  /* 0x000000047a5a7981 */ /* 0x0002e2000c1e1500 */
[----:B0-----:R-:W-:Y:S01]  /*47c0*/  LEA.HI.X.SX32 R127, R72, R121, 0x1, P0 ;  /* 0x00000079487f7211 */ /* 0x001fe200000f0eff */
[C---:B------:R-:W-:Y:S02]  /*47d0*/  IMAD R72, R0.reuse, 0x99, RZ ;  /* 0x0000009900487824 */ /* 0x040fe400078e02ff */
[----:B------:R0:W3:Y:S01]  /*47e0*/  LDG.E.U16 R88, desc[UR4][R70.64] ;  /* 0x0000000446587981 */ /* 0x0000e2000c1e1500 */
[----:B-1----:R-:W-:Y:S01]  /*47f0*/  IMAD R123, R0, 0x91, RZ ;  /* 0x00000091007b7824 */ /* 0x002fe200078e02ff */
[-C--:B------:R-:W-:Y:S01]  /*4800*/  IADD3 R122, P0, R152, R120.reuse, RZ ;  /* 0x00000078987a7210 */ /* 0x080fe20007f1e0ff */
[----:B------:R-:W-:Y:S01]  /*4810*/  IMAD R164, R164, 0x162, RZ ;  /* 0x00000162a4a47824 */ /* 0x000fe200078e02ff */
[----:B------:R1:W3:Y:S01]  /*4820*/  LDG.E.U16 R135, desc[UR4][R126.64] ;  /* 0x000000047e877981 */ /* 0x0002e2000c1e1500 */
[----:B0-----:R-:W-:Y:S01]  /*4830*/  IMAD R71, R0, 0x89, RZ ;  /* 0x0000008900477824 */ /* 0x001fe200078e02ff */
[----:B------:R-:W-:-:S04]  /*4840*/  IADD3 R70, P2, R150, R120, RZ ;  /* 0x0000007896467210 */ /* 0x000fc80007f5e0ff */
[-C--:B------:R-:W-:Y:S02]  /*4850*/  LEA.HI.X.SX32 R125, R71, R121.reuse, 0x1, P1 ;  /* 0x00000079477d7211 */ /* 0x080fe400008f0eff */
[-C--:B------:R-:W-:Y:S01]  /*4860*/  LEA.HI.X.SX32 R71, R123, R121.reuse, 0x1, P2 ;  /* 0x000000797b477211 */ /* 0x080fe200010f0eff */
[----:B-1----:R-:W-:Y:S01]  /*4870*/  IMAD R127, R0, 0xb1, RZ ;  /* 0x000000b1007f7824 */ /* 0x002fe200078e02ff */
[-C--:B------:R-:W-:Y:S01]  /*4880*/  LEA.HI.X.SX32 R123, R72, R121.reuse, 0x1, P0 ;  /* 0x00000079487b7211 */ /* 0x080fe200000f0eff */
[----:B------:R-:W-:Y:S01]  /*4890*/  IMAD R156, R156, 0x142, RZ ;  /* 0x000001429c9c7824 */ /* 0x000fe200078e02ff */
[----:B------:R-:W-:Y:S01]  /*48a0*/  IADD3 R126, P2, R164, R120, RZ ;  /* 0x00000078a47e7210 */ /* 0x000fe20007f5e0ff */
[----:B------:R-:W-:Y:S01]  /*48b0*/  IMAD R165, R165, 0x172, RZ ;  /* 0x00000172a5a57824 */ /* 0x000fe200078e02ff */
[----:B------:R-:W3:Y:S02]  /*48c0*/  LDG.E.U16 R71, desc[UR4][R70.64] ;  /* 0x0000000446477981 */ /* 0x000ee4000c1e1500 */
[----:B------:R-:W-:Y:S01]  /*48d0*/  LEA.HI.X.SX32 R127, R127, R121, 0x1, P2 ;  /* 0x000000797f7f7211 */ /* 0x000fe200010f0eff */
[----:B------:R-:W-:Y:S01]  /*48e0*/  IMAD R158, R158, 0x152, RZ ;  /* 0x000001529e9e7824 */ /* 0x000fe200078e02ff */
[----:B------:R0:W3:Y:S01]  /*48f0*/  LDG.E.U16 R72, desc[UR4][R124.64] ;  /* 0x000000047c487981 */ /* 0x0000e2000c1e1500 */
[----:B------:R-:W-:-:S02]  /*4900*/  IMAD R172, R172, 0x1a2, RZ ;  /* 0x000001a2acac7824 */ /* 0x000fc400078e02ff */
[----:B------:R-:W-:Y:S01]  /*4910*/  IMAD R129, R0, 0xb9, RZ ;  /* 0x000000b900817824 */ /* 0x000fe200078e02ff */
[----:B------:R-:W3:Y:S04]  /*4920*/  LDG.E.U16 R134, desc[UR4][R126.64] ;  /* 0x000000047e867981 */ /* 0x000ee8000c1e1500 */
[----:B------:R1:W3:Y:S01]  /*4930*/  LDG.E.U16 R70, desc[UR4][R122.64] ;  /* 0x000000047a467981 */ /* 0x0002e2000c1e1500 */
[----:B------:R-:W-:Y:S01]  /*4940*/  IMAD R168, R168, 0x182, RZ ;  /* 0x00000182a8a87824 */ /* 0x000fe200078e02ff */
[-C--:B0-----:R-:W-:Y:S01]  /*4950*/  IADD3 R124, P1, R158, R120.reuse, RZ ;  /* 0x000000789e7c7210 */ /* 0x081fe20007f3e0ff */
[C---:B------:R-:W-:Y:S02]  /*4960*/  IMAD R125, R0.reuse, 0xa9, RZ ;  /* 0x000000a9007d7824 */ /* 0x040fe400078e02ff */
[----:B-1----:R-:W-:Y:S01]  /*4970*/  IMAD R123, R0, 0xa1, RZ ;  /* 0x000000a1007b7824 */ /* 0x002fe200078e02ff */
[-C--:B------:R-:W-:Y:S01]  /*4980*/  IADD3 R122, P0, R156, R120.reuse, RZ ;  /* 0x000000789c7a7210 */ /* 0x080fe20007f1e0ff */
[----:B------:R-:W-:Y:S01]  /*4990*/  IMAD R127, R0, 0xd1, RZ ;  /* 0x000000d1007f7824 */ /* 0x000fe200078e02ff */
[----:B------:R-:W-:-:S02]  /*49a0*/  IADD3 R126, P2, R172, R120, RZ ;  /* 0x00000078ac7e7210 */ /* 0x000fc40007f5e0ff */
[-C--:B------:R-:W-:Y:S02]  /*49b0*/  LEA.HI.X.SX32 R123, R123, R121.reuse, 0x1, P0 ;  /* 0x000000797b7b7211 */ /* 0x080fe400000f0eff */
[----:B------:R-:W-:Y:S01]  /*49c0*/  IADD3 R128, P0, R165, R120, RZ ;  /* 0x00000078a5807210 */ /* 0x000fe20007f1e0ff */
[----:B------:R-:W-:Y:S01]  /*49d0*/  IMAD R173, R173, 0x1b2, RZ ;  /* 0x000001b2adad7824 */ /* 0x000fe200078e02ff */
[-C--:B------:R-:W-:Y:S01]  /*49e0*/  LEA.HI.X.SX32 R125, R125, R121.reuse, 0x1, P1 ;  /* 0x000000797d7d7211 */ /* 0x080fe200008f0eff */
[----:B------:R0:W3:Y:S01]  /*49f0*/  LDG.E.U16 R132, desc[UR4][R122.64] ;  /* 0x000000047a847981 */ /* 0x0000e2000c1e1500 */
[-C--:B------:R-:W-:Y:S02]  /*4a00*/  LEA.HI.X.SX32 R129, R129, R121.reuse, 0x1, P0 ;  /* 0x0000007981817211 */ /* 0x080fe400000f0eff */
[----:B------:R-:W-:Y:S01]  /*4a10*/  LEA.HI.X.SX32 R127, R127, R121, 0x1, P2 ;  /* 0x000000797f7f7211 */ /* 0x000fe200010f0eff */
[----:B------:R-:W-:Y:S01]  /*4a20*/  IMAD R169, R169, 0x192, RZ ;  /* 0x00000192a9a97824 */ /* 0x000fe200078e02ff */
[----:B------:R1:W3:Y:S01]  /*4a30*/  LDG.E.U16 R133, desc[UR4][R124.64] ;  /* 0x000000047c857981 */ /* 0x0002e2000c1e1500 */
[----:B------:R-:W-:-:S03]  /*4a40*/  IMAD R180, R180, 0x1e2, RZ ;  /* 0x000001e2b4b47824 */ /* 0x000fc600078e02ff */
[----:B------:R1:W3:Y:S01]  /*4a50*/  LDG.E.U16 R136, desc[UR4][R128.64] ;  /* 0x0000000480887981 */ /* 0x0002e2000c1e1500 */
[----:B0-----:R-:W-:Y:S01]  /*4a60*/  IMAD R123, R0, 0xc1, RZ ;  /* 0x000000c1007b7824 */ /* 0x001fe200078e02ff */
[-C--:B------:R-:W-:Y:S02]  /*4a70*/  IADD3 R122, P0, R168, R120.reuse, RZ ;  /* 0x00000078a87a7210 */ /* 0x080fe40007f1e0ff */
[----:B------:R0:W3:Y:S02]  /*4a80*/  LDG.E.U16 R139, desc[UR4][R126.64] ;  /* 0x000000047e8b7981 */ /* 0x0000e4000c1e1500 */
[----:B------:R-:W-:Y:S01]  /*4a90*/  LEA.HI.X.SX32 R123, R123, R121, 0x1, P0 ;  /* 0x000000797b7b7211 */ /* 0x000fe200000f0eff */
[C---:B-1----:R-:W-:Y:S01]  /*4aa0*/  IMAD R125, R0.reuse, 0xc9, RZ ;  /* 0x000000c9007d7824 */ /* 0x042fe200078e02ff */
[-C--:B------:R-:W-:Y:S01]  /*4ab0*/  IADD3 R124, P1, R169, R120.reuse, RZ ;  /* 0x00000078a97c7210 */ /* 0x080fe20007f3e0ff */
[C---:B------:R-:W-:Y:S01]  /*4ac0*/  IMAD R129, R0.reuse, 0xd9, RZ ;  /* 0x000000d900817824 */ /* 0x040fe200078e02ff */
[-C--:B------:R-:W-:Y:S01]  /*4ad0*/  IADD3 R128, P0, R173, R120.reuse, RZ ;  /* 0x00000078ad807210 */ /* 0x080fe20007f1e0ff */
[----:B------:R-:W-:Y:S01]  /*4ae0*/  IMAD R175, R175, 0x1c2, RZ ;  /* 0x000001c2afaf7824 */ /* 0x000fe200078e02ff */
[----:B------:R1:W3:Y:S01]  /*4af0*/  LDG.E.U16 R137, desc[UR4][R122.64] ;  /* 0x000000047a897981 */ /* 0x0002e2000c1e1500 */
[----:B0-----:R-:W-:Y:S01]  /*4b00*/  IMAD R127, R0, 0xf1, RZ ;  /* 0x000000f1007f7824 */ /* 0x001fe200078e02ff */
[----:B------:R-:W-:-:S02]  /*4b10*/  IADD3 R126, P2, R180, R120, RZ ;  /* 0x00000078b47e7210 */ /* 0x000fc40007f5e0ff */
[-C--:B------:R-:W-:Y:S01]  /*4b20*/  LEA.HI.X.SX32 R129, R129, R121.reuse, 0x1, P0 ;  /* 0x0000007981817211 */ /* 0x080fe200000f0eff */
[----:B------:R-:W-:Y:S01]  /*4b30*/  IMAD R179, R179, 0x1f2, RZ ;  /* 0x000001f2b3b37824 */ /* 0x000fe200078e02ff */
[-C--:B------:R-:W-:Y:S02]  /*4b40*/  LEA.HI.X.SX32 R125, R125, R121.reuse, 0x1, P1 ;  /* 0x000000797d7d7211 */ /* 0x080fe400008f0eff */
[-C--:B------:R-:W-:Y:S01]  /*4b50*/  LEA.HI.X.SX32 R127, R127, R121.reuse, 0x1, P2 ;  /* 0x000000797f7f7211 */ /* 0x080fe200010f0eff */
[----:B------:R-:W-:Y:S01]  /*4b60*/  IMAD R176, R176, 0x1d2, RZ ;  /* 0x000001d2b0b07824 */ /* 0x000fe200078e02ff */
[----:B-1----:R-:W-:Y:S01]  /*4b70*/  IADD3 R122, P0, R175, R120, RZ ;  /* 0x00000078af7a7210 */ /* 0x002fe20007f1e0ff */
[----:B------:R-:W-:Y:S01]  /*4b80*/  IMAD R123, R0, 0xe1, RZ ;  /* 0x000000e1007b7824 */ /* 0x000fe200078e02ff */
[----:B------:R0:W3:Y:S04]  /*4b90*/  LDG.E.U16 R140, desc[UR4][R128.64] ;  /* 0x00000004808c7981 */ /* 0x0000e8000c1e1500 */
[----:B------:R1:W3:Y:S01]  /*4ba0*/  LDG.E.U16 R138, desc[UR4][R124.64] ;  /* 0x000000047c8a7981 */ /* 0x0002e2000c1e1500 */
[----:B------:R-:W-:-:S03]  /*4bb0*/  LEA.HI.X.SX32 R123, R123, R121, 0x1, P0 ;  /* 0x000000797b7b7211 */ /* 0x000fc600000f0eff */
[----:B------:R1:W3:Y:S01]  /*4bc0*/  LDG.E.U16 R143, desc[UR4][R126.64] ;  /* 0x000000047e8f7981 */ /* 0x0002e2000c1e1500 */
[C---:B0-----:R-:W-:Y:S01]  /*4bd0*/  IMAD R129, R0.reuse, 0xf9, RZ ;  /* 0x000000f900817824 */ /* 0x041fe200078e02ff */
[-C--:B------:R-:W-:Y:S02]  /*4be0*/  IADD3 R128, P0, R179, R120.reuse, RZ ;  /* 0x00000078b3807210 */ /* 0x080fe40007f1e0ff */
[----:B------:R0:W3:Y:S01]  /*4bf0*/  LDG.E.U16 R141, desc[UR4][R122.64] ;  /* 0x000000047a8d7981 */ /* 0x0000e2000c1e1500 */
[----:B-1----:R-:W-:Y:S01]  /*4c00*/  IMAD R125, R0, 0xe9, RZ ;  /* 0x000000e9007d7824 */ /* 0x002fe200078e02ff */
[-C--:B------:R-:W-:Y:S01]  /*4c10*/  IADD3 R124, P1, R176, R120.reuse, RZ ;  /* 0x00000078b07c7210 */ /* 0x080fe20007f3e0ff */
[----:B------:R-:W-:Y:S02]  /*4c20*/  IMAD R126, R154, 0x204, RZ ;  /* 0x000002049a7e7824 */ /* 0x000fe400078e02ff */
[----:B------:R-:W1:Y:S01]  /*4c30*/  LDC R154, c[0x0][0x248] ;  /* 0x00009200ff9a7b82 */ /* 0x000e620000000800 */
[-C--:B------:R-:W-:Y:S01]  /*4c40*/  LEA.HI.X.SX32 R129, R129, R121.reuse, 0x1, P0 ;  /* 0x0000007981817211 */ /* 0x080fe200000f0eff */
[----:B0-----:R-:W-:Y:S01]  /*4c50*/  IMAD R122, R149, 0x3f2, RZ ;  /* 0x000003f2957a7824 */ /* 0x001fe200078e02ff */
[-C--:B------:R-:W-:Y:S01]  /*4c60*/  LEA.HI.X.SX32 R125, R125, R121.reuse, 0x1, P1 ;  /* 0x000000797d7d7211 */ /* 0x080fe200008f0eff */
[----:B------:R-:W-:Y:S01]  /*4c70*/  IMAD R123, R160, 0x1f9, RZ ;  /* 0x000001f9a07b7824 */ /* 0x000fe200078e02ff */
[-C--:B------:R-:W-:Y:S01]  /*4c80*/  IADD3 R126, P1, R126, R120.reuse, RZ ;  /* 0x000000787e7e7210 */ /* 0x080fe20007f3e0ff */
[----:B------:R0:W3:Y:S01]  /*4c90*/  LDG.E.U16 R144, desc[UR4][R128.64] ;  /* 0x0000000480907981 */ /* 0x0000e2000c1e1500 */
[----:B------:R-:W-:Y:S01]  /*4ca0*/  IADD3 R122, P2, R122, R120, RZ ;  /* 0x000000787a7a7210 */ /* 0x000fe20007f5e0ff */
[----:B------:R-:W4:Y:S02]  /*4cb0*/  LDC R160, c[0x0][0x248] ;  /* 0x00009200ffa07b82 */ /* 0x000f240000000800 */
[----:B------:R0:W3:Y:S01]  /*4cc0*/  LDG.E.U16 R142, desc[UR4][R124.64] ;  /* 0x000000047c8e7981 */ /* 0x0000e2000c1e1500 */
[-C--:B------:R-:W-:Y:S01]  /*4cd0*/  LEA.HI.X.SX32 R127, R148, R121.reuse, 0x1, P1 ;  /* 0x00000079947f7211 */ /* 0x080fe200008f0eff */
[----:B0-----:R-:W-:Y:S01]  /*4ce0*/  IMAD R128, R167, 0x224, RZ ;  /* 0x00000224a7807824 */ /* 0x001fe200078e02ff */
[----:B------:R-:W-:-:S03]  /*4cf0*/  LEA.HI.X.SX32 R123, R123, R121, 0x1, P2 ;  /* 0x000000797b7b7211 */ /* 0x000fc600010f0eff */
[----:B------:R-:W0:Y:S01]  /*4d00*/  LDC R167, c[0x0][0x248] ;  /* 0x00009200ffa77b82 */ /* 0x000e220000000800 */
[----:B------:R1:W3:Y:S01]  /*4d10*/  LDG.E.U16 R148, desc[UR4][R126.64] ;  /* 0x000000047e947981 */ /* 0x0002e2000c1e1500 */
[-C--:B------:R-:W-:Y:S02]  /*4d20*/  LEA R124, P0, R170, R120.reuse, 0x2 ;  /* 0x00000078aa7c7211 */ /* 0x080fe400078010ff */
[----:B------:R-:W-:Y:S02]  /*4d30*/  IADD3 R128, P2, R128, R120, RZ ;  /* 0x0000007880807210 */ /* 0x000fe40007f5e0ff */
[-C--:B------:R-:W-:Y:S02]  /*4d40*/  LEA.HI.X.SX32 R125, R146, R121.reuse, 0x1, P0 ;  /* 0x00000079927d7211 */ /* 0x080fe400000f0eff */
[----:B------:R1:W3:Y:S01]  /*4d50*/  LDG.E.U16 R146, desc[UR4][R122.64] ;  /* 0x000000047a927981 */ /* 0x0002e2000c1e1500 */
[----:B------:R-:W-:Y:S01]  /*4d60*/  LEA.HI.X.SX32 R129, R147, R121, 0x1, P2 ;  /* 0x0000007993817211 */ /* 0x000fe200010f0eff */
[----:B------:R-:W-:Y:S01]  /*4d70*/  IMAD R208, R208, 0x11a, RZ ;  /* 0x0000011ad0d07824 */ /* 0x000fe200078e02ff */
[----:B------:R-:W0:Y:S01]  /*4d80*/  LDC R170, c[0x0][0x248] ;  /* 0x00009200ffaa7b82 */ /* 0x000e220000000800 */
[----:B-1----:R-:W-:Y:S01]  /*4d90*/  IMAD R126, R162, 0x254, RZ ;  /* 0x00000254a27e7824 */ /* 0x002fe200078e02ff */
[----:B------:R1:W3:Y:S04]  /*4da0*/  LDG.E.U16 R147, desc[UR4][R124.64] ;  /* 0x000000047c937981 */ /* 0x0002e8000c1e1500 */
[----:B------:R1:W3:Y:S01]  /*4db0*/  LDG.E.U16 R149, desc[UR4][R128.64] ;  /* 0x0000000480957981 */ /* 0x0002e2000c1e1500 */
[----:B------:R-:W-:Y:S01]  /*4dc0*/  IMAD R122, R153, 0x234, RZ ;  /* 0x00000234997a7824 */ /* 0x000fe200078e02ff */
[----:B------:R-:W0:Y:S01]  /*4dd0*/  LDC R162, c[0x0][0x248] ;  /* 0x00009200ffa27b82 */ /* 0x000e220000000800 */
[----:B-1----:R-:W-:-:S03]  /*4de0*/  IMAD R124, R166, 0x244, RZ ;  /* 0x00000244a67c7824 */ /* 0x002fc600078e02ff */
[-C--:B------:R-:W-:Y:S01]  /*4df0*/  IADD3 R122, P0, R122, R120.reuse, RZ ;  /* 0x000000787a7a7210 */ /* 0x080fe20007f1e0ff */
[----:B------:R-:W-:Y:S01]  /*4e00*/  IMAD R128, R154, 0x264, RZ ;  /* 0x000002649a807824 */ /* 0x000fe200078e02ff */
[-C--:B------:R-:W-:Y:S02]  /*4e10*/  IADD3 R124, P1, R124, R120.reuse, RZ ;  /* 0x000000787c7c7210 */ /* 0x080fe40007f3e0ff */
[----:B------:R-:W1:Y:S01]  /*4e20*/  LDC R166, c[0x0][0x248] ;  /* 0x00009200ffa67b82 */ /* 0x000e620000000800 */
[-C--:B------:R-:W-:Y:S02]  /*4e30*/  LEA.HI.X.SX32 R123, R208, R121.reuse, 0x1, P0 ;  /* 0x00000079d07b7211 */ /* 0x080fe400000f0eff */
[-C--:B------:R-:W-:Y:S02]  /*4e40*/  IADD3 R128, P0, R128, R120.reuse, RZ ;  /* 0x0000007880807210 */ /* 0x080fe40007f1e0ff */
[-C--:B------:R-:W-:Y:S01]  /*4e50*/  LEA.HI.X.SX32 R125, R150, R121.reuse, 0x1, P1 ;  /* 0x00000079967d7211 */ /* 0x080fe200008f0eff */
[----:B------:R-:W-:Y:S01]  /*4e60*/  IMAD R209, R209, 0x12a, RZ ;  /* 0x0000012ad1d17824 */ /* 0x000fe200078e02ff */
[----:B------:R-:W-:Y:S01]  /*4e70*/  LEA.HI.X.SX32 R129, R152, R121, 0x1, P0 ;  /* 0x0000007998817211 */ /* 0x000fe200000f0eff */
[----:B------:R4:W3:Y:S01]  /*4e80*/  LDG.E.U16 R150, desc[UR4][R122.64] ;  /* 0x000000047a967981 */ /* 0x0008e2000c1e1500 */
[----:B------:R-:W-:-:S03]  /*4e90*/  IADD3 R126, P2, R126, R120, RZ ;  /* 0x000000787e7e7210 */ /* 0x000fc60007f5e0ff */
[----:B------:R0:W3:Y:S01]  /*4ea0*/  LDG.E.U16 R152, desc[UR4][R124.64] ;  /* 0x000000047c987981 */ /* 0x0000e2000c1e1500 */
[----:B------:R-:W-:Y:S01]  /*4eb0*/  LEA.HI.X.SX32 R127, R209, R121, 0x1, P2 ;  /* 0x00000079d17f7211 */ /* 0x000fe200010f0eff */
[----:B------:R-:W-:Y:S02]  /*4ec0*/  IMAD R206, R206, 0x13a, RZ ;  /* 0x0000013acece7824 */ /* 0x000fe400078e02ff */
[----:B------:R0:W3:Y:S01]  /*4ed0*/  LDG.E.U16 R154, desc[UR4][R128.64] ;  /* 0x00000004809a7981 */ /* 0x0000e2000c1e1500 */
[----:B----4-:R-:W-:-:S03]  /*4ee0*/  IMAD R122, R160, 0x274, RZ ;  /* 0x00000274a07a7824 */ /* 0x010fc600078e02ff */
[----:B------:R4:W3:Y:S01]  /*4ef0*/  LDG.E.U16 R153, desc[UR4][R126.64] ;  /* 0x000000047e997981 */ /* 0x0008e2000c1e1500 */
[----:B0-----:R-:W-:Y:S02]  /*4f00*/  IMAD R124, R167, 0x284, RZ ;  /* 0x00000284a77c7824 */ /* 0x001fe400078e02ff */
[----:B------:R-:W0:Y:S01]  /*4f10*/  LDC R167, c[0x0][0x248] ;  /* 0x00009200ffa77b82 */ /* 0x000e220000000800 */
[-C--:B------:R-:W-:Y:S01]  /*4f20*/  IADD3 R122, P0, R122, R120.reuse, RZ ;  /* 0x000000787a7a7210 */ /* 0x080fe20007f1e0ff */
[----:B------:R-:W-:Y:S01]  /*4f30*/  IMAD R128, R162, 0x2a4, RZ ;  /* 0x000002a4a2807824 */ /* 0x000fe200078e02ff */
[-C--:B------:R-:W-:Y:S01]  /*4f40*/  IADD3 R124, P1, R124, R120.reuse, RZ ;  /* 0x000000787c7c7210 */ /* 0x080fe20007f3e0ff */
[----:B----4-:R-:W-:Y:S01]  /*4f50*/  IMAD R126, R171, 0x294, RZ ;  /* 0x00000294ab7e7824 */ /* 0x010fe200078e02ff */
[-C--:B------:R-:W-:Y:S01]  /*4f60*/  LEA.HI.X.SX32 R123, R206, R121.reuse, 0x1, P0 ;  /* 0x00000079ce7b7211 */ /* 0x080fe200000f0eff */
[----:B------:R-:W-:Y:S01]  /*4f70*/  IMAD R207, R207, 0x14a, RZ ;  /* 0x0000014acfcf7824 */ /* 0x000fe200078e02ff */
[----:B------:R-:W-:Y:S01]  /*4f80*/  IADD3 R128, P0, R128, R120, RZ ;  /* 0x0000007880807210 */ /* 0x000fe20007f1e0ff */
[----:B------:R-:W4:Y:S01]  /*4f90*/  LDC R171, c[0x0][0x248] ;  /* 0x00009200ffab7b82 */ /* 0x000f220000000800 */
[----:B------:R-:W-:-:S02]  /*4fa0*/  LEA.HI.X.SX32 R125, R156, R121, 0x1, P1 ;  /* 0x000000799c7d7211 */ /* 0x000fc400008f0eff */
[----:B------:R-:W-:Y:S01]  /*4fb0*/  IADD3 R126, P2, R126, R120, RZ ;  /* 0x000000787e7e7210 */ /* 0x000fe20007f5e0ff */
[----:B------:R1:W3:Y:S01]  /*4fc0*/  LDG.E.U16 R156, desc[UR4][R122.64] ;  /* 0x000000047a9c7981 */ /* 0x0002e2000c1e1500 */
[-C--:B------:R-:W-:Y:S02]  /*4fd0*/  LEA.HI.X.SX32 R129, R158, R121.reuse, 0x1, P0 ;  /* 0x000000799e817211 */ /* 0x080fe400000f0eff */
[----:B------:R-:W-:Y:S01]  /*4fe0*/  LEA.HI.X.SX32 R127, R207, R121, 0x1, P2 ;  /* 0x00000079cf7f7211 */ /* 0x000fe200010f0eff */
[----:B------:R1:W3:Y:S01]  /*4ff0*/  LDG.E.U16 R158, desc[UR4][R124.64] ;  /* 0x000000047c9e7981 */ /* 0x0002e2000c1e1500 */
[----:B------:R-:W-:-:S03]  /*5000*/  IMAD R248, R248, 0x15a, RZ ;  /* 0x0000015af8f87824 */ /* 0x000fc600078e02ff */
[----:B------:R0:W3:Y:S01]  /*5010*/  LDG.E.U16 R160, desc[UR4][R126.64] ;  /* 0x000000047ea07981 */ /* 0x0000e2000c1e1500 */
[----:B-1----:R-:W-:-:S03]  /*5020*/  IMAD R122, R166, 0x2b4, RZ ;  /* 0x000002b4a67a7824 */ /* 0x002fc600078e02ff */
[----:B------:R1:W3:Y:S01]  /*5030*/  LDG.E.U16 R162, desc[UR4][R128.64] ;  /* 0x0000000480a27981 */ /* 0x0002e2000c1e1500 */
[----:B------:R-:W-:Y:S02]  /*5040*/  IMAD R124, R170, 0x2c4, RZ ;  /* 0x000002c4aa7c7824 */ /* 0x000fe400078e02ff */
[----:B------:R-:W2:Y:S01]  /*5050*/  LDC R170, c[0x0][0x248] ;  /* 0x00009200ffaa7b82 */ /* 0x000ea20000000800 */
[-C--:B------:R-:W-:Y:S01]  /*5060*/  IADD3 R122, P0, R122, R120.reuse, RZ ;  /* 0x000000787a7a7210 */ /* 0x080fe20007f1e0ff */
[----:B0-----:R-:W-:Y:S01]  /*5070*/  IMAD R126, R174, 0x2d4, RZ ;  /* 0x000002d4ae7e7824 */ /* 0x001fe200078e02ff */
[-C--:B------:R-:W-:Y:S01]  /*5080*/  IADD3 R124, P1, R124, R120.reuse, RZ ;  /* 0x000000787c7c7210 */ /* 0x080fe20007f3e0ff */
[----:B-1----:R-:W-:Y:S01]  /*5090*/  IMAD R128, R167, 0x2e4, RZ ;  /* 0x000002e4a7807824 */ /* 0x002fe200078e02ff */
[----:B------:R-:W-:Y:S01]  /*50a0*/  LEA.HI.X.SX32 R123, R248, R121, 0x1, P0 ;  /* 0x00000079f87b7211 */ /* 0x000fe200000f0eff */
[----:B------:R-:W-:Y:S01]  /*50b0*/  IMAD R246, R246, 0x16a, RZ ;  /* 0x0000016af6f67824 */ /* 0x000fe200078e02ff */
[-C--:B------:R-:W-:Y:S01]  /*50c0*/  IADD3 R126, P2, R126, R120.reuse, RZ ;  /* 0x000000787e7e7210 */ /* 0x080fe20007f5e0ff */
[----:B------:R-:W0:Y:S01]  /*50d0*/  LDC R174, c[0x0][0x248] ;  /* 0x00009200ffae7b82 */ /* 0x000e220000000800 */
[----:B------:R-:W-:-:S02]  /*50e0*/  IADD3 R128, P0, R128, R120, RZ ;  /* 0x0000007880807210 */ /* 0x000fc40007f1e0ff */
[-C--:B------:R-:W-:Y:S02]  /*50f0*/  LEA.HI.X.SX32 R125, R164, R121.reuse, 0x1, P1 ;  /* 0x00000079a47d7211 */ /* 0x080fe400008f0eff */
[-C--:B------:R-:W-:Y:S01]  /*5100*/  LEA.HI.X.SX32 R127, R246, R121.reuse, 0x1, P2 ;  /* 0x00000079f67f7211 */ /* 0x080fe200010f0eff */
[----:B------:R4:W3:Y:S01]  /*5110*/  LDG.E.U16 R164, desc[UR4][R122.64] ;  /* 0x000000047aa47981 */ /* 0x0008e2000c1e1500 */
[----:B------:R-:W-:-:S03]  /*5120*/  LEA.HI.X.SX32 R129, R165, R121, 0x1, P0 ;  /* 0x00000079a5817211 */ /* 0x000fc600000f0eff */
[----:B------:R1:W3:Y:S04]  /*5130*/  LDG.E.U16 R165, desc[UR4][R124.64] ;  /* 0x000000047ca57981 */ /* 0x0002e8000c1e1500 */
[----:B------:R1:W3:Y:S01]  /*5140*/  LDG.E.U16 R166, desc[UR4][R126.64] ;  /* 0x000000047ea67981 */ /* 0x0002e2000c1e1500 */
[----:B----4-:R-:W-:-:S03]  /*5150*/  IMAD R122, R171, 0x2f4, RZ ;  /* 0x000002f4ab7a7824 */ /* 0x010fc600078e02ff */
[----:B------:R2:W4:Y:S01]  /*5160*/  LDG.E.U16 R167, desc[UR4][R128.64] ;  /* 0x0000000480a77981 */ /* 0x000522000c1e1500 */
[----:B-1----:R-:W-:Y:S02]  /*5170*/  IMAD R124, R177, 0x304, RZ ;  /* 0x00000304b17c7824 */ /* 0x002fe400078e02ff */
[----:B------:R-:W1:Y:S01]  /*5180*/  LDC R177, c[0x0][0x248] ;  /* 0x00009200ffb17b82 */ /* 0x000e620000000800 */
[----:B------:R-:W-:Y:S01]  /*5190*/  IMAD R126, R178, 0x314, RZ ;  /* 0x00000314b27e7824 */ /* 0x000fe200078e02ff */
[-C--:B------:R-:W-:Y:S01]  /*51a0*/  IADD3 R122, P0, R122, R120.reuse, RZ ;  /* 0x000000787a7a7210 */ /* 0x080fe20007f1e0ff */
[----:B------:R-:W-:Y:S01]  /*51b0*/  IMAD R244, R244, 0x17a, RZ ;  /* 0x0000017af4f47824 */ /* 0x000fe200078e02ff */
[-C--:B------:R-:W-:Y:S01]  /*51c0*/  IADD3 R124, P1, R124, R120.reuse, RZ ;  /* 0x000000787c7c7210 */ /* 0x080fe20007f3e0ff */
[----:B------:R-:W-:Y:S01]  /*51d0*/  IMAD R242, R242, 0x18a, RZ ;  /* 0x0000018af2f27824 */ /* 0x000fe200078e02ff */
[----:B------:R-:W-:Y:S01]  /*51e0*/  IADD3 R126, P2, R126, R120, RZ ;  /* 0x000000787e7e7210 */ /* 0x000fe20007f5e0ff */
[----:B--2---:R-:W-:Y:S01]  /*51f0*/  IMAD R128, R170, 0x324, RZ ;  /* 0x00000324aa807824 */ /* 0x004fe200078e02ff */
[----:B------:R-:W2:Y:S01]  /*5200*/  LDC R178, c[0x0][0x248] ;  /* 0x00009200ffb27b82 */ /* 0x000ea20000000800 */
[----:B------:R-:W-:-:S02]  /*5210*/  LEA.HI.X.SX32 R123, R244, R121, 0x1, P0 ;  /* 0x00000079f47b7211 */ /* 0x000fc400000f0eff */
[-C--:B------:R-:W-:Y:S02]  /*5220*/  LEA.HI.X.SX32 R125, R168, R121.reuse, 0x1, P1 ;  /* 0x00000079a87d7211 */ /* 0x080fe400008f0eff */
[----:B------:R-:W-:Y:S01]  /*5230*/  IADD3 R128, P0, R128, R120, RZ ;  /* 0x0000007880807210 */ /* 0x000fe20007f1e0ff */
[----:B------:R0:W4:Y:S01]  /*5240*/  LDG.E.U16 R168, desc[UR4][R122.64] ;  /* 0x000000047aa87981 */ /* 0x000122000c1e1500 */
[-C--:B------:R-:W-:Y:S02]  /*5250*/  LEA.HI.X.SX32 R127, R242, R121.reuse, 0x1, P2 ;  /* 0x00000079f27f7211 */ /* 0x080fe400010f0eff */
[----:B------:R-:W-:Y:S02]  /*5260*/  LEA.HI.X.SX32 R129, R169, R121, 0x1, P0 ;  /* 0x00000079a9817211 */ /* 0x000fe400000f0eff */
[----:B------:R0:W4:Y:S04]  /*5270*/  LDG.E.U16 R169, desc[UR4][R124.64] ;  /* 0x000000047ca97981 */ /* 0x000128000c1e1500 */
[----:B------:R0:W4:Y:S02]  /*5280*/  LDG.E.U16 R170, desc[UR4][R126.64] ;  /* 0x000000047eaa7981 */ /* 0x000124000c1e1500 */
[----:B0-----:R-:W-:-:S02]  /*5290*/  IMAD R122, R174, 0x334, RZ ;  /* 0x00000334ae7a7824 */ /* 0x001fc400078e02ff */
[----:B------:R-:W-:Y:S01]  /*52a0*/  IMAD R205, R205, 0x1aa, RZ ;  /* 0x000001aacdcd7824 */ /* 0x000fe200078e02ff */
[----:B------:R1:W4:Y:S01]  /*52b0*/  LDG.E.U16 R171, desc[UR4][R128.64] ;  /* 0x0000000480ab7981 */ /* 0x000322000c1e1500 */
[----:B------:R-:W-:Y:S02]  /*52c0*/  IMAD R124, R181, 0x344, RZ ;  /* 0x00000344b57c7824 */ /* 0x000fe400078e02ff */
[----:B------:R-:W0:Y:S01]  /*52d0*/  LDC R181, c[0x0][0x248] ;  /* 0x00009200ffb57b82 */ /* 0x000e220000000800 */
[----:B------:R-:W-:Y:S01]  /*52e0*/  IMAD R126, R200, 0x354, RZ ;  /* 0x00000354c87e7824 */ /* 0x000fe200078e02ff */
[-C--:B------:R-:W-:Y:S01]  /*52f0*/  IADD3 R122, P0, R122, R120.reuse, RZ ;  /* 0x000000787a7a7210 */ /* 0x080fe20007f1e0ff */
[----:B------:R-:W-:Y:S01]  /*5300*/  IMAD R204, R204, 0x19a, RZ ;  /* 0x0000019acccc7824 */ /* 0x000fe200078e02ff */
[-C--:B------:R-:W-:Y:S01]  /*5310*/  IADD3 R124, P1, R124, R120.reuse, RZ ;  /* 0x000000787c7c7210 */ /* 0x080fe20007f3e0ff */
[----:B-1----:R-:W-:Y:S01]  /*5320*/  IMAD R128, R177, 0x364, RZ ;  /* 0x00000364b1807824 */ /* 0x002fe200078e02ff */
[----:B------:R-:W-:-:S02]  /*5330*/  IADD3 R126, P2, R126, R120, RZ ;  /* 0x000000787e7e7210 */ /* 0x000fc40007f5e0ff */
[----:B------:R-:W1:Y:S01]  /*5340*/  LDC R177, c[0x0][0x248] ;  /* 0x00009200ffb17b82 */ /* 0x000e620000000800 */
[-C--:B------:R-:W-:Y:S02]  /*5350*/  LEA.HI.X.SX32 R123, R204, R121.reuse, 0x1, P0 ;  /* 0x00000079cc7b7211 */ /* 0x080fe400000f0eff */
[-C--:B------:R-:W-:Y:S02]  /*5360*/  LEA.HI.X.SX32 R127, R205, R121.reuse, 0x1, P2 ;  /* 0x00000079cd7f7211 */ /* 0x080fe400010f0eff */
[----:B------:R-:W-:Y:S02]  /*5370*/  IADD3 R128, P0, R128, R120, RZ ;  /* 0x0000007880807210 */ /* 0x000fe40007f1e0ff */
[-C--:B------:R-:W-:Y:S01]  /*5380*/  LEA.HI.X.SX32 R125, R172, R121.reuse, 0x1, P1 ;  /* 0x00000079ac7d7211 */ /* 0x080fe200008f0eff */
[----:B------:R2:W4:Y:S01]  /*5390*/  LDG.E.U16 R174, desc[UR4][R126.64] ;  /* 0x000000047eae7981 */ /* 0x000522000c1e1500 */
[----:B------:R-:W-:Y:S01]  /*53a0*/  LEA.HI.X.SX32 R129, R173, R121, 0x1, P0 ;  /* 0x00000079ad817211 */ /* 0x000fe200000f0eff */
[----:B------:R-:W-:Y:S01]  /*53b0*/  IMAD R202, R202, 0x1ba, RZ ;  /* 0x000001bacaca7824 */ /* 0x000fe200078e02ff */
[----:B------:R-:W1:Y:S01]  /*53c0*/  LDC R200, c[0x0][0x248] ;  /* 0x00009200ffc87b82 */ /* 0x000e620000000800 */
[----:B------:R2:W4:Y:S04]  /*53d0*/  LDG.E.U16 R173, desc[UR4][R124.64] ;  /* 0x000000047cad7981 */ /* 0x000528000c1e1500 */
[----:B------:R0:W4:Y:S01]  /*53e0*/  LDG.E.U16 R172, desc[UR4][R122.64] ;  /* 0x000000047aac7981 */ /* 0x000122000c1e1500 */
[----:B--2---:R-:W-:-:S02]  /*53f0*/  IMAD R126, R178, 0x374, RZ ;  /* 0x00000374b27e7824 */ /* 0x004fc400078e02ff */
[----:B------:R-:W2:Y:S01]  /*5400*/  LDC R178, c[0x0][0x248] ;  /* 0x00009200ffb27b82 */ /* 0x000ea20000000800 */
[----:B------:R-:W4:Y:S01]  /*5410*/  LDG.E.U16 R128, desc[UR4][R128.64] ;  /* 0x0000000480807981 */ /* 0x000f22000c1e1500 */
[----:B------:R-:W-:Y:S01]  /*5420*/  IMAD R124, R199, 0x384, RZ ;  /* 0x00000384c77c7824 */ /* 0x000fe200078e02ff */
[----:B------:R-:W-:Y:S01]  /*5430*/  IADD3 R126, P0, R126, R120, RZ ;  /* 0x000000787e7e7210 */ /* 0x000fe20007f1e0ff */
[----:B0-----:R-:W-:-:S03]  /*5440*/  IMAD R122, R203, 0x394, RZ ;  /* 0x00000394cb7a7824 */ /* 0x001fc600078e02ff */
[-C--:B------:R-:W-:Y:S01]  /*5450*/  IADD3 R124, P1, R124, R120.reuse, RZ ;  /* 0x000000787c7c7210 */ /* 0x080fe20007f3e0ff */
[----:B------:R-:W-:Y:S01]  /*5460*/  IMAD R123, R181, 0x3a4, RZ ;  /* 0x000003a4b57b7824 */ /* 0x000fe200078e02ff */
[-C--:B------:R-:W-:Y:S01]  /*5470*/  LEA.HI.X.SX32 R127, R202, R121.reuse, 0x1, P0 ;  /* 0x00000079ca7f7211 */ /* 0x080fe200000f0eff */
[----:B------:R-:W-:Y:S01]  /*5480*/  IMAD R203, R222, 0x1ca, RZ ;  /* 0x000001cadecb7824 */ /* 0x000fe200078e02ff */
[----:B------:R-:W-:Y:S01]  /*5490*/  LEA.HI.X.SX32 R125, R175, R121, 0x1, P1 ;  /* 0x00000079af7d7211 */ /* 0x000fe200008f0eff */
[----:B------:R-:W0:Y:S01]  /*54a0*/  LDC R181, c[0x0][0x248] ;  /* 0x00009200ffb57b82 */ /* 0x000e220000000800 */
[-C--:B------:R-:W-:Y:S01]  /*54b0*/  IADD3 R122, P0, R122, R120.reuse, RZ ;  /* 0x000000787a7a7210 */ /* 0x080fe20007f1e0ff */
[----:B------:R1:W4:Y:S04]  /*54c0*/  LDG.E.U16 R129, desc[UR4][R126.64] ;  /* 0x000000047e817981 */ /* 0x000328000c1e1500 */
[----:B------:R1:W4:Y:S02]  /*54d0*/  LDG.E.U16 R175, desc[UR4][R124.64] ;  /* 0x000000047caf7981 */ /* 0x000324000c1e1500 */
[----:B------:R-:W0:Y:S01]  /*54e0*/  LDC R222, c[0x0][0x248] ;  /* 0x00009200ffde7b82 */ /* 0x000e220000000800 */
[----:B-1----:R-:W-:-:S02]  /*54f0*/  IADD3 R126, P1, R123, R120, RZ ;  /* 0x000000787b7e7210 */ /* 0x002fc40007f3e0ff */
[-C--:B------:R-:W-:Y:S01]  /*5500*/  LEA.HI.X.SX32 R123, R203, R121.reuse, 0x1, P0 ;  /* 0x00000079cb7b7211 */ /* 0x080fe200000f0eff */
[----:B------:R-:W-:Y:S01]  /*5510*/  IMAD R124, R177, 0x3b4, RZ ;  /* 0x000003b4b17c7824 */ /* 0x000fe200078e02ff */
[----:B------:R-:W-:Y:S01]  /*5520*/  LEA.HI.X.SX32 R127, R176, R121, 0x1, P1 ;  /* 0x00000079b07f7211 */ /* 0x000fe200008f0eff */
[----:B------:R-:W-:Y:S02]  /*5530*/  IMAD R201, R201, 0x1da, RZ ;  /* 0x000001dac9c97824 */ /* 0x000fe400078e02ff */
[----:B------:R1:W4:Y:S01]  /*5540*/  LDG.E.U16 R176, desc[UR4][R122.64] ;  /* 0x000000047ab07981 */ /* 0x000322000c1e1500 */
[----:B------:R-:W0:Y:S03]  /*5550*/  LDC R199, c[0x0][0x248] ;  /* 0x00009200ffc77b82 */ /* 0x000e260000000800 */
[----:B------:R2:W4:Y:S01]  /*5560*/  LDG.E.U16 R177, desc[UR4][R126.64] ;  /* 0x000000047eb17981 */ /* 0x000522000c1e1500 */
[----:B-1----:R-:W-:Y:S01]  /*5570*/  IADD3 R122, P0, R124, R120, RZ ;  /* 0x000000787c7a7210 */ /* 0x002fe20007f1e0ff */
[----:B------:R-:W-:-:S03]  /*5580*/  IMAD R124, R230, 0x3c4, RZ ;  /* 0x000003c4e67c7824 */ /* 0x000fc600078e02ff */
[----:B------:R-:W-:Y:S01]  /*5590*/  LEA.HI.X.SX32 R123, R201, R121, 0x1, P0 ;  /* 0x00000079c97b7211 */ /* 0x000fe200000f0eff */
[----:B--2---:R-:W-:-:S04]  /*55a0*/  IMAD R126, R178, 0x3e4, RZ ;  /* 0x000003e4b27e7824 */ /* 0x004fc800078e02ff */
[----:B------:R1:W2:Y:S01]  /*55b0*/  LDG.E.U16 R178, desc[UR4][R122.64] ;  /* 0x000000047ab27981 */ /* 0x0002a2000c1e1500 */
[-C--:B------:R-:W-:Y:S01]  /*55c0*/  IADD3 R126, P2, R126, R120.reuse, RZ ;  /* 0x000000787e7e7210 */ /* 0x080fe20007f5e0ff */
[----:B0-----:R-:W-:Y:S01]  /*55d0*/  IMAD R181, R181, 0x214, RZ ;  /* 0x00000214b5b57824 */ /* 0x001fe200078e02ff */
[----:B-1----:R-:W-:-:S04]  /*55e0*/  IADD3 R122, P0, R124, R120, RZ ;  /* 0x000000787c7a7210 */ /* 0x002fc80007f1e0ff */
[-C--:B------:R-:W-:Y:S02]  /*55f0*/  LEA.HI.X.SX32 R123, R180, R121.reuse, 0x1, P0 ;  /* 0x00000079b47b7211 */ /* 0x080fe400000f0eff */
[----:B------:R-:W-:Y:S01]  /*5600*/  LEA.HI.X.SX32 R127, R179, R121, 0x1, P2 ;  /* 0x00000079b37f7211 */ /* 0x000fe200010f0eff */
[----:B------:R-:W-:Y:S02]  /*5610*/  IMAD R222, R222, 0x114, RZ ;  /* 0x00000114dede7824 */ /* 0x000fe400078e02ff */
[----:B------:R0:W2:Y:S01]  /*5620*/  LDG.E.U16 R179, desc[UR4][R122.64] ;  /* 0x000000047ab37981 */ /* 0x0000a2000c1e1500 */
[----:B------:R-:W-:Y:S02]  /*5630*/  IMAD R230, R234, 0x124, RZ ;  /* 0x00000124eae67824 */ /* 0x000fe400078e02ff */
[----:B------:R-:W-:Y:S02]  /*5640*/  IMAD R234, R239, 0x134, RZ ;  /* 0x00000134efea7824 */ /* 0x000fe400078e02ff */
[----:B------:R-:W-:Y:S01]  /*5650*/  IMAD R125, R237, 0x3d4, RZ ;  /* 0x000003d4ed7d7824 */ /* 0x000fe200078e02ff */
[----:B------:R-:W1:Y:S01]  /*5660*/  LDC R239, c[0x0][0x248] ;  /* 0x00009200ffef7b82 */ /* 0x000e620000000800 */
[----:B0-----:R-:W-:-:S02]  /*5670*/  IADD3 R122, P0, R181, R120, RZ ;  /* 0x00000078b57a7210 */ /* 0x001fc40007f1e0ff */
[----:B------:R0:W2:Y:S02]  /*5680*/  LDG.E.U16 R181, desc[UR4][R126.64] ;  /* 0x000000047eb57981 */ /* 0x0000a4000c1e1500 */
[----:B------:R-:W-:-:S03]  /*5690*/  LEA.HI.X.SX32 R123, R182, R121, 0x1, P0 ;  /* 0x00000079b67b7211 */ /* 0x000fc600000f0eff */
[----:B------:R-:W1:Y:S01]  /*56a0*/  LDC R237, c[0x0][0x248] ;  /* 0x00009200ffed7b82 */ /* 0x000e620000000800 */
[----:B------:R-:W-:Y:S01]  /*56b0*/  IMAD R200, R200, 0x1ea, RZ ;  /* 0x000001eac8c87824 */ /* 0x000fe200078e02ff */
[-C--:B------:R-:W-:Y:S01]  /*56c0*/  IADD3 R124, P1, R125, R120.reuse, RZ ;  /* 0x000000787d7c7210 */ /* 0x080fe20007f3e0ff */
[----:B------:R0:W2:Y:S02]  /*56d0*/  LDG.E.U16 R182, desc[UR4][R122.64] ;  /* 0x000000047ab67981 */ /* 0x0000a4000c1e1500 */
[----:B0-----:R-:W-:Y:S01]  /*56e0*/  IADD3 R126, P0, R222, R120, RZ ;  /* 0x00000078de7e7210 */ /* 0x001fe20007f1e0ff */
[----:B------:R-:W-:-:S03]  /*56f0*/  IMAD R238, R238, 0x144, RZ ;  /* 0x00000144eeee7824 */ /* 0x000fc600078e02ff */
[-C--:B------:R-:W-:Y:S02]  /*5700*/  LEA.HI.X.SX32 R127, R185, R121.reuse, 0x1, P0 ;  /* 0x00000079b97f7211 */ /* 0x080fe400000f0eff */
[----:B------:R-:W-:Y:S02]  /*5710*/  IADD3 R122, P2, R234, R120, RZ ;  /* 0x00000078ea7a7210 */ /* 0x000fe40007f5e0ff */
[-C--:B------:R-:W-:Y:S02]  /*5720*/  LEA.HI.X.SX32 R125, R200, R121.reuse, 0x1, P1 ;  /* 0x00000079c87d7211 */ /* 0x080fe400008f0eff */
[----:B------:R-:W-:Y:S02]  /*5730*/  LEA.HI.X.SX32 R123, R183, R121, 0x1, P2 ;  /* 0x00000079b77b7211 */ /* 0x000fe400010f0eff */
[----:B------:R0:W2:Y:S01]  /*5740*/  LDG.E.U16 R183, desc[UR4][R126.64] ;  /* 0x000000047eb77981 */ /* 0x0000a2000c1e1500 */
[----:B------:R-:W-:-:S03]  /*5750*/  IMAD R240, R240, 0x154, RZ ;  /* 0x00000154f0f07824 */ /* 0x000fc600078e02ff */
[----:B------:R0:W2:Y:S01]  /*5760*/  LDG.E.U16 R180, desc[UR4][R124.64] ;  /* 0x000000047cb47981 */ /* 0x0000a2000c1e1500 */
[----:B------:R-:W-:Y:S02]  /*5770*/  IMAD R250, R199, 0x164, RZ ;  /* 0x00000164c7fa7824 */ /* 0x000fe400078e02ff */
[----:B-1----:R-:W-:Y:S01]  /*5780*/  IMAD R247, R237, 0x174, RZ ;  /* 0x00000174edf77824 */ /* 0x002fe200078e02ff */
[----:B------:R-:W2:Y:S01]  /*5790*/  LDG.E.U16 R185, desc[UR4][R122.64] ;  /* 0x000000047ab97981 */ /* 0x000ea2000c1e1500 */
[-C--:B0-----:R-:W-:Y:S02]  /*57a0*/  IADD3 R126, P0, R238, R120.reuse, RZ ;  /* 0x00000078ee7e7210 */ /* 0x081fe40007f1e0ff */
[----:B------:R-:W-:Y:S01]  /*57b0*/  IADD3 R124, P1, R230, R120, RZ ;  /* 0x00000078e67c7210 */ /* 0x000fe20007f3e0ff */
[----:B------:R-:W-:Y:S01]  /*57c0*/  IMAD R199, R245, 0x184, RZ ;  /* 0x00000184f5c77824 */ /* 0x000fe200078e02ff */
[-C--:B------:R-:W-:Y:S01]  /*57d0*/  LEA.HI.X.SX32 R127, R186, R121.reuse, 0x1, P0 ;  /* 0x00000079ba7f7211 */ /* 0x080fe200000f0eff */
[----:B------:R-:W0:Y:S01]  /*57e0*/  LDC R245, c[0x0][0x248] ;  /* 0x00009200fff57b82 */ /* 0x000e220000000800 */
[----:B------:R-:W-:-:S03]  /*57f0*/  LEA.HI.X.SX32 R125, R184, R121, 0x1, P1 ;  /* 0x00000079b87d7211 */ /* 0x000fc600008f0eff */
[----:B------:R1:W2:Y:S04]  /*5800*/  LDG.E.U16 R186, desc[UR4][R126.64] ;  /* 0x000000047eba7981 */ /* 0x0002a8000c1e1500 */
[----:B------:R1:W2:Y:S01]  /*5810*/  LDG.E.U16 R184, desc[UR4][R124.64] ;  /* 0x000000047cb87981 */ /* 0x0002a2000c1e1500 */
[----:B------:R-:W0:Y:S01]  /*5820*/  LDC R237, c[0x0][0x248] ;  /* 0x00009200ffed7b82 */ /* 0x000e220000000800 */
[----:B-1----:R-:W-:-:S04]  /*5830*/  IADD3 R126, P0, R240, R120, RZ ;  /* 0x00000078f07e7210 */ /* 0x002fc80007f1e0ff */
[-C--:B------:R-:W-:Y:S02]  /*5840*/  LEA.HI.X.SX32 R127, R187, R121.reuse, 0x1, P0 ;  /* 0x00000079bb7f7211 */ /* 0x080fe400000f0eff */
[-C--:B------:R-:W-:Y:S02]  /*5850*/  IADD3 R124, P1, R250, R120.reuse, RZ ;  /* 0x00000078fa7c7210 */ /* 0x080fe40007f3e0ff */
[----:B------:R-:W1:Y:S01]  /*5860*/  LDC R250, c[0x0][0x248] ;  /* 0x00009200fffa7b82 */ /* 0x000e620000000800 */
[----:B------:R0:W2:Y:S01]  /*5870*/  LDG.E.U16 R187, desc[UR4][R126.64] ;  /* 0x000000047ebb7981 */ /* 0x0000a2000c1e1500 */
[----:B------:R-:W-:Y:S02]  /*5880*/  LEA.HI.X.SX32 R125, R188, R121, 0x1, P1 ;  /* 0x00000079bc7d7211 */ /* 0x000fe400008f0eff */
[-C--:B------:R-:W-:Y:S01]  /*5890*/  IADD3 R122, P0, R247, R120.reuse, RZ ;  /* 0x00000078f77a7210 */ /* 0x080fe20007f1e0ff */
[----:B------:R-:W-:Y:S02]  /*58a0*/  IMAD R239, R239, 0x1a4, RZ ;  /* 0x000001a4efef7824 */ /* 0x000fe400078e02ff */
[----:B------:R0:W2:Y:S01]  /*58b0*/  LDG.E.U16 R188, desc[UR4][R124.64] ;  /* 0x000000047cbc7981 */ /* 0x0000a2000c1e1500 */
[----:B------:R-:W3:Y:S01]  /*58c0*/  LDC R247, c[0x0][0x248] ;  /* 0x00009200fff77b82 */ /* 0x000ee20000000800 */
[----:B0-----:R-:W-:Y:S01]  /*58d0*/  IADD3 R126, P1, R199, R120, RZ ;  /* 0x00000078c77e7210 */ /* 0x001fe20007f3e0ff */
[----:B------:R-:W-:-:S03]  /*58e0*/  IMAD R199, R243, 0x194, RZ ;  /* 0x00000194f3c77824 */ /* 0x000fc600078e02ff */
[-C--:B------:R-:W-:Y:S02]  /*58f0*/  LEA.HI.X.SX32 R127, R190, R121.reuse, 0x1, P1 ;  /* 0x00000079be7f7211 */ /* 0x080fe400008f0eff */
[----:B------:R-:W-:-:S03]  /*5900*/  LEA.HI.X.SX32 R123, R189, R121, 0x1, P0 ;  /* 0x00000079bd7b7211 */ /* 0x000fc600000f0eff */
[----:B------:R0:W2:Y:S01]  /*5910*/  LDG.E.U16 R190, desc[UR4][R126.64] ;  /* 0x000000047ebe7981 */ /* 0x0000a2000c1e1500 */
[-C--:B------:R-:W-:Y:S02]  /*5920*/  IADD3 R124, P1, R239, R120.reuse, RZ ;  /* 0x00000078ef7c7210 */ /* 0x080fe40007f3e0ff */
[----:B------:R-:W3:Y:S01]  /*5930*/  LDC R239, c[0x0][0x248] ;  /* 0x00009200ffef7b82 */ /* 0x000ee20000000800 */
[----:B------:R1:W2:Y:S01]  /*5940*/  LDG.E.U16 R189, desc[UR4][R122.64] ;  /* 0x000000047abd7981 */ /* 0x0002a2000c1e1500 */
[----:B0-----:R-:W-:-:S06]  /*5950*/  IADD3 R126, P0, R199, R120, RZ ;  /* 0x00000078c77e7210 */ /* 0x001fcc0007f1e0ff */
[----:B------:R-:W0:Y:S01]  /*5960*/  LDC R199, c[0x0][0x248] ;  /* 0x00009200ffc77b82 */ /* 0x000e220000000800 */
[----:B-1----:R-:W-:Y:S01]  /*5970*/  IMAD R243, R250, 0x1c4, RZ ;  /* 0x000001c4faf37824 */ /* 0x002fe200078e02ff */
[-C--:B------:R-:W-:Y:S01]  /*5980*/  LEA.HI.X.SX32 R127, R191, R121.reuse, 0x1, P0 ;  /* 0x00000079bf7f7211 */ /* 0x080fe200000f0eff */
[----:B------:R-:W-:Y:S01]  /*5990*/  IMAD R122, R249, 0x1b4, RZ ;  /* 0x000001b4f97a7824 */ /* 0x000fe200078e02ff */
[----:B------:R-:W-:Y:S01]  /*59a0*/  LEA.HI.X.SX32 R125, R192, R121, 0x1, P1 ;  /* 0x00000079c07d7211 */ /* 0x000fe200008f0eff */
[----:B---3--:R-:W-:Y:S02]  /*59b0*/  IMAD R247, R247, 0x1d4, RZ ;  /* 0x000001d4f7f77824 */ /* 0x008fe400078e02ff */
[----:B------:R1:W3:Y:S01]  /*59c0*/  LDG.E.U16 R191, desc[UR4][R126.64] ;  /* 0x000000047ebf7981 */ /* 0x0002e2000c1e1500 */
[----:B------:R-:W-:-:S03]  /*59d0*/  IADD3 R122, P0, R122, R120, RZ ;  /* 0x000000787a7a7210 */ /* 0x000fc60007f1e0ff */
[----:B------:R1:W3:Y:S01]  /*59e0*/  LDG.E.U16 R192, desc[UR4][R124.64] ;  /* 0x000000047cc07981 */ /* 0x0002e2000c1e1500 */
[-C--:B------:R-:W-:Y:S02]  /*59f0*/  LEA.HI.X.SX32 R123, R193, R121.reuse, 0x1, P0 ;  /* 0x00000079c17b7211 */ /* 0x080fe400000f0eff */
[-C--:B-1----:R-:W-:Y:S01]  /*5a00*/  IADD3 R126, P1, R243, R120.reuse, RZ ;  /* 0x00000078f37e7210 */ /* 0x082fe20007f3e0ff */
[----:B------:R-:W-:Y:S02]  /*5a10*/  IMAD R243, R245, 0x1e4, RZ ;  /* 0x000001e4f5f37824 */ /* 0x000fe400078e02ff */
[----:B------:R1:W3:Y:S01]  /*5a20*/  LDG.E.U16 R193, desc[UR4][R122.64] ;  /* 0x000000047ac17981 */ /* 0x0002e2000c1e1500 */
[----:B------:R-:W-:Y:S02]  /*5a30*/  LEA.HI.X.SX32 R127, R194, R121, 0x1, P1 ;  /* 0x00000079c27f7211 */ /* 0x000fe400008f0eff */
[----:B------:R-:W-:Y:S01]  /*5a40*/  IADD3 R124, P0, R247, R120, RZ ;  /* 0x00000078f77c7210 */ /* 0x000fe20007f1e0ff */
[----:B------:R-:W-:-:S02]  /*5a50*/  IMAD R237, R237, 0x1f4, RZ ;  /* 0x000001f4eded7824 */ /* 0x000fc400078e02ff */
[----:B------:R0:W3:Y:S01]  /*5a60*/  LDG.E.U16 R194, desc[UR4][R126.64] ;  /* 0x000000047ec27981 */ /* 0x0000e2000c1e1500 */
[----:B------:R-:W-:Y:S02]  /*5a70*/  LEA.HI.X.SX32 R125, R195, R121, 0x1, P0 ;  /* 0x00000079c37d7211 */ /* 0x000fe400000f0eff */
[----:B-1----:R-:W-:-:S03]  /*5a80*/  IADD3 R122, P1, R243, R120, RZ ;  /* 0x00000078f37a7210 */ /* 0x002fc60007f3e0ff */
[----:B------:R1:W3:Y:S01]  /*5a90*/  LDG.E.U16 R195, desc[UR4][R124.64] ;  /* 0x000000047cc37981 */ /* 0x0002e2000c1e1500 */
[----:B0-----:R-:W-:Y:S01]  /*5aa0*/  IMAD R127, R199, 0x3f4, RZ ;  /* 0x000003f4c77f7824 */ /* 0x001fe200078e02ff */
[-C--:B------:R-:W-:Y:S02]  /*5ab0*/  IADD3 R126, P0, R237, R120.reuse, RZ ;  /* 0x00000078ed7e7210 */ /* 0x080fe40007f1e0ff */
[-C--:B------:R-:W-:Y:S01]  /*5ac0*/  LEA.HI.X.SX32 R123, R196, R121.reuse, 0x1, P1 ;  /* 0x00000079c47b7211 */ /* 0x080fe200008f0eff */
[----:B------:R-:W-:Y:S01]  /*5ad0*/  IMAD R199, R239, 0x1fa, RZ ;  /* 0x000001faefc77824 */ /* 0x000fe200078e02ff */
[----:B-1----:R-:W-:Y:S02]  /*5ae0*/  IADD3 R124, P1, R127, R120, RZ ;  /* 0x000000787f7c7210 */ /* 0x002fe40007f3e0ff */
[-C--:B------:R-:W-:Y:S01]  /*5af0*/  LEA.HI.X.SX32 R127, R221, R121.reuse, 0x1, P0 ;  /* 0x00000079dd7f7211 */ /* 0x080fe200000f0eff */
[----:B------:R0:W3:Y:S01]  /*5b00*/  LDG.E.U16 R196, desc[UR4][R122.64] ;  /* 0x000000047ac47981 */ /* 0x0000e2000c1e1500 */
[----:B------:R-:W-:-:S02]  /*5b10*/  LEA.HI.X.SX32 R125, R199, R121, 0x1, P1 ;  /* 0x00000079c77d7211 */ /* 0x000fc400008f0eff */
[-C--:B0-----:R-:W-:Y:S02]  /*5b20*/  IADD3 R122, P0, R197, R120.reuse, RZ ;  /* 0x00000078c57a7210 */ /* 0x081fe40007f1e0ff */
[----:B------:R0:W3:Y:S02]  /*5b30*/  LDG.E.U16 R197, desc[UR4][R126.64] ;  /* 0x000000047ec57981 */ /* 0x0000e4000c1e1500 */
[-C--:B------:R-:W-:Y:S02]  /*5b40*/  LEA.HI.X.SX32 R123, R223, R121.reuse, 0x1, P0 ;  /* 0x00000079df7b7211 */ /* 0x080fe400000f0eff */
[-C--:B0-----:R-:W-:Y:S01]  /*5b50*/  IADD3 R126, P1, R198, R120.reuse, RZ ;  /* 0x00000078c67e7210 */ /* 0x081fe20007f3e0ff */
[----:B------:R0:W-:Y:S03]  /*5b60*/  STS.U16 [R130+0x4c00], R15 ;  /* 0x004c000f82007388 */ /* 0x0001e60000000400 */
[----:B------:R-:W-:Y:S01]  /*5b70*/  LEA.HI.X.SX32 R127, R225, R121, 0x1, P1 ;  /* 0x00000079e17f7211 */ /* 0x000fe200008f0eff */
[----:B------:R1:W-:Y:S04]  /*5b80*/  STS.U16 [R130+0x21c00], R11 ;  /* 0x021c000b82007388 */ /* 0x0003e80000000400 */
[----:B------:R1:W3:Y:S04]  /*5b90*/  LDG.E.U16 R198, desc[UR4][R124.64] ;  /* 0x000000047cc67981 */ /* 0x0002e8000c1e1500 */
[----:B0-----:R0:W4:Y:S04]  /*5ba0*/  LDG.E.U16 R15, desc[UR4][R122.64] ;  /* 0x000000047a0f7981 */ /* 0x001128000c1e1500 */
[----:B-1----:R-:W2:Y:S01]  /*5bb0*/  LDG.E.U16 R11, desc[UR4][R126.64] ;  /* 0x000000047e0b7981 */ /* 0x002ea2000c1e1500 */
[----:B------:R-:W-:-:S03]  /*5bc0*/  IADD3 R124, P1, R216, R120, RZ ;  /* 0x00000078d87c7210 */ /* 0x000fc60007f3e0ff */
[----:B------:R1:W-:Y:S01]  /*5bd0*/  STS.U16 [R130+0x5400], R4 ;  /* 0x0054000482007388 */ /* 0x0003e20000000400 */
[----:B------:R-:W3:Y:S01]  /*5be0*/  LDC R216, c[0x0][0x248] ;  /* 0x00009200ffd87b82 */ /* 0x000ee20000000800 */
[-C--:B0-----:R-:W-:Y:S02]  /*5bf0*/  IADD3 R122, P0, R218, R120.reuse, RZ ;  /* 0x00000078da7a7210 */ /* 0x081fe40007f1e0ff */
[-C--:B------:R-:W-:Y:S02]  /*5c00*/  LEA.HI.X.SX32 R125, R228, R121.reuse, 0x1, P1 ;  /* 0x00000079e47d7211 */ /* 0x080fe400008f0eff */
[----:B------:R-:W-:Y:S01]  /*5c10*/  LEA.HI.X.SX32 R123, R224, R121, 0x1, P0 ;  /* 0x00000079e07b7211 */ /* 0x000fe200000f0eff */
[----:B------:R0:W-:Y:S02]  /*5c20*/  STS.U16 [R130+0x22400], R26 ;  /* 0x0224001a82007388 */ /* 0x0001e40000000400 */
[----:B------:R-:W4:Y:S02]  /*5c30*/  LDC R228, c[0x0][0x248] ;  /* 0x00009200ffe47b82 */ /* 0x000f240000000800 */
[----:B------:R0:W3:Y:S04]  /*5c40*/  LDG.E.U16 R126, desc[UR4][R122.64] ;  /* 0x000000047a7e7981 */ /* 0x0000e8000c1e1500 */
[----:B-1----:R1:W3:Y:S01]  /*5c50*/  LDG.E.U16 R4, desc[UR4][R124.64] ;  /* 0x000000047c047981 */ /* 0x0022e2000c1e1500 */
[----:B0-----:R-:W-:-:S03]  /*5c60*/  IADD3 R26, P0, R217, R120, RZ ;  /* 0x00000078d91a7210 */ /* 0x001fc60007f1e0ff */
[----:B------:R0:W-:Y:S04]  /*5c70*/  STS.U16 [R130+0x22800], R27 ;  /* 0x0228001b82007388 */ /* 0x0001e80000000400 */
[----:B------:R4:W-:Y:S01]  /*5c80*/  STS.U16 [R130+0x21800], R25 ;  /* 0x0218001982007388 */ /* 0x0009e20000000400 */
[-C--:B------:R-:W-:Y:S01]  /*5c90*/  IADD3 R122, P1, R215, R120.reuse, RZ ;  /* 0x00000078d77a7210 */ /* 0x080fe20007f3e0ff */
[----:B-1----:R-:W1:Y:S01]  /*5ca0*/  LDC R125, c[0x0][0x248] ;  /* 0x00009200ff7d7b82 */ /* 0x002e620000000800 */
[-C--:B0-----:R-:W-:Y:S01]  /*5cb0*/  LEA.HI.X.SX32 R27, R227, R121.reuse, 0x1, P0 ;  /* 0x00000079e31b7211 */ /* 0x081fe200000f0eff */
[----:B------:R0:W-:Y:S04]  /*5cc0*/  STS.U16 [R130+0x23400], R46 ;  /* 0x0234002e82007388 */ /* 0x0001e80000000400 */
[----:B------:R-:W-:Y:S04]  /*5cd0*/  STS.U16 [R130+0x24800], R10 ;  /* 0x0248000a82007388 */ /* 0x000fe80000000400 */
[----:B------:R-:W-:Y:S04]  /*5ce0*/  STS.U16 [R130+0x5c00], R47 ;  /* 0x005c002f82007388 */ /* 0x000fe80000000400 */
[----:B------:R-:W-:Y:S04]  /*5cf0*/  STS.U16 [R130+0x23c00], R2 ;  /* 0x023c000282007388 */ /* 0x000fe80000000400 */
[----:B------:R-:W-:Y:S04]  /*5d00*/  STS.U16 [R130+0x6400], R14 ;  /* 0x0064000e82007388 */ /* 0x000fe80000000400 */
[----:B------:R-:W-:Y:S04]  /*5d10*/  STS.U16 [R130+0x26400], R3 ;  /* 0x0264000382007388 */ /* 0x000fe80000000400 */
[----:B------:R2:W-:Y:S04]  /*5d20*/  STS.U16 [R130+0x23800], R18 ;  /* 0x0238001282007388 */ /* 0x0005e80000000400 */
[----:B------:R-:W-:Y:S04]  /*5d30*/  STS.U16 [R130+0x24400], R16 ;  /* 0x0244001082007388 */ /* 0x000fe80000000400 */
[----:B------:R-:W-:Y:S04]  /*5d40*/  STS.U16 [R130+0x22000], R13 ;  /* 0x0220000d82007388 */ /* 0x000fe80000000400 */
[----:B------:R-:W-:Y:S04]  /*5d50*/  STS.U16 [R130+0x22c00], R6 ;  /* 0x022c000682007388 */ /* 0x000fe80000000400 */
[----:B----4-:R-:W-:Y:S04]  /*5d60*/  STL [R1+0x30], R15 ;  /* 0x0000300f01007387 */ /* 0x010fe80000100800 */
[----:B------:R-:W-:Y:S04]  /*5d70*/  STS.U16 [R130+0x25c00], R7 ;  /* 0x025c000782007388 */ /* 0x000fe80000000400 */
[----:B------:R4:W-:Y:S04]  /*5d80*/  STS.U16 [R130+0x2400], R5 ;  /* 0x0024000582007388 */ /* 0x0009e80000000400 */
[----:B------:R-:W-:Y:S04]  /*5d90*/  STS.U16 [R130+0x23000], R43 ;  /* 0x0230002b82007388 */ /* 0x000fe80000000400 */
        /* <DEDUP_REMOVED lines=30> */
[----:B------:R-:W-:Y:S04]  /*5f80*/  STS.U16 [R130+0x3c00], R131 ;  /* 0x003c008382007388 */ /* 0x000fe80000000400 */
[----:B------:R-:W-:Y:S01]  /*5f90*/  STS.U16 [R130+0x7800], R119 ;  /* 0x0078007782007388 */ /* 0x000fe20000000400 */
[----:B------:R-:W-:Y:S01]  /*5fa0*/  IMAD R228, R228, 0x1c6, RZ ;  /* 0x000001c6e4e47824 */ /* 0x000fe200078e02ff */
[-C--:B------:R-:W-:Y:S01]  /*5fb0*/  LEA.HI.X.SX32 R123, R231, R121.reuse, 0x1, P1 ;  /* 0x00000079e77b7211 */ /* 0x080fe200008f0eff */
[----:B------:R-:W-:Y:S01]  /*5fc0*/  IMAD R218, R0, 0x104, RZ ;  /* 0x0000010400da7824 */ /* 0x000fe200078e02ff */
[----:B------:R4:W3:Y:S01]  /*5fd0*/  LDG.E.U16 R25, desc[UR4][R26.64] ;  /* 0x000000041a197981 */ /* 0x0008e2000c1e1500 */
[-C--:B0-----:R-:W-:Y:S01]  /*5fe0*/  IADD3 R46, P1, R214, R120.reuse, RZ ;  /* 0x00000078d62e7210 */ /* 0x081fe20007f3e0ff */
[----:B------:R-:W0:Y:S02]  /*5ff0*/  LDC R124, c[0x0][0x248] ;  /* 0x00009200ff7c7b82 */ /* 0x000e240000000800 */
[----:B--2---:R2:W-:Y:S04]  /*6000*/  STL [R1+0x2c], R11 ;  /* 0x00002c0b01007387 */ /* 0x0045e80000100800 */
[----:B------:R-:W3:Y:S01]  /*6010*/  LDG.E.U16 R18, desc[UR4][R122.64] ;  /* 0x000000047a127981 */ /* 0x000ee2000c1e1500 */
[----:B----4-:R-:W-:Y:S01]  /*6020*/  IADD3 R26, P0, R213, R120, RZ ;  /* 0x00000078d51a7210 */ /* 0x010fe20007f1e0ff */
[----:B------:R-:W-:Y:S01]  /*6030*/  IMAD R5, R0, 0x95, RZ ;  /* 0x0000009500057824 */ /* 0x000fe200078e02ff */
[----:B-1----:R-:W1:Y:S02]  /*6040*/  LDC R44, c[0x0][0x248] ;  /* 0x00009200ff2c7b82 */ /* 0x002e640000000800 */
[----:B------:R-:W-:-:S02]  /*6050*/  LEA.HI.X.SX32 R27, R226, R121, 0x1, P0 ;  /* 0x00000079e21b7211 */ /* 0x000fc400000f0eff */
[-C--:B------:R-:W-:Y:S02]  /*6060*/  IADD3 R10, P0, R212, R120.reuse, RZ ;  /* 0x00000078d40a7210 */ /* 0x080fe40007f1e0ff */
[-C--:B------:R-:W-:Y:S01]  /*6070*/  LEA.HI.X.SX32 R47, R232, R121.reuse, 0x1, P1 ;  /* 0x00000079e82f7211 */ /* 0x080fe200008f0eff */
[----:B------:R-:W4:Y:S01]  /*6080*/  LDG.E.U16 R16, desc[UR4][R26.64] ;  /* 0x000000041a107981 */ /* 0x000f22000c1e1500 */
[-C--:B--2---:R-:W-:Y:S01]  /*6090*/  LEA.HI.X.SX32 R11, R229, R121.reuse, 0x1, P0 ;  /* 0x00000079e50b7211 */ /* 0x084fe200000f0eff */
[----:B------:R-:W-:Y:S01]  /*60a0*/  IMAD R9, R0, 0xa5, RZ ;  /* 0x000000a500097824 */ /* 0x000fe200078e02ff */
[-C--:B------:R-:W-:Y:S01]  /*60b0*/  IADD3 R14, P1, R211, R120.reuse, RZ ;  /* 0x00000078d30e7210 */ /* 0x080fe20007f3e0ff */
[----:B------:R2:W4:Y:S01]  /*60c0*/  LDG.E.U16 R13, desc[UR4][R46.64] ;  /* 0x000000042e0d7981 */ /* 0x000522000c1e1500 */
[----:B------:R-:W-:Y:S01]  /*60d0*/  IADD3 R2, P0, R210, R120, RZ ;  /* 0x00000078d2027210 */ /* 0x000fe20007f1e0ff */
[C---:B------:R-:W-:Y:S01]  /*60e0*/  IMAD R45, R0.reuse, 0x8e, RZ ;  /* 0x0000008e002d7824 */ /* 0x040fe200078e02ff */
[-C--:B------:R-:W-:Y:S01]  /*60f0*/  LEA.HI.X.SX32 R15, R233, R121.reuse, 0x1, P1 ;  /* 0x00000079e90f7211 */ /* 0x080fe200008f0eff */
[----:B---3--:R-:W-:Y:S01]  /*6100*/  STL [R1+0x28], R126 ;  /* 0x0000287e01007387 */ /* 0x008fe20000100800 */
[----:B------:R-:W-:Y:S01]  /*6110*/  LEA.HI.X.SX32 R3, R235, R121, 0x1, P0 ;  /* 0x00000079eb037211 */ /* 0x000fe200000f0eff */
[C---:B------:R-:W-:Y:S01]  /*6120*/  IMAD R21, R0.reuse, 0xb6, RZ ;  /* 0x000000b600157824 */ /* 0x040fe200078e02ff */
[----:B------:R-:W3:Y:S01]  /*6130*/  LDC R43, c[0x0][0x248] ;  /* 0x00009200ff2b7b82 */ /* 0x000ee20000000800 */
[----:B------:R-:W3:Y:S04]  /*6140*/  LDG.E.U16 R6, desc[UR4][R10.64] ;  /* 0x000000040a067981 */ /* 0x000ee8000c1e1500 */
[----:B------:R0:W-:Y:S01]  /*6150*/  STL [R1+0x24], R4 ;  /* 0x0000240401007387 */ /* 0x0001e20000100800 */
[----:B------:R-:W-:-:S02]  /*6160*/  IMAD R19, R0, 0xbe, RZ ;  /* 0x000000be00137824 */ /* 0x000fc400078e02ff */
[----:B--2---:R-:W2:Y:S01]  /*6170*/  LDC R47, c[0x0][0x248] ;  /* 0x00009200ff2f7b82 */ /* 0x004ea20000000800 */
[----:B------:R0:W2:Y:S04]  /*6180*/  LDG.E.U16 R3, desc[UR4][R2.64] ;  /* 0x0000000402037981 */ /* 0x0000a8000c1e1500 */
[----:B0-----:R-:W2:Y:S01]  /*6190*/  LDG.E.U16 R4, desc[UR4][R14.64] ;  /* 0x000000040e047981 */ /* 0x001ea2000c1e1500 */
[----:B------:R-:W-:Y:S02]  /*61a0*/  IMAD R26, R0, 0xf6, RZ ;  /* 0x000000f6001a7824 */ /* 0x000fe400078e02ff */
[----:B------:R-:W0:Y:S01]  /*61b0*/  LDC R48, c[0x0][0x248] ;  /* 0x00009200ff307b82 */ /* 0x000e220000000800 */
[----:B------:R-:W-:-:S04]  /*61c0*/  LOP3.LUT R2, R12, 0x10, RZ, 0x3c, !PT ;  /* 0x000000100c027812 */ /* 0x000fc800078e3cff */
[----:B------:R-:W-:Y:S02]  /*61d0*/  IADD3 R7, R241, R2, RZ ;  /* 0x00000002f1077210 */ /* 0x000fe40007ffe0ff */
[----:B------:R-:W-:Y:S01]  /*61e0*/  LOP3.LUT R2, R12, 0x20, RZ, 0x3c, !PT ;  /* 0x000000200c027812 */ /* 0x000fe200078e3cff */
[----:B------:R-:W-:Y:S01]  /*61f0*/  IMAD R24, R0, 0x106, RZ ;  /* 0x0000010600187824 */ /* 0x000fe200078e02ff */
[----:B------:R-:W0:Y:S08]  /*6200*/  LDC R52, c[0x0][0x248] ;  /* 0x00009200ff347b82 */ /* 0x000e300000000800 */
[----:B------:R-:W0:Y:S08]  /*6210*/  LDC R50, c[0x0][0x248] ;  /* 0x00009200ff327b82 */ /* 0x000e300000000800 */
[----:B------:R-:W0:Y:S08]  /*6220*/  LDC R49, c[0x0][0x248] ;  /* 0x00009200ff317b82 */ /* 0x000e300000000800 */
[----:B------:R-:W0:Y:S01]  /*6230*/  LDC R51, c[0x0][0x248] ;  /* 0x00009200ff337b82 */ /* 0x000e220000000800 */
[----:B-1----:R-:W-:-:S07]  /*6240*/  IMAD R44, R44, 0x126, RZ ;  /* 0x000001262c2c7824 */ /* 0x002fce00078e02ff */
        /* <DEDUP_REMOVED lines=8> */
[----:B------:R-:W-:-:S07]  /*62d0*/  IMAD R125, R125, 0x18c, RZ ;  /* 0x0000018c7d7d7824 */ /* 0x000fce00078e02ff */
        /* <DEDUP_REMOVED lines=16> */
[----:B------:R-:W-:Y:S04]  /*63e0*/  STL [R1+0x20], R25 ;  /* 0x0000201901007387 */ /* 0x000fe80000100800 */
[----:B------:R-:W-:Y:S04]  /*63f0*/  STL [R1+0x1c], R18 ;  /* 0x00001c1201007387 */ /* 0x000fe80000100800 */
[----:B----4-:R-:W-:Y:S04]  /*6400*/  STL [R1+0x18], R16 ;  /* 0x0000181001007387 */ /* 0x010fe80000100800 */
[----:B------:R4:W-:Y:S04]  /*6410*/  STL [R1+0x14], R13 ;  /* 0x0000140d01007387 */ /* 0x0009e80000100800 */
[----:B---3--:R-:W-:Y:S01]  /*6420*/  STL [R1+0x10], R6 ;  /* 0x0000100601007387 */ /* 0x008fe20000100800 */
[----:B----4-:R-:W-:-:S02]  /*6430*/  IADD3 R13, R241, R2, RZ ;  /* 0x00000002f10d7210 */ /* 0x010fc40007ffe0ff */
[----:B------:R-:W-:Y:S01]  /*6440*/  IADD3 R2, P0, R208, R120, RZ ;  /* 0x00000078d0027210 */ /* 0x000fe20007f1e0ff */
        /* <DEDUP_REMOVED lines=63> */
[----:B------:R-:W-:Y:S01]  /*6840*/  STS.U16 [R7+0x4080], R63 ;  /* 0x0040803f07007388 */ /* 0x000fe20000000400 */
[C---:B------:R-:W-:Y:S01]  /*6850*/  IMAD R11, R0.reuse, 0xed, RZ ;  /* 0x000000ed000b7824 */ /* 0x040fe200078e02ff */
[----:B---3--:R-:W3:Y:S02]  /*6860*/  LDC R72, c[0x0][0x248] ;  /* 0x00009200ff487b82 */ /* 0x008ee40000000800 */
[----:B--2---:R-:W-:Y:S04]  /*6870*/  STL [R1+0xc], R4 ;  /* 0x00000c0401007387 */ /* 0x004fe80000100800 */
[----:B------:R2:W-:Y:S01]  /*6880*/  STL [R1+0x8], R3 ;  /* 0x0000080301007387 */ /* 0x0005e20000100800 */
[C---:B------:R-:W-:Y:S01]  /*6890*/  IMAD R25, R0.reuse, 0xa6, RZ ;  /* 0x000000a600197824 */ /* 0x040fe200078e02ff */
[----:B----4-:R-:W4:Y:S01]  /*68a0*/  LDC R70, c[0x0][0x248] ;  /* 0x00009200ff467b82 */ /* 0x010f220000000800 */
[----:B--2---:R-:W-:-:S07]  /*68b0*/  IMAD R3, R0, 0x8d, RZ ;  /* 0x0000008d00037824 */ /* 0x004fce00078e02ff */
[----:B------:R-:W2:Y:S01]  /*68c0*/  LDC R71, c[0x0][0x248] ;  /* 0x00009200ff477b82 */ /* 0x000ea20000000800 */
[----:B------:R-:W-:Y:S01]  /*68d0*/  LEA.HI.X.SX32 R3, R3, R121, 0x1, P0 ;  /* 0x0000007903037211 */ /* 0x000fe200000f0eff */
[----:B------:R-:W-:Y:S02]  /*68e0*/  IMAD R18, R0, 0xee, RZ ;  /* 0x000000ee00127824 */ /* 0x000fe400078e02ff */
[----:B------:R-:W-:-:S04]  /*68f0*/  IMAD R43, R43, 0x11e, RZ ;  /* 0x0000011e2b2b7824 */ /* 0x000fc800078e02ff */
[----:B------:R-:W2:Y:S01]  /*6900*/  LDC R89, c[0x0][0x248] ;  /* 0x00009200ff597b82 */ /* 0x000ea20000000800 */
[----:B------:R1:W3:Y:S01]  /*6910*/  LDG.E.U16 R6, desc[UR4][R2.64] ;  /* 0x0000000402067981 */ /* 0x0002e2000c1e1500 */
[----:B------:R-:W-:Y:S01]  /*6920*/  IADD3 R4, P1, R209, R120, RZ ;  /* 0x00000078d1047210 */ /* 0x000fe20007f3e0ff */
[----:B------:R-:W-:-:S03]  /*6930*/  IMAD R7, R0, 0x9d, RZ ;  /* 0x0000009d00077824 */ /* 0x000fc600078e02ff */
[-C--:B------:R-:W-:Y:S01]  /*6940*/  LEA.HI.X.SX32 R5, R5, R121.reuse, 0x1, P1 ;  /* 0x0000007905057211 */ /* 0x080fe200008f0eff */
[----:B0-----:R-:W-:Y:S01]  /*6950*/  IMAD R48, R48, 0x12c, RZ ;  /* 0x0000012c30307824 */ /* 0x001fe200078e02ff */
[----:B------:R-:W0:Y:S01]  /*6960*/  LDC R90, c[0x0][0x248] ;  /* 0x00009200ff5a7b82 */ /* 0x000e220000000800 */
[-C--:B-1----:R-:W-:Y:S02]  /*6970*/  IADD3 R2, P0, R206, R120.reuse, RZ ;  /* 0x00000078ce027210 */ /* 0x082fe40007f1e0ff */
[----:B------:R1:W2:Y:S02]  /*6980*/  LDG.E.U16 R252, desc[UR4][R4.64] ;  /* 0x0000000404fc7981 */ /* 0x0002a4000c1e1500 */
[-C--:B------:R-:W-:Y:S01]  /*6990*/  LEA.HI.X.SX32 R3, R7, R121.reuse, 0x1, P0 ;  /* 0x0000007907037211 */ /* 0x080fe200000f0eff */
[----:B------:R-:W-:Y:S01]  /*69a0*/  IMAD R7, R0, 0xad, RZ ;  /* 0x000000ad00077824 */ /* 0x000fe200078e02ff */
[-C--:B------:R-:W-:Y:S01]  /*69b0*/  IADD3 R248, P0, R248, R120.reuse, RZ ;  /* 0x00000078f8f87210 */ /* 0x080fe20007f1e0ff */
[----:B------:R4:W-:Y:S01]  /*69c0*/  STS.U16 [R13+0x3d00], R28 ;  /* 0x003d001c0d007388 */ /* 0x0009e20000000400 */
[----:B------:R-:W-:Y:S01]  /*69d0*/  IMAD R52, R52, 0x13c, RZ ;  /* 0x0000013c34347824 */ /* 0x000fe200078e02ff */
[----:B------:R-:W0:Y:S01]  /*69e0*/  LDC R88, c[0x0][0x248] ;  /* 0x00009200ff587b82 */ /* 0x000e220000000800 */
[----:B-1----:R-:W-:Y:S01]  /*69f0*/  IADD3 R4, P1, R207, R120, RZ ;  /* 0x00000078cf047210 */ /* 0x002fe20007f3e0ff */
[----:B------:R1:W2:Y:S01]  /*6a00*/  LDG.E.U16 R251, desc[UR4][R2.64] ;  /* 0x0000000402fb7981 */ /* 0x0002a2000c1e1500 */
[-C--:B------:R-:W-:Y:S01]  /*6a10*/  LEA.HI.X.SX32 R249, R7, R121.reuse, 0x1, P0 ;  /* 0x0000007907f97211 */ /* 0x080fe200000f0eff */
[----:B------:R-:W-:Y:S01]  /*6a20*/  IMAD R7, R0, 0xb5, RZ ;  /* 0x000000b500077824 */ /* 0x000fe200078e02ff */
[----:B------:R-:W-:-:S02]  /*6a30*/  LEA.HI.X.SX32 R5, R9, R121, 0x1, P1 ;  /* 0x0000007909057211 */ /* 0x000fc400008f0eff */
[-C--:B------:R-:W-:Y:S01]  /*6a40*/  IADD3 R246, P0, R246, R120.reuse, RZ ;  /* 0x00000078f6f67210 */ /* 0x080fe20007f1e0ff */
[----:B------:R-:W-:Y:S01]  /*6a50*/  STS.U16 [R13+0x100], R147 ;  /* 0x000100930d007388 */ /* 0x000fe20000000400 */
[-C--:B------:R-:W-:Y:S01]  /*6a60*/  IADD3 R244, P1, R244, R120.reuse, RZ ;  /* 0x00000078f4f47210 */ /* 0x080fe20007f3e0ff */
[----:B------:R-:W-:Y:S01]  /*6a70*/  IMAD R50, R50, 0x136, RZ ;  /* 0x0000013632327824 */ /* 0x000fe200078e02ff */
[-C--:B------:R-:W-:Y:S01]  /*6a80*/  LEA.HI.X.SX32 R247, R7, R121.reuse, 0x1, P0 ;  /* 0x0000007907f77211 */ /* 0x080fe200000f0eff */
[----:B------:R4:W2:Y:S01]  /*6a90*/  LDG.E.U16 R250, desc[UR4][R4.64] ;  /* 0x0000000404fa7981 */ /* 0x0008a2000c1e1500 */
[----:B-1----:R-:W-:Y:S01]  /*6aa0*/  IMAD R3, R0, 0xbd, RZ ;  /* 0x000000bd00037824 */ /* 0x002fe200078e02ff */
[-C--:B------:R-:W-:Y:S01]  /*6ab0*/  IADD3 R242, P0, R242, R120.reuse, RZ ;  /* 0x00000078f2f27210 */ /* 0x080fe20007f1e0ff */
[----:B------:R-:W-:Y:S01]  /*6ac0*/  IMAD R7, R0, 0xdd, RZ ;  /* 0x000000dd00077824 */ /* 0x000fe200078e02ff */
[-C--:B----4-:R-:W-:Y:S01]  /*6ad0*/  IADD3 R28, P2, R220, R120.reuse, RZ ;  /* 0x00000078dc1c7210 */ /* 0x090fe20007f5e0ff */
[C---:B------:R-:W-:Y:S01]  /*6ae0*/  IMAD R9, R0.reuse, 0xe5, RZ ;  /* 0x000000e500097824 */ /* 0x040fe200078e02ff */
[----:B------:R-:W-:Y:S01]  /*6af0*/  LEA.HI.X.SX32 R245, R3, R121, 0x1, P1 ;  /* 0x0000007903f57211 */ /* 0x000fe200008f0eff */
[----:B------:R-:W-:Y:S01]  /*6b00*/  STS.U16 [R13+0x20100], R148 ;  /* 0x020100940d007388 */ /* 0x000fe20000000400 */
[----:B------:R-:W-:Y:S01]  /*6b10*/  IMAD R49, R49, 0x12e, RZ ;  /* 0x0000012e31317824 */ /* 0x000fe200078e02ff */
[----:B------:R-:W1:Y:S01]  /*6b20*/  LDC R108, c[0x0][0x248] ;  /* 0x00009200ff6c7b82 */ /* 0x000e620000000800 */
[C---:B------:R-:W-:Y:S01]  /*6b30*/  IMAD R5, R0.reuse, 0xc5, RZ ;  /* 0x000000c500057824 */ /* 0x040fe200078e02ff */
[----:B------:R-:W-:Y:S01]  /*6b40*/  STS.U16 [R13+0x20900], R149 ;  /* 0x020900950d007388 */ /* 0x000fe20000000400 */
[----:B------:R-:W-:Y:S01]  /*6b50*/  IMAD R3, R0, 0xcd, RZ ;  /* 0x000000cd00037824 */ /* 0x000fe200078e02ff */
[----:B------:R-:W-:-:S02]  /*6b60*/  IADD3 R4, P1, R205, R120, RZ ;  /* 0x00000078cd047210 */ /* 0x000fc40007f3e0ff */
[-C--:B------:R-:W-:Y:S01]  /*6b70*/  LEA.HI.X.SX32 R243, R5, R121.reuse, 0x1, P0 ;  /* 0x0000007905f37211 */ /* 0x080fe200000f0eff */
[----:B------:R-:W-:Y:S01]  /*6b80*/  IMAD R5, R0, 0xd5, RZ ;  /* 0x000000d500057824 */ /* 0x000fe200078e02ff */
[----:B------:R-:W-:Y:S01]  /*6b90*/  IADD3 R2, P0, R204, R120, RZ ;  /* 0x00000078cc027210 */ /* 0x000fe20007f1e0ff */
[----:B------:R-:W-:Y:S01]  /*6ba0*/  STS.U16 [R13+0x20d00], R150 ;  /* 0x020d00960d007388 */ /* 0x000fe20000000400 */
[----:B------:R-:W-:Y:S01]  /*6bb0*/  IMAD R51, R51, 0x13e, RZ ;  /* 0x0000013e33337824 */ /* 0x000fe200078e02ff */
[----:B------:R-:W4:Y:S01]  /*6bc0*/  LDC R133, c[0x0][0x248] ;  /* 0x00009200ff857b82 */ /* 0x000f220000000800 */
[-C--:B------:R-:W-:Y:S01]  /*6bd0*/  LEA.HI.X.SX32 R3, R3, R121.reuse, 0x1, P0 ;  /* 0x0000007903037211 */ /* 0x080fe200000f0eff */
[----:B------:R0:W-:Y:S01]  /*6be0*/  STS.U16 [R13+0x21100], R152 ;  /* 0x021100980d007388 */ /* 0x0001e20000000400 */
[----:B------:R-:W-:-:S03]  /*6bf0*/  LEA.HI.X.SX32 R5, R5, R121, 0x1, P1 ;  /* 0x0000007905057211 */ /* 0x000fc600008f0eff */
[----:B------:R-:W4:Y:S01]  /*6c00*/  LDG.E.U16 R239, desc[UR4][R2.64] ;  /* 0x0000000402ef7981 */ /* 0x000f22000c1e1500 */
[----:B------:R-:W-:Y:S01]  /*6c10*/  IMAD R55, R55, 0x14e, RZ ;  /* 0x0000014e37377824 */ /* 0x000fe200078e02ff */
[----:B------:R-:W4:Y:S02]  /*6c20*/  LDC R136, c[0x0][0x248] ;  /* 0x00009200ff887b82 */ /* 0x000f240000000800 */
[----:B------:R0:W4:Y:S04]  /*6c30*/  LDG.E.U16 R237, desc[UR4][R4.64] ;  /* 0x0000000404ed7981 */ /* 0x000128000c1e1500 */
[----:B------:R-:W-:Y:S01]  /*6c40*/  STS.U16 [R13+0x21500], R153 ;  /* 0x021500990d007388 */ /* 0x000fe20000000400 */
[----:B------:R-:W-:Y:S01]  /*6c50*/  IMAD R53, R53, 0x146, RZ ;  /* 0x0000014635357824 */ /* 0x000fe200078e02ff */
[----:B0-----:R-:W0:Y:S02]  /*6c60*/  LDC R152, c[0x0][0x248] ;  /* 0x00009200ff987b82 */ /* 0x001e240000000800 */
[----:B------:R-:W-:Y:S01]  /*6c70*/  STS.U16 [R13+0x21900], R154 ;  /* 0x0219009a0d007388 */ /* 0x000fe20000000400 */
[----:B------:R-:W-:-:S03]  /*6c80*/  IADD3 R4, P1, R201, R120, RZ ;  /* 0x00000078c9047210 */ /* 0x000fc60007f3e0ff */
[----:B------:R-:W-:Y:S01]  /*6c90*/  STS.U16 [R13+0x21d00], R156 ;  /* 0x021d009c0d007388 */ /* 0x000fe20000000400 */
[----:B------:R-:W-:Y:S01]  /*6ca0*/  LEA.HI.X.SX32 R5, R11, R121, 0x1, P1 ;  /* 0x000000790b057211 */ /* 0x000fe200008f0eff */
[----:B------:R-:W-:Y:S02]  /*6cb0*/  IMAD R11, R0, 0xec, RZ ;  /* 0x000000ec000b7824 */ /* 0x000fe400078e02ff */
[----:B------:R-:W-:Y:S01]  /*6cc0*/  STS.U16 [R13+0x22100], R158 ;  /* 0x0221009e0d007388 */ /* 0x000fe20000000400 */
[----:B------:R-:W-:Y:S01]  /*6cd0*/  IMAD R54, R54, 0x14c, RZ ;  /* 0x0000014c36367824 */ /* 0x000fe200078e02ff */
[----:B------:R-:W0:Y:S02]  /*6ce0*/  LDC R142, c[0x0][0x248] ;  /* 0x00009200ff8e7b82 */ /* 0x000e240000000800 */
[----:B------:R-:W4:Y:S04]  /*6cf0*/  LDG.E.U16 R231, desc[UR4][R4.64] ;  /* 0x0000000404e77981 */ /* 0x000f28000c1e1500 */
[----:B------:R1:W-:Y:S01]  /*6d00*/  STS.U16 [R13+0x22500], R160 ;  /* 0x022500a00d007388 */ /* 0x0003e20000000400 */
[----:B------:R-:W-:Y:S01]  /*6d10*/  IMAD R56, R56, 0x156, RZ ;  /* 0x0000015638387824 */ /* 0x000fe200078e02ff */
[----:B------:R-:W0:Y:S02]  /*6d20*/  LDC R150, c[0x0][0x248] ;  /* 0x00009200ff967b82 */ /* 0x000e240000000800 */
[----:B------:R-:W-:Y:S04]  /*6d30*/  STS.U16 [R13+0x22900], R162 ;  /* 0x022900a20d007388 */ /* 0x000fe80000000400 */
[----:B------:R-:W-:Y:S01]  /*6d40*/  STS.U16 [R13+0x22d00], R164 ;  /* 0x022d00a40d007388 */ /* 0x000fe20000000400 */
[----:B------:R-:W-:Y:S01]  /*6d50*/  IMAD R68, R68, 0x15c, RZ ;  /* 0x0000015c44447824 */ /* 0x000fe200078e02ff */
[----:B-1----:R-:W1:Y:S02]  /*6d60*/  LDC R160, c[0x0][0x248] ;  /* 0x00009200ffa07b82 */ /* 0x002e640000000800 */
[----:B------:R-:W-:Y:S04]  /*6d70*/  STS.U16 [R13+0x23100], R165 ;  /* 0x023100a50d007388 */ /* 0x000fe80000000400 */
[----:B------:R0:W-:Y:S01]  /*6d80*/  STS.U16 [R13+0x23500], R166 ;  /* 0x023500a60d007388 */ /* 0x0001e20000000400 */
[----:B------:R-:W-:Y:S01]  /*6d90*/  IMAD R69, R69, 0x15e, RZ ;  /* 0x0000015e45457824 */ /* 0x000fe200078e02ff */
[----:B------:R-:W1:Y:S02]  /*6da0*/  LDC R220, c[0x0][0x248] ;  /* 0x00009200ffdc7b82 */ /* 0x000e640000000800 */
[----:B------:R-:W-:Y:S04]  /*6db0*/  STS.U16 [R13+0x23900], R167 ;  /* 0x023900a70d007388 */ /* 0x000fe80000000400 */
[----:B------:R-:W-:Y:S01]  /*6dc0*/  STS.U16 [R13+0x23d00], R168 ;  /* 0x023d00a80d007388 */ /* 0x000fe20000000400 */
[----:B------:R-:W-:Y:S01]  /*6dd0*/  IMAD R126, R126, 0x18e, RZ ;  /* 0x0000018e7e7e7824 */ /* 0x000fe200078e02ff */
[----:B0-----:R-:W0:Y:S02]  /*6de0*/  LDC R166, c[0x0][0x248] ;  /* 0x00009200ffa67b82 */ /* 0x001e240000000800 */
[----:B------:R-:W-:Y:S04]  /*6df0*/  STS.U16 [R13+0x24100], R169 ;  /* 0x024100a90d007388 */ /* 0x000fe80000000400 */
[----:B------:R-:W-:Y:S01]  /*6e00*/  STS.U16 [R13+0x24500], R170 ;  /* 0x024500aa0d007388 */ /* 0x000fe20000000400 */
[----:B------:R-:W-:Y:S01]  /*6e10*/  IMAD R130, R130, 0x196, RZ ;  /* 0x0000019682827824 */ /* 0x000fe200078e02ff */
[----:B------:R-:W0:Y:S02]  /*6e20*/  LDC R63, c[0x0][0x248] ;  /* 0x00009200ff3f7b82 */ /* 0x000e240000000800 */
        /* <DEDUP_REMOVED lines=21> */
[----:B------:R-:W-:Y:S02]  /*6f80*/  STS.U16 [R13+0x27500], R180 ;  /* 0x027500b40d007388 */ /* 0x000fe40000000400 */
[----:B------:R-:W0:Y:S02]  /*6f90*/  LDC R91, c[0x0][0x248] ;  /* 0x00009200ff5b7b82 */ /* 0x000e240000000800 */
[----:B------:R-:W-:Y:S04]  /*6fa0*/  STS.U16 [R13+0x27900], R181 ;  /* 0x027900b50d007388 */ /* 0x000fe80000000400 */
[----:B------:R1:W-:Y:S02]  /*6fb0*/  STS.U16 [R13+0x500], R42 ;  /* 0x0005002a0d007388 */ /* 0x0003e40000000400 */
[----:B------:R-:W0:Y:S02]  /*6fc0*/  LDC R92, c[0x0][0x248] ;  /* 0x00009200ff5c7b82 */ /* 0x000e240000000800 */
[----:B------:R-:W-:Y:S04]  /*6fd0*/  STS.U16 [R13+0x900], R41 ;  /* 0x000900290d007388 */ /* 0x000fe80000000400 */
[----:B------:R1:W-:Y:S02]  /*6fe0*/  STS.U16 [R13+0xd00], R40 ;  /* 0x000d00280d007388 */ /* 0x0003e40000000400 */
[----:B-1----:R-:W1:Y:S02]  /*6ff0*/  LDC R42, c[0x0][0x248] ;  /* 0x00009200ff2a7b82 */ /* 0x002e640000000800 */
[----:B------:R0:W-:Y:S04]  /*7000*/  STS.U16 [R13+0x1100], R39 ;  /* 0x001100270d007388 */ /* 0x0001e80000000400 */
[----:B------:R-:W-:Y:S02]  /*7010*/  STS.U16 [R13+0x1500], R38 ;  /* 0x001500260d007388 */ /* 0x000fe40000000400 */
[----:B------:R-:W1:Y:S02]  /*7020*/  LDC R40, c[0x0][0x248] ;  /* 0x00009200ff287b82 */ /* 0x000e640000000800 */
[----:B------:R-:W-:Y:S01]  /*7030*/  STS.U16 [R13+0x1900], R37 ;  /* 0x001900250d007388 */ /* 0x000fe20000000400 */
[----:B0-----:R-:W-:-:S03]  /*7040*/  IMAD R39, R0, 0x86, RZ ;  /* 0x0000008600277824 */ /* 0x001fc600078e02ff */
[----:B------:R-:W-:Y:S02]  /*7050*/  STS.U16 [R13+0x1d00], R36 ;  /* 0x001d00240d007388 */ /* 0x000fe40000000400 */
[----:B------:R-:W0:Y:S02]  /*7060*/  LDC R41, c[0x0][0x248] ;  /* 0x00009200ff297b82 */ /* 0x000e240000000800 */
[----:B------:R-:W-:Y:S04]  /*7070*/  STS.U16 [R13+0x2100], R35 ;  /* 0x002100230d007388 */ /* 0x000fe80000000400 */
[----:B------:R-:W-:Y:S02]  /*7080*/  STS.U16 [R13+0x2500], R34 ;  /* 0x002500220d007388 */ /* 0x000fe40000000400 */
[----:B------:R-:W4:Y:S02]  /*7090*/  LDC R93, c[0x0][0x248] ;  /* 0x00009200ff5d7b82 */ /* 0x000f240000000800 */
[----:B------:R-:W-:Y:S04]  /*70a0*/  STS.U16 [R13+0x2900], R33 ;  /* 0x002900210d007388 */ /* 0x000fe80000000400 */
[----:B------:R-:W-:Y:S02]  /*70b0*/  STS.U16 [R13+0x2d00], R32 ;  /* 0x002d00200d007388 */ /* 0x000fe40000000400 */
[----:B------:R-:W4:Y:S02]  /*70c0*/  LDC R110, c[0x0][0x248] ;  /* 0x00009200ff6e7b82 */ /* 0x000f240000000800 */
[----:B------:R-:W-:Y:S04]  /*70d0*/  STS.U16 [R13+0x3100], R31 ;  /* 0x0031001f0d007388 */ /* 0x000fe80000000400 */
[----:B------:R-:W-:Y:S02]  /*70e0*/  STS.U16 [R13+0x3500], R30 ;  /* 0x0035001e0d007388 */ /* 0x000fe40000000400 */
[----:B------:R-:W4:Y:S02]  /*70f0*/  LDC R109, c[0x0][0x248] ;  /* 0x00009200ff6d7b82 */ /* 0x000f240000000800 */
[----:B------:R1:W-:Y:S04]  /*7100*/  STS.U16 [R13+0x3900], R29 ;  /* 0x0039001d0d007388 */ /* 0x0003e80000000400 */
[----:B------:R-:W-:Y:S02]  /*7110*/  STS.U16 [R13+0x20500], R182 ;  /* 0x020500b60d007388 */ /* 0x000fe40000000400 */
[----:B------:R-:W4:Y:S02]  /*7120*/  LDC R111, c[0x0][0x248] ;  /* 0x00009200ff6f7b82 */ /* 0x000f240000000800 */
[----:B------:R-:W-:Y:S01]  /*7130*/  STS.U16 [R13+0x4500], R183 ;  /* 0x004500b70d007388 */ /* 0x000fe20000000400 */
[----:B-1----:R-:W-:-:S03]  /*7140*/  LEA.HI.X.SX32 R29, R11, R121, 0x1, P2 ;  /* 0x000000790b1d7211 */ /* 0x002fc600010f0eff */
[----:B------:R-:W-:Y:S02]  /*7150*/  STS.U16 [R13+0x4900], R184 ;  /* 0x004900b80d007388 */ /* 0x000fe40000000400 */
[----:B------:R-:W1:Y:S02]  /*7160*/  LDC R132, c[0x0][0x248] ;  /* 0x00009200ff847b82 */ /* 0x000e640000000800 */
[----:B------:R-:W-:Y:S04]  /*7170*/  STS.U16 [R13+0x4d00], R185 ;  /* 0x004d00b90d007388 */ /* 0x000fe80000000400 */
        /* <DEDUP_REMOVED lines=11> */
[----:B------:R-:W-:Y:S06]  /*7230*/  STS.U16 [R13+0x6d00], R193 ;  /* 0x006d00c10d007388 */ /* 0x000fec0000000400 */
[----:B------:R-:W1:Y:S01]  /*7240*/  LDC R208, c[0x0][0x248] ;  /* 0x00009200ffd07b82 */ /* 0x000e620000000800 */
[----:B---3--:R3:W-:Y:S04]  /*7250*/  STL [R1+0x4], R6 ;  /* 0x0000040601007387 */ /* 0x0087e80000100800 */
[----:B------:R-:W-:Y:S04]  /*7260*/  STS.U16 [R13+0x7100], R194 ;  /* 0x007100c20d007388 */ /* 0x000fe80000000400 */
[----:B------:R-:W-:Y:S04]  /*7270*/  STS.U16 [R13+0x7500], R195 ;  /* 0x007500c30d007388 */ /* 0x000fe80000000400 */
[----:B------:R-:W-:Y:S01]  /*7280*/  STS.U16 [R13+0x7900], R196 ;  /* 0x007900c40d007388 */ /* 0x000fe20000000400 */
[----:B---3--:R-:W-:-:S03]  /*7290*/  IADD3 R6, P0, R202, R120, RZ ;  /* 0x00000078ca067210 */ /* 0x008fc60007f1e0ff */
[----:B------:R-:W-:Y:S01]  /*72a0*/  STS.U16 [R13+0x7d00], R197 ;  /* 0x007d00c50d007388 */ /* 0x000fe20000000400 */
[----:B------:R-:W-:-:S03]  /*72b0*/  LEA.HI.X.SX32 R7, R7, R121, 0x1, P0 ;  /* 0x0000007907077211 */ /* 0x000fc600000f0eff */
[----:B------:R-:W-:Y:S01]  /*72c0*/  STS.U16 [R13+0x27d00], R198 ;  /* 0x027d00c60d007388 */ /* 0x000fe20000000400 */
[----:B------:R-:W-:-:S03]  /*72d0*/  IADD3 R2, P0, R203, R120, RZ ;  /* 0x00000078cb027210 */ /* 0x000fc60007f1e0ff */
[----:B------:R3:W-:Y:S01]  /*72e0*/  STS.U16 [R13+0x4100], R23 ;  /* 0x004100170d007388 */ /* 0x0007e20000000400 */
[----:B------:R-:W-:Y:S01]  /*72f0*/  LEA.HI.X.SX32 R3, R9, R121, 0x1, P0 ;  /* 0x0000007909037211 */ /* 0x000fe200000f0eff */
[C---:B------:R-:W-:Y:S01]  /*7300*/  IMAD R9, R0.reuse, 0xf5, RZ ;  /* 0x000000f500097824 */ /* 0x040fe200078e02ff */
[-C--:B------:R-:W-:Y:S01]  /*7310*/  IADD3 R16, P2, R219, R120.reuse, RZ ;  /* 0x00000078db107210 */ /* 0x080fe20007f5e0ff */
[----:B------:R0:W4:Y:S01]  /*7320*/  LDG.E.U16 R235, desc[UR4][R6.64] ;  /* 0x0000000406eb7981 */ /* 0x000122000c1e1500 */
[----:B------:R-:W-:Y:S01]  /*7330*/  IMAD R31, R0, 0x96, RZ ;  /* 0x00000096001f7824 */ /* 0x000fe200078e02ff */
[----:B------:R-:W1:Y:S02]  /*7340*/  LDC R188, c[0x0][0x248] ;  /* 0x00009200ffbc7b82 */ /* 0x000e640000000800 */
[----:B------:R2:W4:Y:S01]  /*7350*/  LDG.E.U16 R233, desc[UR4][R2.64] ;  /* 0x0000000402e97981 */ /* 0x000522000c1e1500 */
[----:B------:R-:W-:Y:S02]  /*7360*/  IMAD R72, R72, 0x16c, RZ ;  /* 0x0000016c48487824 */ /* 0x000fe400078e02ff */
[----:B------:R-:W-:Y:S01]  /*7370*/  IMAD R70, R70, 0x166, RZ ;  /* 0x0000016646467824 */ /* 0x000fe200078e02ff */
[----:B------:R-:W4:Y:S01]  /*7380*/  LDG.E.U16 R248, desc[UR4][R248.64] ;  /* 0x00000004f8f87981 */ /* 0x000f22000c1e1500 */
[----:B0-----:R-:W-:Y:S01]  /*7390*/  IADD3 R6, P0, R200, R120, RZ ;  /* 0x00000078c8067210 */ /* 0x001fe20007f1e0ff */
[----:B---3--:R-:W-:-:S02]  /*73a0*/  IMAD R13, R0, 0xfc, RZ ;  /* 0x000000fc000d7824 */ /* 0x008fc400078e02ff */
[----:B------:R-:W3:Y:S01]  /*73b0*/  LDG.E.U16 R246, desc[UR4][R246.64] ;  /* 0x00000004f6f67981 */ /* 0x000ee2000c1e1500 */
[C---:B------:R-:W-:Y:S01]  /*73c0*/  IMAD R23, R0.reuse, 0xae, RZ ;  /* 0x000000ae00177824 */ /* 0x040fe200078e02ff */
[-C--:B------:R-:W-:Y:S01]  /*73d0*/  LEA.HI.X.SX32 R7, R9, R121.reuse, 0x1, P0 ;  /* 0x0000007909077211 */ /* 0x080fe200000f0eff */
[C---:B--2---:R-:W-:Y:S01]  /*73e0*/  IMAD R3, R0.reuse, 0xfd, RZ ;  /* 0x000000fd00037824 */ /* 0x044fe200078e02ff */
[----:B------:R-:W-:Y:S01]  /*73f0*/  IADD3 R4, P0, R199, R120, RZ ;  /* 0x00000078c7047210 */ /* 0x000fe20007f1e0ff */
[----:B------:R-:W-:Y:S01]  /*7400*/  IMAD R9, R0, 0x7e, RZ ;  /* 0x0000007e00097824 */ /* 0x000fe200078e02ff */
[----:B------:R-:W-:Y:S01]  /*7410*/  LOP3.LUT R2, R12, 0x30, RZ, 0x3c, !PT ;  /* 0x000000300c027812 */ /* 0x000fe200078e3cff */
[----:B------:R0:W2:Y:S01]  /*7420*/  LDG.E.U16 R229, desc[UR4][R6.64] ;  /* 0x0000000406e57981 */ /* 0x0000a2000c1e1500 */
[-C--:B------:R-:W-:Y:S01]  /*7430*/  LEA.HI.X.SX32 R5, R3, R121.reuse, 0x1, P0 ;  /* 0x0000007903057211 */ /* 0x080fe200000f0eff */
[C---:B------:R-:W-:Y:S01]  /*7440*/  IMAD R33, R0.reuse, 0x6b, RZ ;  /* 0x0000006b00217824 */ /* 0x040fe200078e02ff */
[----:B------:R-:W-:Y:S01]  /*7450*/  IADD3 R2, R241, R2, RZ ;  /* 0x00000002f1027210 */ /* 0x000fe20007ffe0ff */
[C---:B------:R-:W-:Y:S01]  /*7460*/  IMAD R35, R0.reuse, 0x77, RZ ;  /* 0x0000007700237824 */ /* 0x040fe200078e02ff */
[C---:B------:R-:W-:Y:S01]  /*7470*/  LEA R3, R0.reuse, -R0, 0x6 ;  /* 0x8000000000037211 */ /* 0x040fe200078e30ff */
[----:B------:R0:W2:Y:S01]  /*7480*/  LDG.E.U16 R227, desc[UR4][R4.64] ;  /* 0x0000000404e37981 */ /* 0x0000a2000c1e1500 */
[CC--:B------:R-:W-:Y:S01]  /*7490*/  IADD3 R14, P1, R13.reuse, R120.reuse, RZ ;  /* 0x000000780d0e7210 */ /* 0x0c0fe20007f3e0ff */
[----:B------:R-:W-:Y:S01]  /*74a0*/  IMAD R37, R0, 0x7b, RZ ;  /* 0x0000007b00257824 */ /* 0x000fe200078e02ff */
[-C--:B------:R-:W-:Y:S01]  /*74b0*/  LEA.HI.X.SX32 R17, R13, R121.reuse, 0x1, P2 ;  /* 0x000000790d117211 */ /* 0x080fe200010f0eff */
[----:B------:R-:W-:Y:S01]  /*74c0*/  IMAD R40, R40, 0x10e, RZ ;  /* 0x0000010e28287824 */ /* 0x000fe200078e02ff */
[-C--:B0-----:R-:W-:Y:S01]  /*74d0*/  IADD3 R6, P0, R11, R120.reuse, RZ ;  /* 0x000000780b067210 */ /* 0x081fe20007f1e0ff */
[----:B------:R-:W-:Y:S01]  /*74e0*/  IMAD R192, R0, 0x10c, RZ ;  /* 0x0000010c00c07824 */ /* 0x000fe200078e02ff */
[----:B------:R-:W0:Y:S01]  /*74f0*/  LDC R249, c[0x0][0x248] ;  /* 0x00009200fff97b82 */ /* 0x000e220000000800 */
[----:B------:R-:W-:Y:S01]  /*7500*/  IMAD R71, R71, 0x16e, RZ ;  /* 0x0000016e47477824 */ /* 0x000fe200078e02ff */
[-C--:B------:R-:W-:Y:S01]  /*7510*/  LEA.HI.X.SX32 R7, R236, R121.reuse, 0x1, P0 ;  /* 0x00000079ec077211 */ /* 0x080fe200000f0eff */
[----:B------:R-:W-:Y:S01]  /*7520*/  IMAD R89, R89, 0x17c, RZ ;  /* 0x0000017c59597824 */ /* 0x000fe200078e02ff */
[-C--:B------:R-:W-:Y:S01]  /*7530*/  IADD3 R4, P0, R9, R120.reuse, RZ ;  /* 0x0000007809047210 */ /* 0x080fe20007f1e0ff */
[----:B------:R0:W-:Y:S03]  /*7540*/  STS.U16 [R2+0x180], R163 ;  /* 0x000180a302007388 */ /* 0x0001e60000000400 */
[-C--:B------:R-:W-:Y:S01]  /*7550*/  LEA.HI.X.SX32 R5, R3, R121.reuse, 0x1, P0 ;  /* 0x0000007903057211 */ /* 0x080fe200000f0eff */
[----:B------:R-:W-:Y:S01]  /*7560*/  STS.U16 [R2+0x580], R161 ;  /* 0x000580a102007388 */ /* 0x000fe20000000400 */
[----:B------:R-:W-:Y:S01]  /*7570*/  IMAD R3, R0, 0x43, RZ ;  /* 0x0000004300037824 */ /* 0x000fe200078e02ff */
[----:B------:R-:W-:Y:S01]  /*7580*/  IADD3 R10, P0, R39, R120, RZ ;  /* 0x00000078270a7210 */ /* 0x000fe20007f1e0ff */
[----:B------:R-:W-:Y:S01]  /*7590*/  IMAD R41, R41, 0x116, RZ ;  /* 0x0000011629297824 */ /* 0x000fe200078e02ff */
[----:B------:R-:W-:Y:S01]  /*75a0*/  STS.U16 [R2+0x980], R159 ;  /* 0x0009809f02007388 */ /* 0x000fe20000000400 */
[----:B------:R-:W-:Y:S01]  /*75b0*/  IMAD R42, R42, 0x11c, RZ ;  /* 0x0000011c2a2a7824 */ /* 0x000fe200078e02ff */
[----:B------:R-:W0:Y:S02]  /*75c0*/  LDC R190, c[0x0][0x248] ;  /* 0x00009200ffbe7b82 */ /* 0x000e240000000800 */
[----:B------:R0:W-:Y:S04]  /*75d0*/  STS.U16 [R2+0xd80], R157 ;  /* 0x000d809d02007388 */ /* 0x0001e80000000400 */
[----:B------:R0:W-:Y:S01]  /*75e0*/  STS.U16 [R2+0x1180], R155 ;  /* 0x0011809b02007388 */ /* 0x0001e20000000400 */
[----:B------:R-:W-:Y:S01]  /*75f0*/  IMAD R90, R90, 0x17e, RZ ;  /* 0x0000017e5a5a7824 */ /* 0x000fe200078e02ff */
[----:B------:R-:W0:Y:S02]  /*7600*/  LDC R247, c[0x0][0x248] ;  /* 0x00009200fff77b82 */ /* 0x000e240000000800 */
[----:B------:R0:W-:Y:S04]  /*7610*/  STS.U16 [R2+0x1580], R151 ;  /* 0x0015809702007388 */ /* 0x0001e80000000400 */
[----:B------:R0:W-:Y:S01]  /*7620*/  STS.U16 [R2+0x1980], R145 ;  /* 0x0019809102007388 */ /* 0x0001e20000000400 */
[----:B------:R-:W-:Y:S01]  /*7630*/  IMAD R88, R88, 0x176, RZ ;  /* 0x0000017658587824 */ /* 0x000fe200078e02ff */
[----:B------:R-:W0:Y:S02]  /*7640*/  LDC R198, c[0x0][0x248] ;  /* 0x00009200ffc67b82 */ /* 0x000e240000000800 */
[----:B------:R0:W-:Y:S01]  /*7650*/  STS.U16 [R2+0x1d80], R22 ;  /* 0x001d801602007388 */ /* 0x0001e20000000400 */
[----:B------:R-:W-:-:S03]  /*7660*/  LEA.HI.X.SX32 R15, R9, R121, 0x1, P1 ;  /* 0x00000079090f7211 */ /* 0x000fc600008f0eff */
[----:B------:R1:W3:Y:S01]  /*7670*/  LDG.E.U16 R28, desc[UR4][R28.64] ;  /* 0x000000041c1c7981 */ /* 0x0002e2000c1e1500 */
[----:B------:R-:W-:Y:S01]  /*7680*/  IMAD R13, R0, 0x4b, RZ ;  /* 0x0000004b000d7824 */ /* 0x000fe200078e02ff */
[----:B------:R-:W-:Y:S01]  /*7690*/  IADD3 R8, P1, R45, R120, RZ ;  /* 0x000000782d087210 */ /* 0x000fe20007f3e0ff */
[----:B------:R-:W-:Y:S01]  /*76a0*/  IMAD R108, R108, 0x186, RZ ;  /* 0x000001866c6c7824 */ /* 0x000fe200078e02ff */
[----:B------:R1:W2:Y:S01]  /*76b0*/  LDG.E.U16 R195, desc[UR4][R6.64] ;  /* 0x0000000406c37981 */ /* 0x0002a2000c1e1500 */
[----:B------:R-:W-:Y:S01]  /*76c0*/  LEA.HI.X.SX32 R11, R3, R121, 0x1, P0 ;  /* 0x00000079030b7211 */ /* 0x000fe200000f0eff */
[C---:B------:R-:W-:Y:S01]  /*76d0*/  IMAD R3, R0.reuse, 0x4f, RZ ;  /* 0x0000004f00037824 */ /* 0x040fe200078e02ff */
[----:B------:R-:W0:Y:S01]  /*76e0*/  LDC R32, c[0x0][0x248] ;  /* 0x00009200ff207b82 */ /* 0x000e220000000800 */
[----:B------:R4:W2:Y:S01]  /*76f0*/  LDG.E.U16 R223, desc[UR4][R4.64] ;  /* 0x0000000404df7981 */ /* 0x0008a2000c1e1500 */
[----:B-1----:R-:W-:-:S03]  /*7700*/  IMAD R29, R0, 0x9e, RZ ;  /* 0x0000009e001d7824 */ /* 0x002fc600078e02ff */
[----:B------:R1:W3:Y:S01]  /*7710*/  LDG.E.U16 R221, desc[UR4][R10.64] ;  /* 0x000000040add7981 */ /* 0x0002e2000c1e1500 */
[----:B------:R-:W-:Y:S01]  /*7720*/  IMAD R7, R0, 0x47, RZ ;  /* 0x0000004700077824 */ /* 0x000fe200078e02ff */
[-C--:B------:R-:W-:Y:S02]  /*7730*/  IADD3 R6, P2, R31, R120.reuse, RZ ;  /* 0x000000781f067210 */ /* 0x080fe40007f5e0ff */
[----:B------:R1:W2:Y:S01]  /*7740*/  LDG.E.U16 R189, desc[UR4][R14.64] ;  /* 0x000000040ebd7981 */ /* 0x0002a2000c1e1500 */
[----:B----4-:R-:W-:Y:S01]  /*7750*/  IMAD R133, R133, 0x19c, RZ ;  /* 0x0000019c85857824 */ /* 0x010fe200078e02ff */
[-C--:B------:R-:W-:Y:S01]  /*7760*/  IADD3 R4, P0, R29, R120.reuse, RZ ;  /* 0x000000781d047210 */ /* 0x080fe20007f1e0ff */
[----:B------:R-:W-:Y:S01]  /*7770*/  IMAD R136, R136, 0x19e, RZ ;  /* 0x0000019e88887824 */ /* 0x000fe200078e02ff */
[-C--:B------:R-:W-:Y:S01]  /*7780*/  LEA.HI.X.SX32 R9, R7, R121.reuse, 0x1, P1 ;  /* 0x0000007907097211 */ /* 0x080fe200008f0eff */
[----:B------:R-:W4:Y:S01]  /*7790*/  LDG.E.U16 R27, desc[UR4][R16.64] ;  /* 0x00000004101b7981 */ /* 0x000f22000c1e1500 */
[-C--:B------:R-:W-:Y:S01]  /*77a0*/  LEA.HI.X.SX32 R7, R13, R121.reuse, 0x1, P2 ;  /* 0x000000790d077211 */ /* 0x080fe200010f0eff */
[----:B------:R-:W-:Y:S01]  /*77b0*/  IMAD R152, R152, 0x1ac, RZ ;  /* 0x000001ac98987824 */ /* 0x000fe200078e02ff */
[-C--:B------:R-:W-:Y:S01]  /*77c0*/  LEA.HI.X.SX32 R5, R3, R121.reuse, 0x1, P0 ;  /* 0x0000007903057211 */ /* 0x080fe200000f0eff */
[C---:B------:R-:W-:Y:S01]  /*77d0*/  IMAD R3, R0.reuse, 0x53, RZ ;  /* 0x0000005300037824 */ /* 0x040fe200078e02ff */
[----:B-1----:R-:W-:Y:S01]  /*77e0*/  IADD3 R10, P0, R25, R120, RZ ;  /* 0x00000078190a7210 */ /* 0x002fe20007f1e0ff */
[----:B------:R1:W2:Y:S01]  /*77f0*/  LDG.E.U16 R219, desc[UR4][R8.64] ;  /* 0x0000000408db7981 */ /* 0x0002a2000c1e1500 */
[C---:B------:R-:W-:Y:S01]  /*7800*/  IMAD R13, R0.reuse, 0x57, RZ ;  /* 0x00000057000d7824 */ /* 0x040fe200078e02ff */
[----:B------:R-:W0:Y:S01]  /*7810*/  LDC R236, c[0x0][0x248] ;  /* 0x00009200ffec7b82 */ /* 0x000e220000000800 */
[C---:B------:R-:W-:Y:S01]  /*7820*/  IMAD R15, R0.reuse, 0x5b, RZ ;  /* 0x0000005b000f7824 */ /* 0x040fe200078e02ff */
[----:B------:R1:W4:Y:S01]  /*7830*/  LDG.E.U16 R217, desc[UR4][R6.64] ;  /* 0x0000000406d97981 */ /* 0x000322000c1e1500 */
[----:B------:R-:W-:Y:S01]  /*7840*/  LEA.HI.X.SX32 R11, R3, R121, 0x1, P0 ;  /* 0x00000079030b7211 */ /* 0x000fe200000f0eff */
[----:B------:R-:W-:-:S02]  /*7850*/  IMAD R3, R0, 0x5f, RZ ;  /* 0x0000005f00037824 */ /* 0x000fc400078e02ff */
[----:B------:R1:W2:Y:S02]  /*7860*/  LDG.E.U16 R215, desc[UR4][R4.64] ;  /* 0x0000000404d77981 */ /* 0x0002a4000c1e1500 */
[-C--:B-1----:R-:W-:Y:S01]  /*7870*/  IADD3 R8, P1, R23, R120.reuse, RZ ;  /* 0x0000007817087210 */ /* 0x082fe20007f3e0ff */
[----:B------:R-:W-:Y:S01]  /*7880*/  IMAD R17, R0, 0xc6, RZ ;  /* 0x000000c600117824 */ /* 0x000fe200078e02ff */
[----:B------:R1:W2:Y:S01]  /*7890*/  LDG.E.U16 R213, desc[UR4][R10.64] ;  /* 0x000000040ad57981 */ /* 0x0002a2000c1e1500 */
[----:B------:R-:W-:Y:S01]  /*78a0*/  IMAD R142, R142, 0x1a6, RZ ;  /* 0x000001a68e8e7824 */ /* 0x000fe200078e02ff */
[-C--:B------:R-:W-:Y:S01]  /*78b0*/  IADD3 R6, P2, R21, R120.reuse, RZ ;  /* 0x0000007815067210 */ /* 0x080fe20007f5e0ff */
[----:B------:R-:W-:Y:S01]  /*78c0*/  IMAD R150, R150, 0x1ae, RZ ;  /* 0x000001ae96967824 */ /* 0x000fe200078e02ff */
[-C--:B------:R-:W-:Y:S01]  /*78d0*/  LEA.HI.X.SX32 R9, R13, R121.reuse, 0x1, P1 ;  /* 0x000000790d097211 */ /* 0x080fe200008f0eff */
[----:B------:R-:W-:Y:S01]  /*78e0*/  IMAD R160, R160, 0x1b6, RZ ;  /* 0x000001b6a0a07824 */ /* 0x000fe200078e02ff */
[-C--:B------:R-:W-:Y:S01]  /*78f0*/  IADD3 R4, P0, R19, R120.reuse, RZ ;  /* 0x0000007813047210 */ /* 0x080fe20007f1e0ff */
[----:B------:R-:W-:Y:S01]  /*7900*/  IMAD R220, R220, 0x1be, RZ ;  /* 0x000001bedcdc7824 */ /* 0x000fe200078e02ff */
[-C--:B------:R-:W-:Y:S01]  /*7910*/  LEA.HI.X.SX32 R7, R15, R121.reuse, 0x1, P2 ;  /* 0x000000790f077211 */ /* 0x080fe200010f0eff */
[C---:B------:R-:W-:Y:S01]  /*7920*/  IMAD R15, R0.reuse, 0xce, RZ ;  /* 0x000000ce000f7824 */ /* 0x040fe200078e02ff */
[-C--:B------:R-:W-:Y:S01]  /*7930*/  LEA.HI.X.SX32 R5, R3, R121.reuse, 0x1, P0 ;  /* 0x0000007903057211 */ /* 0x080fe200000f0eff */
[C---:B------:R-:W-:Y:S01]  /*7940*/  IMAD R3, R0.reuse, 0x63, RZ ;  /* 0x0000006300037824 */ /* 0x040fe200078e02ff */
[----:B------:R1:W2:Y:S01]  /*7950*/  LDG.E.U16 R211, desc[UR4][R8.64] ;  /* 0x0000000408d37981 */ /* 0x0002a2000c1e1500 */
[C---:B------:R-:W-:Y:S01]  /*7960*/  IMAD R13, R0.reuse, 0x67, RZ ;  /* 0x00000067000d7824 */ /* 0x040fe200078e02ff */
[-C--:B-1----:R-:W-:Y:S01]  /*7970*/  IADD3 R10, P0, R17, R120.reuse, RZ ;  /* 0x00000078110a7210 */ /* 0x082fe20007f1e0ff */
[C---:B------:R-:W-:Y:S01]  /*7980*/  IMAD R14, R0.reuse, 0xd6, RZ ;  /* 0x000000d6000e7824 */ /* 0x040fe200078e02ff */
[----:B------:R1:W2:Y:S01]  /*7990*/  LDG.E.U16 R209, desc[UR4][R6.64] ;  /* 0x0000000406d17981 */ /* 0x0002a2000c1e1500 */
[----:B------:R-:W-:Y:S01]  /*79a0*/  IMAD R16, R0, 0xde, RZ ;  /* 0x000000de00107824 */ /* 0x000fe200078e02ff */
[----:B------:R-:W-:Y:S01]  /*79b0*/  LEA.HI.X.SX32 R11, R3, R121, 0x1, P0 ;  /* 0x00000079030b7211 */ /* 0x000fe200000f0eff */
[----:B------:R-:W-:Y:S01]  /*79c0*/  IMAD R166, R166, 0x1bc, RZ ;  /* 0x000001bca6a67824 */ /* 0x000fe200078e02ff */
[----:B------:R1:W2:Y:S01]  /*79d0*/  LDG.E.U16 R207, desc[UR4][R4.64] ;  /* 0x0000000404cf7981 */ /* 0x0002a2000c1e1500 */
[----:B------:R-:W-:Y:S01]  /*79e0*/  IMAD R188, R188, 0x1cc, RZ ;  /* 0x000001ccbcbc7824 */ /* 0x000fe200078e02ff */
[-C--:B------:R-:W-:Y:S01]  /*79f0*/  IADD3 R8, P1, R15, R120.reuse, RZ ;  /* 0x000000780f087210 */ /* 0x080fe20007f3e0ff */
[----:B------:R-:W-:Y:S01]  /*7a00*/  IMAD R3, R0, 0x6f, RZ ;  /* 0x0000006f00037824 */ /* 0x000fe200078e02ff */
[----:B------:R0:W2:Y:S01]  /*7a10*/  LDG.E.U16 R205, desc[UR4][R10.64] ;  /* 0x000000040acd7981 */ /* 0x0000a2000c1e1500 */
[----:B------:R-:W0:Y:S01]  /*7a20*/  LDC R200, c[0x0][0x248] ;  /* 0x00009200ffc87b82 */ /* 0x000e220000000800 */
[----:B-1----:R-:W-:-:S02]  /*7a30*/  IADD3 R6, P2, R14, R120, RZ ;  /* 0x000000780e067210 */ /* 0x002fc40007f5e0ff */
[-C--:B------:R-:W-:Y:S01]  /*7a40*/  LEA.HI.X.SX32 R9, R13, R121.reuse, 0x1, P1 ;  /* 0x000000790d097211 */ /* 0x080fe200008f0eff */
[----:B------:R-:W-:Y:S01]  /*7a50*/  IMAD R13, R0, 0xe6, RZ ;  /* 0x000000e6000d7824 */ /* 0x000fe200078e02ff */
[-C--:B------:R-:W-:Y:S01]  /*7a60*/  IADD3 R4, P0, R16, R120.reuse, RZ ;  /* 0x0000007810047210 */ /* 0x080fe20007f1e0ff */
[----:B------:R1:W2:Y:S01]  /*7a70*/  LDG.E.U16 R244, desc[UR4][R244.64] ;  /* 0x00000004f4f47981 */ /* 0x0002a2000c1e1500 */
[-C--:B------:R-:W-:Y:S01]  /*7a80*/  LEA.HI.X.SX32 R7, R33, R121.reuse, 0x1, P2 ;  /* 0x0000007921077211 */ /* 0x080fe200010f0eff */
[C---:B------:R-:W-:Y:S01]  /*7a90*/  IMAD R33, R0.reuse, 0x73, RZ ;  /* 0x0000007300217824 */ /* 0x040fe200078e02ff */
[-C--:B------:R-:W-:Y:S01]  /*7aa0*/  LEA.HI.X.SX32 R5, R3, R121.reuse, 0x1, P0 ;  /* 0x0000007903057211 */ /* 0x080fe200000f0eff */
[----:B------:R-:W-:Y:S01]  /*7ab0*/  IMAD R3, R0, 0xfe, RZ ;  /* 0x000000fe00037824 */ /* 0x000fe200078e02ff */
[-C--:B0-----:R-:W-:Y:S01]  /*7ac0*/  IADD3 R10, P0, R13, R120.reuse, RZ ;  /* 0x000000780d0a7210 */ /* 0x081fe20007f1e0ff */
[----:B------:R0:W2:Y:S01]  /*7ad0*/  LDG.E.U16 R203, desc[UR4][R8.64] ;  /* 0x0000000408cb7981 */ /* 0x0000a2000c1e1500 */
[----:B------:R-:W0:Y:S02]  /*7ae0*/  LDC R38, c[0x0][0x248] ;  /* 0x00009200ff267b82 */ /* 0x000e240000000800 */
[----:B------:R-:W-:Y:S01]  /*7af0*/  LEA.HI.X.SX32 R11, R33, R121, 0x1, P0 ;  /* 0x00000079210b7211 */ /* 0x000fe200000f0eff */
[----:B------:R0:W2:Y:S04]  /*7b00*/  LDG.E.U16 R199, desc[UR4][R4.64] ;  /* 0x0000000404c77981 */ /* 0x0000a8000c1e1500 */
[----:B------:R0:W2:Y:S01]  /*7b10*/  LDG.E.U16 R201, desc[UR4][R6.64] ;  /* 0x0000000406c97981 */ /* 0x0000a2000c1e1500 */
[----:B-1----:R-:W1:Y:S01]  /*7b20*/  LDC R245, c[0x0][0x248] ;  /* 0x00009200fff57b82 */ /* 0x002e620000000800 */
[----:B0-----:R-:W-:-:S02]  /*7b30*/  IADD3 R8, P1, R18, R120, RZ ;  /* 0x0000007812087210 */ /* 0x001fc40007f3e0ff */
[----:B------:R0:W2:Y:S01]  /*7b40*/  LDG.E.U16 R197, desc[UR4][R10.64] ;  /* 0x000000040ac57981 */ /* 0x0000a2000c1e1500 */
[----:B------:R-:W-:Y:S02]  /*7b50*/  LEA R5, R0, -R0, 0x7 ;  /* 0x8000000000057211 */ /* 0x000fe400078e38ff */
[-C--:B------:R-:W-:Y:S01]  /*7b60*/  IADD3 R4, P0, R3, R120.reuse, RZ ;  /* 0x0000007803047210 */ /* 0x080fe20007f1e0ff */
[----:B------:R0:W2:Y:S01]  /*7b70*/  LDG.E.U16 R242, desc[UR4][R242.64] ;  /* 0x00000004f2f27981 */ /* 0x0000a2000c1e1500 */
[-C--:B------:R-:W-:Y:S01]  /*7b80*/  IADD3 R6, P2, R26, R120.reuse, RZ ;  /* 0x000000781a067210 */ /* 0x080fe20007f5e0ff */
[----:B------:R-:W-:Y:S01]  /*7b90*/  IMAD R63, R63, 0x117, RZ ;  /* 0x000001173f3f7824 */ /* 0x000fe200078e02ff */
[-C--:B------:R-:W-:Y:S01]  /*7ba0*/  LEA.HI.X.SX32 R5, R5, R121.reuse, 0x1, P0 ;  /* 0x0000007905057211 */ /* 0x080fe200000f0eff */
[----:B------:R-:W-:Y:S01]  /*7bb0*/  IMAD R58, R58, 0x238, RZ ;  /* 0x000002383a3a7824 */ /* 0x000fe200078e02ff */
[-C--:B------:R-:W-:Y:S01]  /*7bc0*/  LEA.HI.X.SX32 R9, R35, R121.reuse, 0x1, P1 ;  /* 0x0000007923097211 */ /* 0x080fe200008f0eff */
[----:B0-----:R-:W-:Y:S01]  /*7bd0*/  IMAD R11, R0, 0x83, RZ ;  /* 0x00000083000b7824 */ /* 0x001fe200078e02ff */
[-C--:B------:R-:W-:Y:S01]  /*7be0*/  LEA.HI.X.SX32 R7, R37, R121.reuse, 0x1, P2 ;  /* 0x0000007925077211 */ /* 0x080fe200010f0eff */
[----:B------:R0:W2:Y:S01]  /*7bf0*/  LDG.E.U16 R187, desc[UR4][R4.64] ;  /* 0x0000000404bb7981 */ /* 0x0000a2000c1e1500 */
[-C--:B------:R-:W-:Y:S01]  /*7c00*/  IADD3 R10, P1, R24, R120.reuse, RZ ;  /* 0x00000078180a7210 */ /* 0x080fe20007f3e0ff */
[----:B------:R-:W-:Y:S01]  /*7c10*/  IMAD R249, R249, 0x1d6, RZ ;  /* 0x000001d6f9f97824 */ /* 0x000fe200078e02ff */
[----:B------:R-:W-:Y:S01]  /*7c20*/  SHF.L.U32 R33, R0, 0x2, RZ ;  /* 0x0000000200217819 */ /* 0x000fe200000006ff */
[----:B------:R0:W2:Y:S01]  /*7c30*/  LDG.E.U16 R191, desc[UR4][R6.64] ;  /* 0x0000000406bf7981 */ /* 0x0000a2000c1e1500 */
[----:B------:R-:W-:Y:S01]  /*7c40*/  LEA.HI.X.SX32 R11, R11, R121, 0x1, P1 ;  /* 0x000000790b0b7211 */ /* 0x000fe200008f0eff */
[----:B------:R-:W-:Y:S01]  /*7c50*/  IMAD R190, R190, 0x1dc, RZ ;  /* 0x000001dcbebe7824 */ /* 0x000fe200078e02ff */
[----:B------:R-:W1:Y:S01]  /*7c60*/  LDC R243, c[0x0][0x248] ;  /* 0x00009200fff37b82 */ /* 0x000e620000000800 */
[----:B------:R0:W2:Y:S02]  /*7c70*/  LDG.E.U16 R193, desc[UR4][R8.64] ;  /* 0x0000000408c17981 */ /* 0x0000a4000c1e1500 */
[----:B0-----:R-:W-:Y:S01]  /*7c80*/  IMAD R5, R0, 0x87, RZ ;  /* 0x0000008700057824 */ /* 0x001fe200078e02ff */
[-C--:B------:R-:W-:Y:S01]  /*7c90*/  IADD3 R4, P1, R40, R120.reuse, RZ ;  /* 0x0000007828047210 */ /* 0x080fe20007f3e0ff */
[----:B------:R0:W2:Y:S01]  /*7ca0*/  LDG.E.U16 R185, desc[UR4][R10.64] ;  /* 0x000000040ab97981 */ /* 0x0000a2000c1e1500 */
[----:B------:R-:W-:-:S02]  /*7cb0*/  LEA R6, P0, R47, R120, 0x3 ;  /* 0x000000782f067211 */ /* 0x000fc400078018ff */
[----:B------:R-:W3:Y:S01]  /*7cc0*/  LDC R129, c[0x0][0x248] ;  /* 0x00009200ff817b82 */ /* 0x000ee20000000800 */
[-C--:B------:R-:W-:Y:S02]  /*7cd0*/  LEA.HI.X.SX32 R5, R5, R121.reuse, 0x1, P1 ;  /* 0x0000007905057211 */ /* 0x080fe400008f0eff */
[-C--:B------:R-:W-:Y:S01]  /*7ce0*/  LEA.HI.X.SX32 R7, R33, R121.reuse, 0x1, P0 ;  /* 0x0000007921077211 */ /* 0x080fe200000f0eff */
[----:B------:R-:W-:Y:S01]  /*7cf0*/  IMAD R33, R0, 0x8b, RZ ;  /* 0x0000008b00217824 */ /* 0x000fe200078e02ff */
[-C--:B------:R-:W-:Y:S01]  /*7d00*/  IADD3 R8, P2, R192, R120.reuse, RZ ;  /* 0x00000078c0087210 */ /* 0x080fe20007f5e0ff */
[----:B------:R0:W2:Y:S02]  /*7d10*/  LDG.E.U16 R181, desc[UR4][R4.64] ;  /* 0x0000000404b57981 */ /* 0x0000a4000c1e1500 */
[-C--:B0-----:R-:W-:Y:S01]  /*7d20*/  IADD3 R10, P0, R41, R120.reuse, RZ ;  /* 0x00000078290a7210 */ /* 0x081fe20007f1e0ff */
[C---:B------:R-:W-:Y:S01]  /*7d30*/  IMAD R35, R0.reuse, 0x8f, RZ ;  /* 0x0000008f00237824 */ /* 0x040fe200078e02ff */
[-C--:B------:R-:W-:Y:S01]  /*7d40*/  LEA.HI.X.SX32 R9, R39, R121.reuse, 0x1, P2 ;  /* 0x0000007927097211 */ /* 0x080fe200010f0eff */
[----:B------:R0:W2:Y:S01]  /*7d50*/  LDG.E.U16 R225, desc[UR4][R6.64] ;  /* 0x0000000406e17981 */ /* 0x0000a2000c1e1500 */
[----:B------:R-:W-:Y:S01]  /*7d60*/  LEA.HI.X.SX32 R11, R33, R121, 0x1, P0 ;  /* 0x00000079210b7211 */ /* 0x000fe200000f0eff */
[----:B------:R-:W-:Y:S01]  /*7d70*/  IMAD R247, R247, 0x1ce, RZ ;  /* 0x000001cef7f77824 */ /* 0x000fe200078e02ff */
[----:B------:R-:W3:Y:S01]  /*7d80*/  LDC R39, c[0x0][0x248] ;  /* 0x00009200ff277b82 */ /* 0x000ee20000000800 */
[----:B------:R0:W2:Y:S01]  /*7d90*/  LDG.E.U16 R183, desc[UR4][R8.64] ;  /* 0x0000000408b77981 */ /* 0x0000a2000c1e1500 */
[----:B------:R-:W-:Y:S01]  /*7da0*/  IMAD R5, R0, 0x93, RZ ;  /* 0x0000009300057824 */ /* 0x000fe200078e02ff */
[----:B------:R-:W-:-:S02]  /*7db0*/  IADD3 R4, P0, R44, R120, RZ ;  /* 0x000000782c047210 */ /* 0x000fc40007f1e0ff */
[----:B------:R1:W2:Y:S01]  /*7dc0*/  LDG.E.U16 R179, desc[UR4][R10.64] ;  /* 0x000000040ab37981 */ /* 0x0002a2000c1e1500 */
[-C--:B0-----:R-:W-:Y:S01]  /*7dd0*/  IADD3 R6, P2, R43, R120.reuse, RZ ;  /* 0x000000782b067210 */ /* 0x081fe20007f5e0ff */
[----:B------:R-:W-:Y:S01]  /*7de0*/  IMAD R198, R198, 0x1ec, RZ ;  /* 0x000001ecc6c67824 */ /* 0x000fe200078e02ff */
[-C--:B------:R-:W-:Y:S01]  /*7df0*/  LEA.HI.X.SX32 R5, R5, R121.reuse, 0x1, P0 ;  /* 0x0000007905057211 */ /* 0x080fe200000f0eff */
[----:B------:R-:W-:Y:S01]  /*7e00*/  IMAD R46, R32, 0x1ee, RZ ;  /* 0x000001ee202e7824 */ /* 0x000fe200078e02ff */
[-C--:B------:R-:W-:Y:S01]  /*7e10*/  IADD3 R8, P1, R42, R120.reuse, RZ ;  /* 0x000000782a087210 */ /* 0x080fe20007f3e0ff */
[----:B------:R-:W-:Y:S01]  /*7e20*/  IMAD R236, R236, 0x1e6, RZ ;  /* 0x000001e6ecec7824 */ /* 0x000fe200078e02ff */
[-C--:B------:R-:W-:Y:S01]  /*7e30*/  LEA.HI.X.SX32 R7, R35, R121.reuse, 0x1, P2 ;  /* 0x0000007923077211 */ /* 0x080fe200010f0eff */
[----:B------:R0:W2:Y:S01]  /*7e40*/  LDG.E.U16 R173, desc[UR4][R4.64] ;  /* 0x0000000404ad7981 */ /* 0x0000a2000c1e1500 */
[-C--:B-1----:R-:W-:Y:S01]  /*7e50*/  IADD3 R10, P0, R48, R120.reuse, RZ ;  /* 0x00000078300a7210 */ /* 0x082fe20007f1e0ff */
[----:B------:R-:W-:Y:S01]  /*7e60*/  IMAD R245, R245, 0x1f6, RZ ;  /* 0x000001f6f5f57824 */ /* 0x000fe200078e02ff */
[-C--:B------:R-:W-:Y:S01]  /*7e70*/  LEA.HI.X.SX32 R9, R45, R121.reuse, 0x1, P1 ;  /* 0x000000792d097211 */ /* 0x080fe200008f0eff */
[----:B------:R1:W2:Y:S01]  /*7e80*/  LDG.E.U16 R175, desc[UR4][R6.64] ;  /* 0x0000000406af7981 */ /* 0x0002a2000c1e1500 */
[----:B------:R-:W-:Y:S01]  /*7e90*/  LEA.HI.X.SX32 R11, R31, R121, 0x1, P0 ;  /* 0x000000791f0b7211 */ /* 0x000fe200000f0eff */
[----:B------:R-:W-:Y:S01]  /*7ea0*/  IMAD R35, R0, 0x9b, RZ ;  /* 0x0000009b00237824 */ /* 0x000fe200078e02ff */
[----:B------:R-:W3:Y:S01]  /*7eb0*/  LDC R45, c[0x0][0x248] ;  /* 0x00009200ff2d7b82 */ /* 0x000ee20000000800 */
[----:B------:R1:W2:Y:S01]  /*7ec0*/  LDG.E.U16 R177, desc[UR4][R8.64] ;  /* 0x0000000408b17981 */ /* 0x0002a2000c1e1500 */
[----:B0-----:R-:W-:Y:S01]  /*7ed0*/  IADD3 R4, P0, R52, R120, RZ ;  /* 0x0000007834047210 */ /* 0x001fe20007f1e0ff */
[----:B------:R-:W-:-:S02]  /*7ee0*/  IMAD R33, R0, 0x97, RZ ;  /* 0x0000009700217824 */ /* 0x000fc400078e02ff */
[----:B------:R0:W2:Y:S01]  /*7ef0*/  LDG.E.U16 R171, desc[UR4][R10.64] ;  /* 0x000000040aab7981 */ /* 0x0000a2000c1e1500 */
[-C--:B-1----:R-:W-:Y:S01]  /*7f00*/  IADD3 R6, P2, R50, R120.reuse, RZ ;  /* 0x0000007832067210 */ /* 0x082fe20007f5e0ff */
[----:B------:R-:W-:Y:S01]  /*7f10*/  IMAD R200, R200, 0x1fc, RZ ;  /* 0x000001fcc8c87824 */ /* 0x000fe200078e02ff */
[-C--:B------:R-:W-:Y:S01]  /*7f20*/  LEA.HI.X.SX32 R5, R29, R121.reuse, 0x1, P0 ;  /* 0x000000791d057211 */ /* 0x080fe200000f0eff */
[----:B------:R-:W-:Y:S01]  /*7f30*/  IMAD R243, R243, 0x1fe, RZ ;  /* 0x000001fef3f37824 */ /* 0x000fe200078e02ff */
[-C--:B------:R-:W-:Y:S01]  /*7f40*/  IADD3 R8, P1, R49, R120.reuse, RZ ;  /* 0x0000007831087210 */ /* 0x080fe20007f3e0ff */
[----:B------:R-:W-:Y:S01]  /*7f50*/  IMAD R57, R38, 0x20a, RZ ;  /* 0x0000020a26397824 */ /* 0x000fe200078e02ff */
[-C--:B------:R-:W-:Y:S01]  /*7f60*/  LEA.HI.X.SX32 R7, R35, R121.reuse, 0x1, P2 ;  /* 0x0000007923077211 */ /* 0x080fe200010f0eff */
[----:B------:R1:W2:Y:S01]  /*7f70*/  LDG.E.U16 R165, desc[UR4][R4.64] ;  /* 0x0000000404a57981 */ /* 0x0002a2000c1e1500 */
[----:B0-----:R-:W-:Y:S01]  /*7f80*/  IMAD R11, R0, 0x9f, RZ ;  /* 0x0000009f000b7824 */ /* 0x001fe200078e02ff */
[----:B------:R-:W-:Y:S01]  /*7f90*/  IADD3 R10, P0, R51, R120, RZ ;  /* 0x00000078330a7210 */ /* 0x000fe20007f1e0ff */
[----:B------:R-:W0:Y:S01]  /*7fa0*/  LDC R47, c[0x0][0x248] ;  /* 0x00009200ff2f7b82 */ /* 0x000e220000000800 */
[-C--:B------:R-:W-:Y:S01]  /*7fb0*/  LEA.HI.X.SX32 R9, R33, R121.reuse, 0x1, P1 ;  /* 0x0000007921097211 */ /* 0x080fe200008f0eff */
[----:B------:R1:W2:Y:S01]  /*7fc0*/  LDG.E.U16 R167, desc[UR4][R6.64] ;  /* 0x0000000406a77981 */ /* 0x0002a2000c1e1500 */
[----:B------:R-:W-:-:S03]  /*7fd0*/  LEA.HI.X.SX32 R11, R11, R121, 0x1, P0 ;  /* 0x000000790b0b7211 */ /* 0x000fc600000f0eff */
[----:B------:R1:W2:Y:S02]  /*7fe0*/  LDG.E.U16 R169, desc[UR4][R8.64] ;  /* 0x0000000408a97981 */ /* 0x0002a4000c1e1500 */
[C---:B-1----:R-:W-:Y:S01]  /*7ff0*/  IMAD R5, R0.reuse, 0xa7, RZ ;  /* 0x000000a700057824 */ /* 0x042fe200078e02ff */
[-C--:B------:R-:W-:Y:S01]  /*8000*/  IADD3 R4, P0, R55, R120.reuse, RZ ;  /* 0x0000007837047210 */ /* 0x080fe20007f1e0ff */
[----:B------:R-:W1:Y:S01]  /*8010*/  LDC R128, c[0x0][0x248] ;  /* 0x00009200ff807b82 */ /* 0x000e620000000800 */
[----:B------:R0:W2:Y:S01]  /*8020*/  LDG.E.U16 R163, desc[UR4][R10.64] ;  /* 0x000000040aa37981 */ /* 0x0000a2000c1e1500 */
[----:B------:R-:W-:Y:S01]  /*8030*/  IMAD R7, R0, 0xa3, RZ ;  /* 0x000000a300077824 */ /* 0x000fe200078e02ff */
[-C--:B------:R-:W-:Y:S02]  /*8040*/  IADD3 R6, P2, R54, R120.reuse, RZ ;  /* 0x0000007836067210 */ /* 0x080fe40007f5e0ff */
[-C--:B------:R-:W-:Y:S02]  /*8050*/  LEA.HI.X.SX32 R5, R5, R121.reuse, 0x1, P0 ;  /* 0x0000007905057211 */ /* 0x080fe400000f0eff */
[----:B------:R-:W-:Y:S01]  /*8060*/  IADD3 R8, P1, R53, R120, RZ ;  /* 0x0000007835087210 */ /* 0x000fe20007f3e0ff */
[----:B------:R-:W4:Y:S02]  /*8070*/  LDC R148, c[0x0][0x248] ;  /* 0x00009200ff947b82 */ /* 0x000f240000000800 */
[----:B------:R0:W2:Y:S01]  /*8080*/  LDG.E.U16 R157, desc[UR4][R4.64] ;  /* 0x00000004049d7981 */ /* 0x0000a2000c1e1500 */
[----:B------:R-:W-:-:S02]  /*8090*/  LEA.HI.X.SX32 R9, R7, R121, 0x1, P1 ;  /* 0x0000007907097211 */ /* 0x000fc400008f0eff */
[-C--:B------:R-:W-:Y:S01]  /*80a0*/  LEA.HI.X.SX32 R7, R25, R121.reuse, 0x1, P2 ;  /* 0x0000007919077211 */ /* 0x080fe200010f0eff */
[----:B------:R-:W-:Y:S01]  /*80b0*/  IMAD R25, R0, 0xab, RZ ;  /* 0x000000ab00197824 */ /* 0x000fe200078e02ff */
[-C--:B0-----:R-:W-:Y:S01]  /*80c0*/  IADD3 R10, P1, R68, R120.reuse, RZ ;  /* 0x00000078440a7210 */ /* 0x081fe20007f3e0ff */
[----:B------:R0:W2:Y:S01]  /*80d0*/  LDG.E.U16 R161, desc[UR4][R8.64] ;  /* 0x0000000408a17981 */ /* 0x0000a2000c1e1500 */
[----:B------:R-:W4:Y:S01]  /*80e0*/  LDC R156, c[0x0][0x248] ;  /* 0x00009200ff9c7b82 */ /* 0x000f220000000800 */
[-C--:B------:R-:W-:Y:S02]  /*80f0*/  IADD3 R4, P0, R56, R120.reuse, RZ ;  /* 0x0000007838047210 */ /* 0x080fe40007f1e0ff */
[----:B------:R0:W2:Y:S02]  /*8100*/  LDG.E.U16 R159, desc[UR4][R6.64] ;  /* 0x00000004069f7981 */ /* 0x0000a4000c1e1500 */
[-C--:B------:R-:W-:Y:S01]  /*8110*/  LEA.HI.X.SX32 R5, R25, R121.reuse, 0x1, P0 ;  /* 0x0000007919057211 */ /* 0x080fe200000f0eff */
[C---:B------:R-:W-:Y:S01]  /*8120*/  IMAD R29, R0.reuse, 0xaf, RZ ;  /* 0x000000af001d7824 */ /* 0x040fe200078e02ff */
[----:B------:R-:W-:Y:S01]  /*8130*/  LEA.HI.X.SX32 R11, R23, R121, 0x1, P1 ;  /* 0x00000079170b7211 */ /* 0x000fe200008f0eff */
[----:B------:R-:W-:Y:S01]  /*8140*/  IMAD R31, R0, 0xb3, RZ ;  /* 0x000000b3001f7824 */ /* 0x000fe200078e02ff */
[----:B------:R-:W4:Y:S01]  /*8150*/  LDC R164, c[0x0][0x248] ;  /* 0x00009200ffa47b82 */ /* 0x000f220000000800 */
[----:B------:R1:W2:Y:S01]  /*8160*/  LDG.E.U16 R155, desc[UR4][R4.64] ;  /* 0x00000004049b7981 */ /* 0x0002a2000c1e1500 */
[----:B0-----:R-:W-:-:S02]  /*8170*/  IADD3 R8, P0, R69, R120, RZ ;  /* 0x0000007845087210 */ /* 0x001fc40007f1e0ff */
[-C--:B------:R-:W-:Y:S01]  /*8180*/  IADD3 R6, P2, R70, R120.reuse, RZ ;  /* 0x0000007846067210 */ /* 0x080fe20007f5e0ff */
[----:B------:R0:W2:Y:S01]  /*8190*/  LDG.E.U16 R153, desc[UR4][R10.64] ;  /* 0x000000040a997981 */ /* 0x0000a2000c1e1500 */
[-C--:B------:R-:W-:Y:S02]  /*81a0*/  LEA.HI.X.SX32 R9, R29, R121.reuse, 0x1, P0 ;  /* 0x000000791d097211 */ /* 0x080fe400000f0eff */
[----:B------:R-:W4:Y:S01]  /*81b0*/  LDC R168, c[0x0][0x248] ;  /* 0x00009200ffa87b82 */ /* 0x000f220000000800 */
[-C--:B-1----:R-:W-:Y:S02]  /*81c0*/  IADD3 R4, P1, R72, R120.reuse, RZ ;  /* 0x0000007848047210 */ /* 0x082fe40007f3e0ff */
[----:B------:R1:W2:Y:S01]  /*81d0*/  LDG.E.U16 R151, desc[UR4][R8.64] ;  /* 0x0000000408977981 */ /* 0x0002a2000c1e1500 */
[-C--:B------:R-:W-:Y:S02]  /*81e0*/  LEA.HI.X.SX32 R7, R31, R121.reuse, 0x1, P2 ;  /* 0x000000791f077211 */ /* 0x080fe400010f0eff */
[-C--:B------:R-:W-:Y:S01]  /*81f0*/  LEA.HI.X.SX32 R5, R21, R121.reuse, 0x1, P1 ;  /* 0x0000007915057211 */ /* 0x080fe200008f0eff */
[C---:B------:R-:W-:Y:S01]  /*8200*/  IMAD R21, R0.reuse, 0xb7, RZ ;  /* 0x000000b700157824 */ /* 0x040fe200078e02ff */
[-C--:B0-----:R-:W-:Y:S01]  /*8210*/  IADD3 R10, P0, R71, R120.reuse, RZ ;  /* 0x00000078470a7210 */ /* 0x081fe20007f1e0ff */
[----:B------:R0:W2:Y:S01]  /*8220*/  LDG.E.U16 R149, desc[UR4][R6.64] ;  /* 0x0000000406957981 */ /* 0x0000a2000c1e1500 */
[----:B------:R-:W4:Y:S02]  /*8230*/  LDC R154, c[0x0][0x248] ;  /* 0x00009200ff9a7b82 */ /* 0x000f240000000800 */
[----:B------:R-:W-:Y:S01]  /*8240*/  LEA.HI.X.SX32 R11, R21, R121, 0x1, P0 ;  /* 0x00000079150b7211 */ /* 0x000fe200000f0eff */
[----:B------:R0:W2:Y:S01]  /*8250*/  LDG.E.U16 R147, desc[UR4][R4.64] ;  /* 0x0000000404937981 */ /* 0x0000a2000c1e1500 */
[----:B-1----:R-:W-:Y:S01]  /*8260*/  IMAD R9, R0, 0xbb, RZ ;  /* 0x000000bb00097824 */ /* 0x002fe200078e02ff */
[----:B------:R-:W-:-:S02]  /*8270*/  IADD3 R8, P1, R88, R120, RZ ;  /* 0x0000007858087210 */ /* 0x000fc40007f3e0ff */
[----:B------:R1:W2:Y:S01]  /*8280*/  LDG.E.U16 R145, desc[UR4][R10.64] ;  /* 0x000000040a917981 */ /* 0x0002a2000c1e1500 */
[----:B------:R-:W4:Y:S01]  /*8290*/  LDC R158, c[0x0][0x248] ;  /* 0x00009200ff9e7b82 */ /* 0x000f220000000800 */
[-C--:B0-----:R-:W-:Y:S01]  /*82a0*/  IADD3 R6, P2, R89, R120.reuse, RZ ;  /* 0x0000007859067210 */ /* 0x081fe20007f5e0ff */
[----:B------:R-:W-:Y:S01]  /*82b0*/  IMAD R5, R0, 0xbf, RZ ;  /* 0x000000bf00057824 */ /* 0x000fe200078e02ff */
[-C--:B------:R-:W-:Y:S02]  /*82c0*/  IADD3 R4, P0, R90, R120.reuse, RZ ;  /* 0x000000785a047210 */ /* 0x080fe40007f1e0ff */
[-C--:B------:R-:W-:Y:S01]  /*82d0*/  LEA.HI.X.SX32 R7, R19, R121.reuse, 0x1, P2 ;  /* 0x0000007913077211 */ /* 0x080fe200010f0eff */
[----:B------:R-:W-:Y:S01]  /*82e0*/  IMAD R19, R0, 0xc3, RZ ;  /* 0x000000c300137824 */ /* 0x000fe200078e02ff */
[-C--:B------:R-:W-:Y:S01]  /*82f0*/  LEA.HI.X.SX32 R5, R5, R121.reuse, 0x1, P0 ;  /* 0x0000007905057211 */ /* 0x080fe200000f0eff */
[----:B------:R-:W0:Y:S01]  /*8300*/  LDC R162, c[0x0][0x248] ;  /* 0x00009200ffa27b82 */ /* 0x000e220000000800 */
[-C--:B-1----:R-:W-:Y:S01]  /*8310*/  IADD3 R10, P0, R108, R120.reuse, RZ ;  /* 0x000000786c0a7210 */ /* 0x082fe20007f1e0ff */
[----:B------:R1:W2:Y:S01]  /*8320*/  LDG.E.U16 R141, desc[UR4][R6.64] ;  /* 0x00000004068d7981 */ /* 0x0002a2000c1e1500 */
[-C--:B------:R-:W-:Y:S01]  /*8330*/  LEA.HI.X.SX32 R9, R9, R121.reuse, 0x1, P1 ;  /* 0x0000007909097211 */ /* 0x080fe200008f0eff */
[----:B------:R-:W-:Y:S01]  /*8340*/  IMAD R21, R0, 0xc7, RZ ;  /* 0x000000c700157824 */ /* 0x000fe200078e02ff */
[----:B------:R-:W-:Y:S01]  /*8350*/  LEA.HI.X.SX32 R11, R19, R121, 0x1, P0 ;  /* 0x00000079130b7211 */ /* 0x000fe200000f0eff */
[----:B------:R1:W2:Y:S02]  /*8360*/  LDG.E.U16 R139, desc[UR4][R4.64] ;  /* 0x00000004048b7981 */ /* 0x0002a4000c1e1500 */
[----:B------:R-:W0:Y:S02]  /*8370*/  LDC R170, c[0x0][0x248] ;  /* 0x00009200ffaa7b82 */ /* 0x000e240000000800 */
[----:B------:R1:W2:Y:S02]  /*8380*/  LDG.E.U16 R143, desc[UR4][R8.64] ;  /* 0x00000004088f7981 */ /* 0x0002a4000c1e1500 */
[----:B-1----:R-:W-:-:S02]  /*8390*/  IADD3 R6, P2, R126, R120, RZ ;  /* 0x000000787e067210 */ /* 0x002fc40007f5e0ff */
[----:B------:R1:W2:Y:S01]  /*83a0*/  LDG.E.U16 R137, desc[UR4][R10.64] ;  /* 0x000000040a897981 */ /* 0x0002a2000c1e1500 */
[----:B------:R-:W-:Y:S01]  /*83b0*/  IMAD R5, R0, 0xcb, RZ ;  /* 0x000000cb00057824 */ /* 0x000fe200078e02ff */
[-C--:B------:R-:W-:Y:S01]  /*83c0*/  IADD3 R4, P0, R130, R120.reuse, RZ ;  /* 0x0000007882047210 */ /* 0x080fe20007f1e0ff */
[----:B------:R-:W0:Y:S01]  /*83d0*/  LDC R178, c[0x0][0x248] ;  /* 0x00009200ffb27b82 */ /* 0x000e220000000800 */
[-C--:B------:R-:W-:Y:S02]  /*83e0*/  LEA.HI.X.SX32 R7, R21, R121.reuse, 0x1, P2 ;  /* 0x0000007915077211 */ /* 0x080fe400010f0eff */
[-C--:B------:R-:W-:Y:S02]  /*83f0*/  IADD3 R8, P1, R125, R120.reuse, RZ ;  /* 0x000000787d087210 */ /* 0x080fe40007f3e0ff */
[-C--:B------:R-:W-:Y:S01]  /*8400*/  LEA.HI.X.SX32 R5, R5, R121.reuse, 0x1, P0 ;  /* 0x0000007905057211 */ /* 0x080fe200000f0eff */
[----:B------:R1:W2:Y:S01]  /*8410*/  LDG.E.U16 R134, desc[UR4][R6.64] ;  /* 0x0000000406867981 */ /* 0x0002a2000c1e1500 */
[-C--:B------:R-:W-:Y:S01]  /*8420*/  IADD3 R22, P0, R133, R120.reuse, RZ ;  /* 0x0000007885167210 */ /* 0x080fe20007f1e0ff */
[----:B------:R-:W0:Y:S01]  /*8430*/  LDC R182, c[0x0][0x248] ;  /* 0x00009200ffb67b82 */ /* 0x000e220000000800 */
[-C--:B------:R-:W-:Y:S01]  /*8440*/  LEA.HI.X.SX32 R9, R17, R121.reuse, 0x1, P1 ;  /* 0x0000007911097211 */ /* 0x080fe200008f0eff */
[C---:B------:R-:W-:Y:S01]  /*8450*/  IMAD R17, R0.reuse, 0xcf, RZ ;  /* 0x000000cf00117824 */ /* 0x040fe200078e02ff */
[----:B------:R1:W2:Y:S01]  /*8460*/  LDG.E.U16 R25, desc[UR4][R4.64] ;  /* 0x0000000404197981 */ /* 0x0002a2000c1e1500 */
[----:B------:R-:W-:Y:S01]  /*8470*/  LEA.HI.X.SX32 R23, R15, R121, 0x1, P0 ;  /* 0x000000790f177211 */ /* 0x000fe200000f0eff */
[----:B-1----:R-:W-:Y:S01]  /*8480*/  IMAD R11, R0, 0xd3, RZ ;  /* 0x000000d3000b7824 */ /* 0x002fe200078e02ff */
[-C--:B------:R-:W-:Y:S01]  /*8490*/  IADD3 R30, P2, R142, R120.reuse, RZ ;  /* 0x000000788e1e7210 */ /* 0x080fe20007f5e0ff */
[----:B------:R1:W2:Y:S01]  /*84a0*/  LDG.E.U16 R135, desc[UR4][R8.64] ;  /* 0x0000000408877981 */ /* 0x0002a2000c1e1500 */
[-C--:B------:R-:W-:Y:S01]  /*84b0*/  IADD3 R6, P1, R136, R120.reuse, RZ ;  /* 0x0000007888067210 */ /* 0x080fe20007f3e0ff */
[----:B------:R-:W-:Y:S01]  /*84c0*/  IMAD R19, R0, 0xeb, RZ ;  /* 0x000000eb00137824 */ /* 0x000fe200078e02ff */
[----:B------:R-:W0:Y:S01]  /*84d0*/  LDC R174, c[0x0][0x248] ;  /* 0x00009200ffae7b82 */ /* 0x000e220000000800 */
[----:B------:R1:W2:Y:S01]  /*84e0*/  LDG.E.U16 R22, desc[UR4][R22.64] ;  /* 0x0000000416167981 */ /* 0x0002a2000c1e1500 */
[----:B------:R-:W-:-:S02]  /*84f0*/  IADD3 R4, P0, R152, R120, RZ ;  /* 0x0000007898047210 */ /* 0x000fc40007f1e0ff */
[-C--:B------:R-:W-:Y:S02]  /*8500*/  LEA.HI.X.SX32 R7, R17, R121.reuse, 0x1, P1 ;  /* 0x0000007911077211 */ /* 0x080fe400008f0eff */
[-C--:B------:R-:W-:Y:S01]  /*8510*/  LEA.HI.X.SX32 R5, R14, R121.reuse, 0x1, P0 ;  /* 0x000000790e057211 */ /* 0x080fe200000f0eff */
[----:B-1----:R-:W-:Y:S01]  /*8520*/  IMAD R9, R0, 0xd7, RZ ;  /* 0x000000d700097824 */ /* 0x002fe200078e02ff */
[-C--:B------:R-:W-:Y:S01]  /*8530*/  IADD3 R14, P0, R150, R120.reuse, RZ ;  /* 0x00000078960e7210 */ /* 0x080fe20007f1e0ff */
[----:B------:R-:W1:Y:S01]  /*8540*/  LDC R184, c[0x0][0x248] ;  /* 0x00009200ffb87b82 */ /* 0x000e620000000800 */
[----:B------:R-:W-:Y:S01]  /*8550*/  LEA.HI.X.SX32 R31, R11, R121, 0x1, P2 ;  /* 0x000000790b1f7211 */ /* 0x000fe200010f0eff */
[----:B------:R3:W2:Y:S01]  /*8560*/  LDG.E.U16 R21, desc[UR4][R4.64] ;  /* 0x0000000404157981 */ /* 0x0006a2000c1e1500 */
[----:B------:R-:W-:-:S03]  /*8570*/  IADD3 R8, P1, R160, R120, RZ ;  /* 0x00000078a0087210 */ /* 0x000fc60007f3e0ff */
[----:B------:R3:W2:Y:S01]  /*8580*/  LDG.E.U16 R11, desc[UR4][R6.64] ;  /* 0x00000004060b7981 */ /* 0x0006a2000c1e1500 */
[-C--:B------:R-:W-:Y:S01]  /*8590*/  LEA.HI.X.SX32 R15, R9, R121.reuse, 0x1, P0 ;  /* 0x00000079090f7211 */ /* 0x080fe200000f0eff */
[C---:B------:R-:W-:Y:S01]  /*85a0*/  IMAD R17, R0.reuse, 0xe3, RZ ;  /* 0x000000e300117824 */ /* 0x040fe200078e02ff */
[----:B------:R-:W0:Y:S01]  /*85b0*/  LDC R23, c[0x0][0x248] ;  /* 0x00009200ff177b82 */ /* 0x000e220000000800 */
[----:B------:R-:W2:Y:S01]  /*85c0*/  LDG.E.U16 R30, desc[UR4][R30.64] ;  /* 0x000000041e1e7981 */ /* 0x000ea2000c1e1500 */
[----:B---3--:R-:W-:Y:S01]  /*85d0*/  IMAD R5, R0, 0xdf, RZ ;  /* 0x000000df00057824 */ /* 0x008fe200078e02ff */
[----:B------:R-:W-:Y:S02]  /*85e0*/  IADD3 R4, P0, R220, R120, RZ ;  /* 0x00000078dc047210 */ /* 0x000fe40007f1e0ff */
[----:B------:R-:W3:Y:S01]  /*85f0*/  LDG.E.U16 R10, desc[UR4][R14.64] ;  /* 0x000000040e0a7981 */ /* 0x000ee2000c1e1500 */
[----:B------:R-:W-:Y:S01]  /*8600*/  IMAD R7, R0, 0xdb, RZ ;  /* 0x000000db00077824 */ /* 0x000fe200078e02ff */
[-C--:B------:R-:W-:Y:S01]  /*8610*/  LEA.HI.X.SX32 R5, R5, R121.reuse, 0x1, P0 ;  /* 0x0000007905057211 */ /* 0x080fe200000f0eff */
[----:B------:R-:W1:Y:S03]  /*8620*/  LDC R180, c[0x0][0x248] ;  /* 0x00009200ffb47b82 */ /* 0x000e660000000800 */
[----:B------:R-:W-:-:S02]  /*8630*/  LEA.HI.X.SX32 R9, R7, R121, 0x1, P1 ;  /* 0x0000007907097211 */ /* 0x000fc400008f0eff */
[----:B------:R-:W-:-:S03]  /*8640*/  IADD3 R6, P2, R166, R120, RZ ;  /* 0x00000078a6067210 */ /* 0x000fc60007f5e0ff */
[----:B------:R-:W3:Y:S01]  /*8650*/  LDG.E.U16 R29, desc[UR4][R8.64] ;  /* 0x00000004081d7981 */ /* 0x000ee2000c1e1500 */
[----:B------:R-:W-:Y:S01]  /*8660*/  LEA.HI.X.SX32 R7, R16, R121, 0x1, P2 ;  /* 0x0000007910077211 */ /* 0x000fe200010f0eff */
[----:B------:R-:W1:Y:S01]  /*8670*/  LDC R176, c[0x0][0x248] ;  /* 0x00009200ffb07b82 */ /* 0x000e620000000800 */
[----:B------:R-:W-:-:S03]  /*8680*/  IADD3 R16, P1, R188, R120, RZ ;  /* 0x00000078bc107210 */ /* 0x000fc60007f3e0ff */
[----:B------:R-:W3:Y:S04]  /*8690*/  LDG.E.U16 R20, desc[UR4][R6.64] ;  /* 0x0000000406147981 */ /* 0x000ee8000c1e1500 */
[----:B------:R4:W3:Y:S01]  /*86a0*/  LDG.E.U16 R9, desc[UR4][R4.64] ;  /* 0x0000000404097981 */ /* 0x0008e2000c1e1500 */
[----:B------:R-:W1:Y:S08]  /*86b0*/  LDC R172, c[0x0][0x248] ;  /* 0x00009200ffac7b82 */ /* 0x000e700000000800 */
[----:B------:R-:W1:Y:S01]  /*86c0*/  LDC R186, c[0x0][0x248] ;  /* 0x00009200ffba7b82 */ /* 0x000e620000000800 */
[----:B----4-:R-:W-:-:S02]  /*86d0*/  IADD3 R4, P0, R228, R120, RZ ;  /* 0x00000078e4047210 */ /* 0x010fc40007f1e0ff */
[-C--:B------:R-:W-:Y:S02]  /*86e0*/  IADD3 R6, P2, R249, R120.reuse, RZ ;  /* 0x00000078f9067210 */ /* 0x080fe40007f5e0ff */
[-C--:B------:R-:W-:Y:S02]  /*86f0*/  LEA.HI.X.SX32 R5, R17, R121.reuse, 0x1, P0 ;  /* 0x0000007911057211 */ /* 0x080fe400000f0eff */
[-C--:B------:R-:W-:Y:S01]  /*8700*/  LEA.HI.X.SX32 R17, R13, R121.reuse, 0x1, P1 ;  /* 0x000000790d117211 */ /* 0x080fe200008f0eff */
[C---:B------:R-:W-:Y:S01]  /*8710*/  IMAD R15, R0.reuse, 0xe7, RZ ;  /* 0x000000e7000f7824 */ /* 0x040fe200078e02ff */
[-C--:B------:R-:W-:Y:S01]  /*8720*/  LEA.HI.X.SX32 R7, R19, R121.reuse, 0x1, P2 ;  /* 0x0000007913077211 */ /* 0x080fe200010f0eff */
[----:B------:R4:W3:Y:S01]  /*8730*/  LDG.E.U16 R13, desc[UR4][R4.64] ;  /* 0x00000004040d7981 */ /* 0x0008e2000c1e1500 */
[----:B------:R-:W-:Y:S01]  /*8740*/  IADD3 R14, P0, R247, R120, RZ ;  /* 0x00000078f70e7210 */ /* 0x000fe20007f1e0ff */
[----:B------:R-:W2:Y:S02]  /*8750*/  LDC R194, c[0x0][0x248] ;  /* 0x00009200ffc27b82 */ /* 0x000ea40000000800 */
[----:B------:R0:W3:Y:S01]  /*8760*/  LDG.E.U16 R19, desc[UR4][R16.64] ;  /* 0x0000000410137981 */ /* 0x0000e2000c1e1500 */
[----:B------:R-:W-:Y:S01]  /*8770*/  LEA.HI.X.SX32 R15, R15, R121, 0x1, P0 ;  /* 0x000000790f0f7211 */ /* 0x000fe200000f0eff */
[----:B------:R-:W-:-:S02]  /*8780*/  IMAD R33, R0, 0xef, RZ ;  /* 0x000000ef00217824 */ /* 0x000fc400078e02ff */
[----:B------:R0:W3:Y:S01]  /*8790*/  LDG.E.U16 R31, desc[UR4][R6.64] ;  /* 0x00000004061f7981 */ /* 0x0000e2000c1e1500 */
[-C--:B----4-:R-:W-:Y:S01]  /*87a0*/  IADD3 R4, P1, R190, R120.reuse, RZ ;  /* 0x00000078be047210 */ /* 0x090fe20007f3e0ff */
[----:B------:R-:W4:Y:S02]  /*87b0*/  LDC R204, c[0x0][0x248] ;  /* 0x00009200ffcc7b82 */ /* 0x000f240000000800 */
[----:B------:R0:W3:Y:S02]  /*87c0*/  LDG.E.U16 R8, desc[UR4][R14.64] ;  /* 0x000000040e087981 */ /* 0x0000e4000c1e1500 */
[-C--:B0-----:R-:W-:Y:S02]  /*87d0*/  IADD3 R16, P2, R198, R120.reuse, RZ ;  /* 0x00000078c6107210 */ /* 0x081fe40007f5e0ff */
[-C--:B------:R-:W-:Y:S02]  /*87e0*/  LEA.HI.X.SX32 R5, R18, R121.reuse, 0x1, P1 ;  /* 0x0000007912057211 */ /* 0x080fe400008f0eff */
[----:B------:R-:W-:Y:S01]  /*87f0*/  IADD3 R6, P0, R232, R120, RZ ;  /* 0x00000078e8067210 */ /* 0x000fe20007f1e0ff */
[----:B------:R-:W0:Y:S01]  /*8800*/  LDC R202, c[0x0][0x248] ;  /* 0x00009200ffca7b82 */ /* 0x000e220000000800 */
[-C--:B------:R-:W-:Y:S01]  /*8810*/  LEA.HI.X.SX32 R17, R26, R121.reuse, 0x1, P2 ;  /* 0x000000791a117211 */ /* 0x080fe200010f0eff */
[----:B------:R1:W3:Y:S01]  /*8820*/  LDG.E.U16 R18, desc[UR4][R4.64] ;  /* 0x0000000404127981 */ /* 0x0002e2000c1e1500 */
[----:B------:R-:W-:-:S05]  /*8830*/  LEA.HI.X.SX32 R7, R33, R121, 0x1, P0 ;  /* 0x0000007921077211 */ /* 0x000fca00000f0eff */
[----:B------:R-:W4:Y:S01]  /*8840*/  LDC R26, c[0x0][0x248] ;  /* 0x00009200ff1a7b82 */ /* 0x000f220000000800 */
[----:B------:R-:W-:Y:S01]  /*8850*/  IMAD R15, R0, 0xf3, RZ ;  /* 0x000000f3000f7824 */ /* 0x000fe200078e02ff */
[-C--:B------:R-:W-:Y:S01]  /*8860*/  IADD3 R14, P1, R236, R120.reuse, RZ ;  /* 0x00000078ec0e7210 */ /* 0x080fe20007f3e0ff */
[----:B------:R-:W-:Y:S01]  /*8870*/  IMAD R45, R45, 0x208, RZ ;  /* 0x000002082d2d7824 */ /* 0x000fe200078e02ff */
[-C--:B-1----:R-:W-:Y:S01]  /*8880*/  IADD3 R4, P0, R46, R120.reuse, RZ ;  /* 0x000000782e047210 */ /* 0x082fe20007f1e0ff */
[C---:B------:R-:W-:Y:S01]  /*8890*/  IMAD R5, R0.reuse, 0xf7, RZ ;  /* 0x000000f700057824 */ /* 0x040fe200078e02ff */
[----:B------:R-:W3:Y:S01]  /*88a0*/  LDG.E.U16 R7, desc[UR4][R6.64] ;  /* 0x0000000406077981 */ /* 0x000ee2000c1e1500 */
[----:B------:R-:W-:Y:S01]  /*88b0*/  IMAD R33, R0, 0xfb, RZ ;  /* 0x000000fb00217824 */ /* 0x000fe200078e02ff */
[-C--:B------:R-:W-:Y:S01]  /*88c0*/  LEA.HI.X.SX32 R15, R15, R121.reuse, 0x1, P1 ;  /* 0x000000790f0f7211 */ /* 0x080fe200008f0eff */
[----:B------:R-:W1:Y:S01]  /*88d0*/  LDC R46, c[0x0][0x248] ;  /* 0x00009200ff2e7b82 */ /* 0x000e620000000800 */
[----:B------:R-:W-:Y:S01]  /*88e0*/  LEA.HI.X.SX32 R5, R5, R121, 0x1, P0 ;  /* 0x0000007905057211 */ /* 0x000fe200000f0eff */
[----:B------:R-:W3:Y:S01]  /*88f0*/  LDG.E.U16 R17, desc[UR4][R16.64] ;  /* 0x0000000410117981 */ /* 0x000ee2000c1e1500 */
[----:B------:R-:W-:-:S02]  /*8900*/  IADD3 R36, P0, R245, R120, RZ ;  /* 0x00000078f5247210 */ /* 0x000fc40007f1e0ff */
[----:B------:R-:W-:Y:S01]  /*8910*/  IADD3 R34, P1, R200, R120, RZ ;  /* 0x00000078c8227210 */ /* 0x000fe20007f3e0ff */
[----:B------:R0:W3:Y:S01]  /*8920*/  LDG.E.U16 R14, desc[UR4][R14.64] ;  /* 0x000000040e0e7981 */ /* 0x0000e2000c1e1500 */
[-C--:B------:R-:W-:Y:S01]  /*8930*/  LEA.HI.X.SX32 R37, R33, R121.reuse, 0x1, P0 ;  /* 0x0000007921257211 */ /* 0x080fe200000f0eff */
[----:B------:R-:W2:Y:S02]  /*8940*/  LDC R206, c[0x0][0x248] ;  /* 0x00009200ffce7b82 */ /* 0x000ea40000000800 */
[----:B------:R0:W3:Y:S01]  /*8950*/  LDG.E.U16 R6, desc[UR4][R4.64] ;  /* 0x0000000404067981 */ /* 0x0000e2000c1e1500 */
[----:B------:R-:W-:-:S03]  /*8960*/  LEA.HI.X.SX32 R35, R3, R121, 0x1, P1 ;  /* 0x0000007903237211 */ /* 0x000fc600008f0eff */
[----:B------:R0:W3:Y:S02]  /*8970*/  LDG.E.U16 R3, desc[UR4][R36.64] ;  /* 0x0000000424037981 */ /* 0x0000e4000c1e1500 */
[C---:B0-----:R-:W-:Y:S01]  /*8980*/  LEA R15, R0.reuse, -R0, 0x8 ;  /* 0x80000000000f7211 */ /* 0x041fe200078e40ff */
[----:B------:R-:W0:Y:S01]  /*8990*/  LDC R196, c[0x0][0x248] ;  /* 0x00009200ffc47b82 */ /* 0x000e220000000800 */
[----:B------:R4:W3:Y:S01]  /*89a0*/  LDG.E.U16 R16, desc[UR4][R34.64] ;  /* 0x0000000422107981 */ /* 0x0008e2000c1e1500 */
[----:B------:R-:W-:Y:S02]  /*89b0*/  IMAD R5, R23, 0x206, RZ ;  /* 0x0000020617057824 */ /* 0x000fe400078e02ff */
[----:B------:R-:W-:Y:S01]  /*89c0*/  IMAD R23, R0, 0x103, RZ ;  /* 0x0000010300177824 */ /* 0x000fe200078e02ff */
[-C--:B------:R-:W-:Y:S02]  /*89d0*/  IADD3 R4, P2, R243, R120.reuse, RZ ;  /* 0x00000078f3047210 */ /* 0x080fe40007f5e0ff */
[----:B------:R-:W-:-:S02]  /*89e0*/  IADD3 R32, P0, R5, R120, RZ ;  /* 0x0000007805207210 */ /* 0x000fc40007f1e0ff */
[-C--:B------:R-:W-:Y:S02]  /*89f0*/  IADD3 R36, P1, R57, R120.reuse, RZ ;  /* 0x0000007839247210 */ /* 0x080fe40007f3e0ff */
[----:B------:R-:W1:Y:S01]  /*8a00*/  LDC R57, c[0x0][0x248] ;  /* 0x00009200ff397b82 */ /* 0x000e620000000800 */
[-C--:B------:R-:W-:Y:S01]  /*8a10*/  LEA.HI.X.SX32 R33, R23, R121.reuse, 0x1, P0 ;  /* 0x0000007917217211 */ /* 0x080fe200000f0eff */
[----:B------:R-:W-:Y:S01]  /*8a20*/  IMAD R37, R39, 0x20e, RZ ;  /* 0x0000020e27257824 */ /* 0x000fe200078e02ff */
[-C--:B------:R-:W-:Y:S01]  /*8a30*/  LEA.HI.X.SX32 R5, R15, R121.reuse, 0x1, P2 ;  /* 0x000000790f057211 */ /* 0x080fe200010f0eff */
[----:B------:R-:W-:Y:S01]  /*8a40*/  IMAD R15, R0, 0x105, RZ ;  /* 0x00000105000f7824 */ /* 0x000fe200078e02ff */
[----:B------:R-:W-:Y:S01]  /*8a50*/  IADD3 R38, P0, R45, R120, RZ ;  /* 0x000000782d267210 */ /* 0x000fe20007f1e0ff */
[----:B----4-:R-:W-:Y:S01]  /*8a60*/  IMAD R35, R26, 0x20c, RZ ;  /* 0x0000020c1a237824 */ /* 0x010fe200078e02ff */
[----:B------:R4:W3:Y:S01]  /*8a70*/  LDG.E.U16 R23, desc[UR4][R32.64] ;  /* 0x0000000420177981 */ /* 0x0008e2000c1e1500 */
[----:B------:R-:W0:Y:S01]  /*8a80*/  LDC R45, c[0x0][0x248] ;  /* 0x00009200ff2d7b82 */ /* 0x000e220000000800 */
[----:B------:R-:W-:-:S02]  /*8a90*/  LEA.HI.X.SX32 R39, R218, R121, 0x1, P0 ;  /* 0x00000079da277211 */ /* 0x000fc400000f0eff */
[-C--:B------:R-:W-:Y:S01]  /*8aa0*/  IADD3 R34, P0, R35, R120.reuse, RZ ;  /* 0x0000007823227210 */ /* 0x080fe20007f1e0ff */
[----:B------:R-:W-:Y:S01]  /*8ab0*/  IMAD R47, R47, 0x21e, RZ ;  /* 0x0000021e2f2f7824 */ /* 0x000fe200078e02ff */
[----:B------:R-:W3:Y:S01]  /*8ac0*/  LDG.E.U16 R5, desc[UR4][R4.64] ;  /* 0x0000000404057981 */ /* 0x000ee2000c1e1500 */
[----:B----4-:R-:W-:Y:S01]  /*8ad0*/  IADD3 R32, P2, R37, R120, RZ ;  /* 0x0000007825207210 */ /* 0x010fe20007f5e0ff */
[----:B------:R-:W-:Y:S01]  /*8ae0*/  IMAD R33, R0, 0x107, RZ ;  /* 0x0000010700217824 */ /* 0x000fe200078e02ff */
[-C--:B------:R-:W-:Y:S01]  /*8af0*/  LEA.HI.X.SX32 R37, R15, R121.reuse, 0x1, P1 ;  /* 0x000000790f257211 */ /* 0x080fe200008f0eff */
[----:B------:R4:W3:Y:S01]  /*8b00*/  LDG.E.U16 R26, desc[UR4][R38.64] ;  /* 0x00000004261a7981 */ /* 0x0008e2000c1e1500 */
[-C--:B------:R-:W-:Y:S01]  /*8b10*/  LEA.HI.X.SX32 R35, R24, R121.reuse, 0x1, P0 ;  /* 0x0000007918237211 */ /* 0x080fe200000f0eff */
[----:B------:R-:W0:Y:S02]  /*8b20*/  LDC R218, c[0x0][0x248] ;  /* 0x00009200ffda7b82 */ /* 0x000e240000000800 */
[----:B------:R1:W3:Y:S01]  /*8b30*/  LDG.E.U16 R24, desc[UR4][R36.64] ;  /* 0x0000000424187981 */ /* 0x0002e2000c1e1500 */
[----:B------:R-:W-:-:S05]  /*8b40*/  LEA.HI.X.SX32 R33, R33, R121, 0x1, P2 ;  /* 0x0000007921217211 */ /* 0x000fca00010f0eff */
[----:B----4-:R-:W4:Y:S01]  /*8b50*/  LDC R38, c[0x0][0x248] ;  /* 0x00009200ff267b82 */ /* 0x010f220000000800 */
[-C--:B------:R-:W-:Y:S01]  /*8b60*/  IADD3 R84, P1, R59, R120.reuse, RZ ;  /* 0x000000783b547210 */ /* 0x080fe20007f3e0ff */
[----:B------:R1:W3:Y:S01]  /*8b70*/  LDG.E.U16 R4, desc[UR4][R32.64] ;  /* 0x0000000420047981 */ /* 0x0002e2000c1e1500 */
[----:B------:R-:W-:Y:S01]  /*8b80*/  IADD3 R106, P0, R107, R120, RZ ;  /* 0x000000786b6a7210 */ /* 0x000fe20007f1e0ff */
[----:B-1----:R-:W-:Y:S02]  /*8b90*/  IMAD R57, R57, 0x10f, RZ ;  /* 0x0000010f39397824 */ /* 0x002fe400078e02ff */
[----:B------:R1:W3:Y:S02]  /*8ba0*/  LDG.E.U16 R15, desc[UR4][R34.64] ;  /* 0x00000004220f7981 */ /* 0x0002e4000c1e1500 */
[----:B------:R-:W4:Y:S01]  /*8bb0*/  LDC R36, c[0x0][0x248] ;  /* 0x00009200ff247b82 */ /* 0x000f220000000800 */
[----:B------:R-:W-:-:S07]  /*8bc0*/  LEA.HI.X.SX32 R107, R61, R121, 0x1, P0 ;  /* 0x000000793d6b7211 */ /* 0x000fce00000f0eff */
[----:B------:R-:W4:Y:S01]  /*8bd0*/  LDC R39, c[0x0][0x248] ;  /* 0x00009200ff277b82 */ /* 0x000f220000000800 */
[----:B------:R-:W-:Y:S01]  /*8be0*/  IMAD R33, R0, 0x10d, RZ ;  /* 0x0000010d00217824 */ /* 0x000fe200078e02ff */
[----:B------:R-:W-:-:S06]  /*8bf0*/  IADD3 R32, P0, R47, R120, RZ ;  /* 0x000000782f207210 */ /* 0x000fcc0007f1e0ff */
[----:B------:R-:W4:Y:S01]  /*8c00*/  LDC R37, c[0x0][0x248] ;  /* 0x00009200ff257b82 */ /* 0x000f220000000800 */
[----:B-1----:R-:W-:-:S07]  /*8c10*/  IMAD R35, R60, 0x21c, RZ ;  /* 0x0000021c3c237824 */ /* 0x002fce00078e02ff */
[----:B------:R-:W1:Y:S01]  /*8c20*/  LDC R59, c[0x0][0x248] ;  /* 0x00009200ff3b7b82 */ /* 0x000e620000000800 */
[-C--:B------:R-:W-:Y:S01]  /*8c30*/  LEA.HI.X.SX32 R85, R33, R121.reuse, 0x1, P1 ;  /* 0x0000007921557211 */ /* 0x080fe200008f0eff */
[----:B------:R-:W-:Y:S01]  /*8c40*/  IMAD R61, R46, 0x226, RZ ;  /* 0x000002262e3d7824 */ /* 0x000fe200078e02ff */
[-C--:B------:R-:W-:Y:S01]  /*8c50*/  LEA.HI.X.SX32 R33, R57, R121.reuse, 0x1, P0 ;  /* 0x0000007939217211 */ /* 0x080fe200000f0eff */
[----:B0-----:R-:W-:Y:S01]  /*8c60*/  IMAD R67, R45, 0x228, RZ ;  /* 0x000002282d437824 */ /* 0x001fe200078e02ff */
[-C--:B------:R-:W-:Y:S01]  /*8c70*/  IADD3 R34, P2, R35, R120.reuse, RZ ;  /* 0x0000007823227210 */ /* 0x080fe20007f5e0ff */
[----:B------:R-:W3:Y:S02]  /*8c80*/  LDG.E.U16 R84, desc[UR4][R84.64] ;  /* 0x0000000454547981 */ /* 0x000ee4000c1e1500 */
[----:B------:R-:W0:Y:S01]  /*8c90*/  LDC R57, c[0x0][0x248] ;  /* 0x00009200ff397b82 */ /* 0x000e220000000800 */
[----:B------:R-:W-:Y:S01]  /*8ca0*/  LEA.HI.X.SX32 R35, R40, R121, 0x1, P2 ;  /* 0x0000007928237211 */ /* 0x000fe200010f0eff */
[----:B----4-:R-:W-:Y:S01]  /*8cb0*/  IMAD R45, R38, 0x113, RZ ;  /* 0x00000113262d7824 */ /* 0x010fe200078e02ff */
[----:B------:R-:W-:Y:S01]  /*8cc0*/  IADD3 R38, P0, R61, R120, RZ ;  /* 0x000000783d267210 */ /* 0x000fe20007f1e0ff */
[----:B------:R-:W-:Y:S01]  /*8cd0*/  IMAD R218, R218, 0x164, RZ ;  /* 0x00000164dada7824 */ /* 0x000fe200078e02ff */
[----:B------:R4:W3:Y:S03]  /*8ce0*/  LDG.E.U16 R47, desc[UR4][R32.64] ;  /* 0x00000004202f7981 */ /* 0x0008e6000c1e1500 */
[----:B------:R-:W0:Y:S01]  /*8cf0*/  LDC R46, c[0x0][0x248] ;  /* 0x00009200ff2e7b82 */ /* 0x000e220000000800 */
[----:B------:R-:W-:Y:S01]  /*8d00*/  IMAD R61, R36, 0x22a, RZ ;  /* 0x0000022a243d7824 */ /* 0x000fe200078e02ff */
[----:B------:R4:W3:Y:S04]  /*8d10*/  LDG.E.U16 R65, desc[UR4][R34.64] ;  /* 0x0000000422417981 */ /* 0x0008e8000c1e1500 */
[----:B------:R-:W3:Y:S02]  /*8d20*/  LDG.E.U16 R106, desc[UR4][R106.64] ;  /* 0x000000046a6a7981 */ /* 0x000ee4000c1e1500 */
[----:B------:R-:W2:Y:S01]  /*8d30*/  LDC R40, c[0x0][0x248] ;  /* 0x00009200ff287b82 */ /* 0x000ea20000000800 */
[----:B----4-:R-:W-:-:S02]  /*8d40*/  IMAD R33, R37, 0x115, RZ ;  /* 0x0000011525217824 */ /* 0x010fc400078e02ff */
[----:B------:R-:W-:Y:S01]  /*8d50*/  IMAD R35, R39, 0x22c, RZ ;  /* 0x0000022c27237824 */ /* 0x000fe200078e02ff */
[----:B------:R-:W-:-:S04]  /*8d60*/  LEA.HI.X.SX32 R39, R45, R121, 0x1, P0 ;  /* 0x000000792d277211 */ /* 0x000fc800000f0eff */
[----:B------:R-:W4:Y:S01]  /*8d70*/  LDC R0, c[0x0][0x248] ;  /* 0x00009200ff007b82 */ /* 0x000f220000000800 */
[-C--:B------:R-:W-:Y:S01]  /*8d80*/  IADD3 R34, P0, R61, R120.reuse, RZ ;  /* 0x000000783d227210 */ /* 0x080fe20007f1e0ff */
[----:B-1----:R-:W-:Y:S01]  /*8d90*/  IMAD R59, R59, 0x22e, RZ ;  /* 0x0000022e3b3b7824 */ /* 0x002fe200078e02ff */
[-C--:B------:R-:W-:Y:S01]  /*8da0*/  IADD3 R32, P2, R35, R120.reuse, RZ ;  /* 0x0000007823207210 */ /* 0x080fe20007f5e0ff */
[----:B------:R1:W3:Y:S01]  /*8db0*/  LDG.E.U16 R105, desc[UR4][R38.64] ;  /* 0x0000000426697981 */ /* 0x0002e2000c1e1500 */
[-C--:B------:R-:W-:Y:S02]  /*8dc0*/  LEA.HI.X.SX32 R35, R33, R121.reuse, 0x1, P0 ;  /* 0x0000007921237211 */ /* 0x080fe400000f0eff */
[----:B------:R-:W-:Y:S01]  /*8dd0*/  LEA.HI.X.SX32 R33, R41, R121, 0x1, P2 ;  /* 0x0000007929217211 */ /* 0x000fe200010f0eff */
[----:B0-----:R-:W-:Y:S01]  /*8de0*/  IMAD R57, R57, 0x23a, RZ ;  /* 0x0000023a39397824 */ /* 0x001fe200078e02ff */
[----:B------:R-:W0:Y:S01]  /*8df0*/  LDC R61, c[0x0][0x248] ;  /* 0x00009200ff3d7b82 */ /* 0x000e220000000800 */
[----:B------:R1:W3:Y:S02]  /*8e00*/  LDG.E.U16 R83, desc[UR4][R34.64] ;  /* 0x0000000422537981 */ /* 0x0002e4000c1e1500 */
[----:B-1----:R-:W-:-:S02]  /*8e10*/  IADD3 R38, P0, R59, R120, RZ ;  /* 0x000000783b267210 */ /* 0x002fc40007f1e0ff */
[----:B------:R1:W3:Y:S03]  /*8e20*/  LDG.E.U16 R64, desc[UR4][R32.64] ;  /* 0x0000000420407981 */ /* 0x0002e6000c1e1500 */
[----:B------:R-:W0:Y:S01]  /*8e30*/  LDC R45, c[0x0][0x248] ;  /* 0x00009200ff2d7b82 */ /* 0x000e220000000800 */
[-C--:B------:R-:W-:Y:S02]  /*8e40*/  LEA.HI.X.SX32 R39, R63, R121.reuse, 0x1, P0 ;  /* 0x000000793f277211 */ /* 0x080fe400000f0eff */
[-C--:B------:R-:W-:Y:S02]  /*8e50*/  IADD3 R36, P1, R67, R120.reuse, RZ ;  /* 0x0000007843247210 */ /* 0x080fe40007f3e0ff */
[-C--:B------:R-:W-:Y:S01]  /*8e60*/  IADD3 R34, P2, R58, R120.reuse, RZ ;  /* 0x000000783a227210 */ /* 0x080fe20007f5e0ff */
[----:B-1----:R-:W-:Y:S01]  /*8e70*/  IMAD R33, R46, 0x11d, RZ ;  /* 0x0000011d2e217824 */ /* 0x002fe200078e02ff */
[----:B------:R-:W-:Y:S01]  /*8e80*/  IADD3 R32, P0, R57, R120, RZ ;  /* 0x0000007839207210 */ /* 0x000fe20007f1e0ff */
[----:B------:R2:W3:Y:S01]  /*8e90*/  LDG.E.U16 R46, desc[UR4][R38.64] ;  /* 0x00000004262e7981 */ /* 0x0004e2000c1e1500 */
[----:B------:R-:W1:Y:S01]  /*8ea0*/  LDC R60, c[0x0][0x248] ;  /* 0x00009200ff3c7b82 */ /* 0x000e620000000800 */
[-C--:B------:R-:W-:Y:S01]  /*8eb0*/  LEA.HI.X.SX32 R35, R42, R121.reuse, 0x1, P2 ;  /* 0x000000792a237211 */ /* 0x080fe200010f0eff */
[----:B----4-:R-:W-:Y:S01]  /*8ec0*/  IMAD R0, R0, 0x246, RZ ;  /* 0x0000024600007824 */ /* 0x010fe200078e02ff */
[----:B------:R-:W-:-:S05]  /*8ed0*/  LEA.HI.X.SX32 R33, R33, R121, 0x1, P0 ;  /* 0x0000007921217211 */ /* 0x000fca00000f0eff */
[----:B------:R-:W4:Y:S01]  /*8ee0*/  LDC R67, c[0x0][0x248] ;  /* 0x00009200ff437b82 */ /* 0x000f220000000800 */
[----:B--2---:R-:W-:Y:S01]  /*8ef0*/  IMAD R38, R40, 0x23c, RZ ;  /* 0x0000023c28267824 */ /* 0x004fe200078e02ff */
[----:B------:R2:W3:Y:S06]  /*8f00*/  LDG.E.U16 R103, desc[UR4][R34.64] ;  /* 0x0000000422677981 */ /* 0x0004ec000c1e1500 */
[----:B------:R-:W4:Y:S01]  /*8f10*/  LDC R57, c[0x0][0x248] ;  /* 0x00009200ff397b82 */ /* 0x000f220000000800 */
[----:B------:R-:W-:-:S07]  /*8f20*/  IADD3 R38, P0, R38, R120, RZ ;  /* 0x0000007826267210 */ /* 0x000fce0007f1e0ff */
[----:B------:R-:W4:Y:S01]  /*8f30*/  LDC R59, c[0x0][0x248] ;  /* 0x00009200ff3b7b82 */ /* 0x000f220000000800 */
[-C--:B------:R-:W-:Y:S01]  /*8f40*/  LEA.HI.X.SX32 R39, R43, R121.reuse, 0x1, P0 ;  /* 0x000000792b277211 */ /* 0x080fe200000f0eff */
[----:B0-----:R-:W-:Y:S01]  /*8f50*/  IMAD R61, R61, 0x23e, RZ ;  /* 0x0000023e3d3d7824 */ /* 0x001fe200078e02ff */
[----:B------:R-:W-:Y:S01]  /*8f60*/  LEA.HI.X.SX32 R37, R222, R121, 0x1, P1 ;  /* 0x00000079de257211 */ /* 0x000fe200008f0eff */
[----:B------:R-:W-:Y:S01]  /*8f70*/  IMAD R45, R45, 0x248, RZ ;  /* 0x000002482d2d7824 */ /* 0x000fe200078e02ff */
[----:B--2---:R-:W-:Y:S01]  /*8f80*/  IADD3 R34, P0, R0, R120, RZ ;  /* 0x0000007800227210 */ /* 0x004fe20007f1e0ff */
[----:B------:R-:W2:Y:S02]  /*8f90*/  LDG.E.U16 R82, desc[UR4][R32.64] ;  /* 0x0000000420527981 */ /* 0x000ea4000c1e1500 */
[----:B------:R-:W0:Y:S02]  /*8fa0*/  LDC R40, c[0x0][0x248] ;  /* 0x00009200ff287b82 */ /* 0x000e240000000800 */
[----:B------:R4:W2:Y:S01]  /*8fb0*/  LDG.E.U16 R104, desc[UR4][R36.64] ;  /* 0x0000000424687981 */ /* 0x0008a2000c1e1500 */
[----:B-1----:R-:W-:-:S05]  /*8fc0*/  IMAD R60, R60, 0x11f, RZ ;  /* 0x0000011f3c3c7824 */ /* 0x002fca00078e02ff */
[----:B------:R-:W1:Y:S01]  /*8fd0*/  LDC R41, c[0x0][0x248] ;  /* 0x00009200ff297b82 */ /* 0x000e620000000800 */
[----:B----4-:R-:W-:Y:S01]  /*8fe0*/  IMAD R67, R67, 0x123, RZ ;  /* 0x0000012343437824 */ /* 0x010fe200078e02ff */
[----:B------:R-:W4:Y:S06]  /*8ff0*/  LDG.E.U16 R63, desc[UR4][R38.64] ;  /* 0x00000004263f7981 */ /* 0x000f2c000c1e1500 */
[----:B------:R-:W1:Y:S01]  /*9000*/  LDC R0, c[0x0][0x248] ;  /* 0x00009200ff007b82 */ /* 0x000e620000000800 */
[----:B------:R-:W-:-:S04]  /*9010*/  IADD3 R36, P1, R62, R120, RZ ;  /* 0x000000783e247210 */ /* 0x000fc80007f3e0ff */
[----:B------:R-:W-:-:S03]  /*9020*/  LEA.HI.X.SX32 R37, R66, R121, 0x1, P1 ;  /* 0x0000007942257211 */ /* 0x000fc600008f0eff */
[----:B------:R-:W1:Y:S01]  /*9030*/  LDC R42, c[0x0][0x248] ;  /* 0x00009200ff2a7b82 */ /* 0x000e620000000800 */
[----:B------:R-:W-:Y:S01]  /*9040*/  IADD3 R32, P2, R45, R120, RZ ;  /* 0x000000782d207210 */ /* 0x000fe20007f5e0ff */
[----:B------:R0:W2:Y:S01]  /*9050*/  LDG.E.U16 R87, desc[UR4][R36.64] ;  /* 0x0000000424577981 */ /* 0x0000a2000c1e1500 */
[----:B------:R-:W-:Y:S01]  /*9060*/  IMAD R57, R57, 0x24a, RZ ;  /* 0x0000024a39397824 */ /* 0x000fe200078e02ff */
[----:B------:R-:W-:-:S04]  /*9070*/  LEA.HI.X.SX32 R35, R67, R121, 0x1, P0 ;  /* 0x0000007943237211 */ /* 0x000fc800000f0eff */
[----:B------:R-:W1:Y:S01]  /*9080*/  LDC R58, c[0x0][0x248] ;  /* 0x00009200ff3a7b82 */ /* 0x000e620000000800 */
[----:B0-----:R-:W-:Y:S01]  /*9090*/  IADD3 R36, P1, R61, R120, RZ ;  /* 0x000000783d247210 */ /* 0x001fe20007f3e0ff */
[----:B------:R-:W-:Y:S01]  /*90a0*/  IMAD R59, R59, 0x125, RZ ;  /* 0x000001253b3b7824 */ /* 0x000fe200078e02ff */
[----:B------:R-:W-:Y:S01]  /*90b0*/  LEA.HI.X.SX32 R33, R230, R121, 0x1, P2 ;  /* 0x00000079e6217211 */ /* 0x000fe200010f0eff */
[----:B------:R-:W-:-:S04]  /*90c0*/  IMAD R40, R40, 0x256, RZ ;  /* 0x0000025628287824 */ /* 0x000fc800078e02ff */
[----:B------:R-:W0:Y:S01]  /*90d0*/  LDC R61, c[0x0][0x248] ;  /* 0x00009200ff3d7b82 */ /* 0x000e220000000800 */
[-C--:B------:R-:W-:Y:S01]  /*90e0*/  LEA.HI.X.SX32 R37, R60, R121.reuse, 0x1, P1 ;  /* 0x000000793c257211 */ /* 0x080fe200008f0eff */
[----:B-1----:R-:W-:Y:S01]  /*90f0*/  IMAD R0, R0, 0x12b, RZ ;  /* 0x0000012b00007824 */ /* 0x002fe200078e02ff */
[----:B------:R-:W-:Y:S01]  /*9100*/  IADD3 R38, P0, R57, R120, RZ ;  /* 0x0000007839267210 */ /* 0x000fe20007f1e0ff */
[----:B------:R1:W4:Y:S04]  /*9110*/  LDG.E.U16 R102, desc[UR4][R32.64] ;  /* 0x0000000420667981 */ /* 0x000328000c1e1500 */
[----:B------:R-:W0:Y:S01]  /*9120*/  LDC R60, c[0x0][0x248] ;  /* 0x00009200ff3c7b82 */ /* 0x000e220000000800 */
[----:B------:R-:W-:-:S07]  /*9130*/  LEA.HI.X.SX32 R39, R59, R121, 0x1, P0 ;  /* 0x000000793b277211 */ /* 0x000fce00000f0eff */
[----:B------:R-:W0:Y:S01]  /*9140*/  LDC R66, c[0x0][0x248] ;  /* 0x00009200ff427b82 */ /* 0x000e220000000800 */
[----:B-1----:R-:W-:Y:S01]  /*9150*/  IADD3 R32, P0, R40, R120, RZ ;  /* 0x0000007828207210 */ /* 0x002fe20007f1e0ff */
[----:B------:R-:W-:Y:S01]  /*9160*/  IMAD R41, R41, 0x24c, RZ ;  /* 0x0000024c29297824 */ /* 0x000fe200078e02ff */
[----:B------:R1:W4:Y:S02]  /*9170*/  LDG.E.U16 R45, desc[UR4][R36.64] ;  /* 0x00000004242d7981 */ /* 0x000324000c1e1500 */
[----:B------:R-:W-:-:S03]  /*9180*/  LEA.HI.X.SX32 R33, R0, R121, 0x1, P0 ;  /* 0x0000007900217211 */ /* 0x000fc600000f0eff */
[----:B------:R-:W1:Y:S01]  /*9190*/  LDC R43, c[0x0][0x248] ;  /* 0x00009200ff2b7b82 */ /* 0x000e620000000800 */
[----:B------:R-:W-:Y:S01]  /*91a0*/  IMAD R42, R42, 0x24e, RZ ;  /* 0x0000024e2a2a7824 */ /* 0x000fe200078e02ff */
[----:B------:R1:W4:Y:S01]  /*91b0*/  LDG.E.U16 R85, desc[UR4][R34.64] ;  /* 0x0000000422557981 */ /* 0x000322000c1e1500 */
[----:B------:R-:W-:-:S05]  /*91c0*/  IMAD R58, R58, 0x127, RZ ;  /* 0x000001273a3a7824 */ /* 0x000fca00078e02ff */
[----:B------:R-:W1:Y:S01]  /*91d0*/  LDC R67, c[0x0][0x248] ;  /* 0x00009200ff437b82 */ /* 0x000e620000000800 */
[----:B0-----:R-:W-:Y:S01]  /*91e0*/  IMAD R61, R61, 0x258, RZ ;  /* 0x000002583d3d7824 */ /* 0x001fe200078e02ff */
[----:B------:R0:W4:Y:S06]  /*91f0*/  LDG.E.U16 R81, desc[UR4][R38.64] ;  /* 0x0000000426517981 */ /* 0x00012c000c1e1500 */
[----:B------:R-:W0:Y:S08]  /*9200*/  LDC R0, c[0x0][0x248] ;  /* 0x00009200ff007b82 */ /* 0x000e300000000800 */
[----:B------:R-:W0:Y:S01]  /*9210*/  LDC R40, c[0x0][0x248] ;  /* 0x00009200ff287b82 */ /* 0x000e220000000800 */
[-C--:B-1----:R-:W-:Y:S01]  /*9220*/  IADD3 R36, P1, R41, R120.reuse, RZ ;  /* 0x0000007829247210 */ /* 0x082fe20007f3e0ff */
[----:B------:R-:W-:Y:S01]  /*9230*/  IMAD R60, R60, 0x25a, RZ ;  /* 0x0000025a3c3c7824 */ /* 0x000fe200078e02ff */
[-C--:B------:R-:W-:Y:S01]  /*9240*/  IADD3 R34, P2, R42, R120.reuse, RZ ;  /* 0x000000782a227210 */ /* 0x080fe20007f5e0ff */
[----:B------:R-:W-:Y:S01]  /*9250*/  IMAD R66, R66, 0x12d, RZ ;  /* 0x0000012d42427824 */ /* 0x000fe200078e02ff */
[-C--:B------:R-:W-:Y:S01]  /*9260*/  LEA.HI.X.SX32 R37, R44, R121.reuse, 0x1, P1 ;  /* 0x000000792c257211 */ /* 0x080fe200008f0eff */
[----:B------:R-:W4:Y:S01]  /*9270*/  LDG.E.U16 R86, desc[UR4][R32.64] ;  /* 0x0000000420567981 */ /* 0x000f22000c1e1500 */
[-C--:B------:R-:W-:Y:S01]  /*9280*/  LEA.HI.X.SX32 R35, R58, R121.reuse, 0x1, P2 ;  /* 0x000000793a237211 */ /* 0x080fe200010f0eff */
[----:B------:R-:W1:Y:S01]  /*9290*/  LDC R42, c[0x0][0x248] ;  /* 0x00009200ff2a7b82 */ /* 0x000e620000000800 */
[----:B0-----:R-:W-:Y:S01]  /*92a0*/  IADD3 R38, P0, R61, R120, RZ ;  /* 0x000000783d267210 */ /* 0x001fe20007f1e0ff */
[----:B------:R0:W4:Y:S06]  /*92b0*/  LDG.E.U16 R62, desc[UR4][R36.64] ;  /* 0x00000004243e7981 */ /* 0x00012c000c1e1500 */
[----:B------:R-:W1:Y:S01]  /*92c0*/  LDC R58, c[0x0][0x248] ;  /* 0x00009200ff3a7b82 */ /* 0x000e620000000800 */
[----:B------:R-:W-:-:S07]  /*92d0*/  LEA.HI.X.SX32 R39, R48, R121, 0x1, P0 ;  /* 0x0000007930277211 */ /* 0x000fce00000f0eff */
[----:B------:R-:W1:Y:S01]  /*92e0*/  LDC R57, c[0x0][0x248] ;  /* 0x00009200ff397b82 */ /* 0x000e620000000800 */
[-C--:B0-----:R-:W-:Y:S01]  /*92f0*/  IADD3 R36, P1, R60, R120.reuse, RZ ;  /* 0x000000783c247210 */ /* 0x081fe20007f3e0ff */
[----:B------:R-:W-:Y:S01]  /*9300*/  IMAD R43, R43, 0x25c, RZ ;  /* 0x0000025c2b2b7824 */ /* 0x000fe200078e02ff */
[----:B------:R0:W4:Y:S02]  /*9310*/  LDG.E.U16 R101, desc[UR4][R38.64] ;  /* 0x0000000426657981 */ /* 0x000124000c1e1500 */
[----:B------:R-:W-:Y:S01]  /*9320*/  LEA.HI.X.SX32 R37, R66, R121, 0x1, P1 ;  /* 0x0000007942257211 */ /* 0x000fe200008f0eff */
[----:B------:R-:W-:Y:S01]  /*9330*/  IMAD R66, R0, 0x266, RZ ;  /* 0x0000026600427824 */ /* 0x000fe200078e02ff */
[----:B------:R0:W4:Y:S01]  /*9340*/  LDG.E.U16 R44, desc[UR4][R34.64] ;  /* 0x00000004222c7981 */ /* 0x000122000c1e1500 */
[----:B------:R-:W1:Y:S01]  /*9350*/  LDC R0, c[0x0][0x248] ;  /* 0x00009200ff007b82 */ /* 0x000e620000000800 */
[----:B------:R-:W-:Y:S02]  /*9360*/  IMAD R40, R40, 0x268, RZ ;  /* 0x0000026828287824 */ /* 0x000fe400078e02ff */
[----:B------:R-:W-:Y:S01]  /*9370*/  IMAD R67, R67, 0x25e, RZ ;  /* 0x0000025e43437824 */ /* 0x000fe200078e02ff */
[----:B------:R0:W4:Y:S04]  /*9380*/  LDG.E.U16 R80, desc[UR4][R36.64] ;  /* 0x0000000424507981 */ /* 0x000128000c1e1500 */
[----:B0-----:R-:W0:Y:S01]  /*9390*/  LDC R39, c[0x0][0x248] ;  /* 0x00009200ff277b82 */ /* 0x001e220000000800 */
[-C--:B------:R-:W-:Y:S01]  /*93a0*/  IADD3 R34, P2, R43, R120.reuse, RZ ;  /* 0x000000782b227210 */ /* 0x080fe20007f5e0ff */
[----:B------:R-:W-:Y:S01]  /*93b0*/  IMAD R33, R73, 0x12f, RZ ;  /* 0x0000012f49217824 */ /* 0x000fe200078e02ff */
[----:B------:R-:W-:-:S02]  /*93c0*/  IADD3 R32, P0, R67, R120, RZ ;  /* 0x0000007843207210 */ /* 0x000fc40007f1e0ff */
[----:B------:R-:W-:-:S03]  /*93d0*/  IADD3 R36, P1, R40, R120, RZ ;  /* 0x0000007828247210 */ /* 0x000fc60007f3e0ff */
[----:B------:R-:W0:Y:S01]  /*93e0*/  LDC R41, c[0x0][0x248] ;  /* 0x00009200ff297b82 */ /* 0x000e220000000800 */
[----:B------:R-:W-:-:S07]  /*93f0*/  LEA.HI.X.SX32 R35, R49, R121, 0x1, P2 ;  /* 0x0000007931237211 */ /* 0x000fce00010f0eff */
[----:B------:R-:W0:Y:S01]  /*9400*/  LDC R38, c[0x0][0x248] ;  /* 0x00009200ff267b82 */ /* 0x000e220000000800 */
[----:B------:R-:W-:Y:S01]  /*9410*/  LEA.HI.X.SX32 R33, R33, R121, 0x1, P0 ;  /* 0x0000007921217211 */ /* 0x000fe200000f0eff */
[----:B------:R1:W4:Y:S06]  /*9420*/  LDG.E.U16 R61, desc[UR4][R34.64] ;  /* 0x00000004223d7981 */ /* 0x00032c000c1e1500 */
[----:B------:R-:W0:Y:S01]  /*9430*/  LDC R59, c[0x0][0x248] ;  /* 0x00009200ff3b7b82 */ /* 0x000e220000000800 */
[----:B-1----:R-:W-:-:S07]  /*9440*/  IMAD R42, R42, 0x133, RZ ;  /* 0x000001332a2a7824 */ /* 0x002fce00078e02ff */
[----:B------:R-:W1:Y:S01]  /*9450*/  LDC R40, c[0x0][0x248] ;  /* 0x00009200ff287b82 */ /* 0x000e620000000800 */
[----:B------:R-:W-:Y:S01]  /*9460*/  IADD3 R66, P0, R66, R120, RZ ;  /* 0x0000007842427210 */ /* 0x000fe20007f1e0ff */
[----:B------:R-:W-:Y:S01]  /*9470*/  IMAD R34, R58, 0x26a, RZ ;  /* 0x0000026a3a227824 */ /* 0x000fe200078e02ff */
[----:B------:R0:W4:Y:S05]  /*9480*/  LDG.E.U16 R43, desc[UR4][R32.64] ;  /* 0x00000004202b7981 */ /* 0x00012a000c1e1500 */
[----:B------:R-:W1:Y:S01]  /*9490*/  LDC R49, c[0x0][0x248] ;  /* 0x00009200ff317b82 */ /* 0x000e620000000800 */
[----:B------:R-:W-:-:S07]  /*94a0*/  IMAD R57, R57, 0x26c, RZ ;  /* 0x0000026c39397824 */ /* 0x000fce00078e02ff */
[----:B------:R-:W3:Y:S01]  /*94b0*/  LDC R48, c[0x0][0x248] ;  /* 0x00009200ff307b82 */ /* 0x000ee20000000800 */
[-C--:B------:R-:W-:Y:S01]  /*94c0*/  LEA.HI.X.SX32 R67, R42, R121.reuse, 0x1, P0 ;  /* 0x000000792a437211 */ /* 0x080fe200000f0eff */
[----:B0-----:R-:W-:Y:S01]  /*94d0*/  IMAD R33, R74, 0x135, RZ ;  /* 0x000001354a217824 */ /* 0x001fe200078e02ff */
[-C--:B------:R-:W-:Y:S02]  /*94e0*/  IADD3 R34, P0, R34, R120.reuse, RZ ;  /* 0x0000007822227210 */ /* 0x080fe40007f1e0ff */
[----:B------:R-:W-:Y:S01]  /*94f0*/  IADD3 R32, P2, R57, R120, RZ ;  /* 0x0000007839207210 */ /* 0x000fe20007f5e0ff */
[----:B------:R0:W4:Y:S01]  /*9500*/  LDG.E.U16 R66, desc[UR4][R66.64] ;  /* 0x0000000442427981 */ /* 0x000122000c1e1500 */
[-C--:B------:R-:W-:Y:S01]  /*9510*/  LEA.HI.X.SX32 R35, R33, R121.reuse, 0x1, P0 ;  /* 0x0000007921237211 */ /* 0x080fe200000f0eff */
[----:B------:R-:W-:Y:S01]  /*9520*/  IMAD R0, R0, 0x278, RZ ;  /* 0x0000027800007824 */ /* 0x000fe200078e02ff */
[-C--:B------:R-:W-:Y:S01]  /*9530*/  LEA.HI.X.SX32 R37, R234, R121.reuse, 0x1, P1 ;  /* 0x00000079ea257211 */ /* 0x080fe200008f0eff */
[----:B------:R-:W3:Y:S01]  /*9540*/  LDC R57, c[0x0][0x248] ;  /* 0x00009200ff397b82 */ /* 0x000ee20000000800 */
[----:B------:R-:W-:Y:S01]  /*9550*/  LEA.HI.X.SX32 R33, R50, R121, 0x1, P2 ;  /* 0x0000007932217211 */ /* 0x000fe200010f0eff */
[----:B------:R-:W-:Y:S01]  /*9560*/  IMAD R39, R39, 0x26e, RZ ;  /* 0x0000026e27277824 */ /* 0x000fe200078e02ff */
[----:B------:R0:W4:Y:S01]  /*9570*/  LDG.E.U16 R79, desc[UR4][R34.64] ;  /* 0x00000004224f7981 */ /* 0x000122000c1e1500 */
[----:B------:R-:W-:-:S02]  /*9580*/  IMAD R41, R41, 0x137, RZ ;  /* 0x0000013729297824 */ /* 0x000fc400078e02ff */
[----:B------:R-:W-:Y:S01]  /*9590*/  IMAD R38, R38, 0x276, RZ ;  /* 0x0000027626267824 */ /* 0x000fe200078e02ff */
[----:B------:R1:W4:Y:S01]  /*95a0*/  LDG.E.U16 R100, desc[UR4][R36.64] ;  /* 0x0000000424647981 */ /* 0x000322000c1e1500 */
[----:B0-----:R-:W0:Y:S03]  /*95b0*/  LDC R67, c[0x0][0x248] ;  /* 0x00009200ff437b82 */ /* 0x001e260000000800 */
[----:B------:R1:W4:Y:S01]  /*95c0*/  LDG.E.U16 R60, desc[UR4][R32.64] ;  /* 0x00000004203c7981 */ /* 0x000322000c1e1500 */
[----:B------:R-:W-:-:S04]  /*95d0*/  IADD3 R34, P2, R0, R120, RZ ;  /* 0x0000007800227210 */ /* 0x000fc80007f5e0ff */
[----:B------:R-:W0:Y:S01]  /*95e0*/  LDC R74, c[0x0][0x248] ;  /* 0x00009200ff4a7b82 */ /* 0x000e220000000800 */
[----:B-1----:R-:W-:Y:S01]  /*95f0*/  IADD3 R36, P0, R39, R120, RZ ;  /* 0x0000007827247210 */ /* 0x002fe20007f1e0ff */
[----:B------:R-:W-:Y:S02]  /*9600*/  IMAD R0, R40, 0x13d, RZ ;  /* 0x0000013d28007824 */ /* 0x000fe400078e02ff */
[----:B------:R-:W-:-:S04]  /*9610*/  IMAD R32, R59, 0x27a, RZ ;  /* 0x0000027a3b207824 */ /* 0x000fc800078e02ff */
[----:B------:R-:W1:Y:S01]  /*9620*/  LDC R58, c[0x0][0x248] ;  /* 0x00009200ff3a7b82 */ /* 0x000e620000000800 */
[----:B------:R-:W-:Y:S01]  /*9630*/  IMAD R33, R49, 0x13b, RZ ;  /* 0x0000013b31217824 */ /* 0x000fe200078e02ff */
[----:B------:R-:W-:Y:S01]  /*9640*/  IADD3 R118, P1, R38, R120, RZ ;  /* 0x0000007826767210 */ /* 0x000fe20007f3e0ff */
[----:B---3--:R-:W-:Y:S01]  /*9650*/  IMAD R38, R48, 0x27c, RZ ;  /* 0x0000027c30267824 */ /* 0x008fe200078e02ff */
[----:B------:R-:W-:-:S04]  /*9660*/  LEA.HI.X.SX32 R37, R41, R121, 0x1, P0 ;  /* 0x0000007929257211 */ /* 0x000fc800000f0eff */
[----:B------:R-:W3:Y:S01]  /*9670*/  LDC R40, c[0x0][0x248] ;  /* 0x00009200ff287b82 */ /* 0x000ee20000000800 */
[----:B------:R-:W-:Y:S01]  /*9680*/  IADD3 R32, P0, R32, R120, RZ ;  /* 0x0000007820207210 */ /* 0x000fe20007f1e0ff */
[----:B------:R0:W4:Y:S01]  /*9690*/  LDG.E.U16 R42, desc[UR4][R36.64] ;  /* 0x00000004242a7981 */ /* 0x000122000c1e1500 */
[----:B------:R-:W-:-:S05]  /*96a0*/  LEA.HI.X.SX32 R119, R33, R121, 0x1, P1 ;  /* 0x0000007921777211 */ /* 0x000fca00008f0eff */
[----:B------:R-:W2:Y:S01]  /*96b0*/  LDC R49, c[0x0][0x248] ;  /* 0x00009200ff317b82 */ /* 0x000ea20000000800 */
[-C--:B------:R-:W-:Y:S01]  /*96c0*/  LEA.HI.X.SX32 R33, R0, R121.reuse, 0x1, P0 ;  /* 0x0000007900217211 */ /* 0x080fe200000f0eff */
[----:B------:R-:W4:Y:S01]  /*96d0*/  LDG.E.U16 R118, desc[UR4][R118.64] ;  /* 0x0000000476767981 */ /* 0x000f22000c1e1500 */
[----:B------:R-:W-:Y:S02]  /*96e0*/  IADD3 R38, P0, R38, R120, RZ ;  /* 0x0000007826267210 */ /* 0x000fe40007f1e0ff */
[-C--:B------:R-:W-:Y:S01]  /*96f0*/  LEA.HI.X.SX32 R35, R52, R121.reuse, 0x1, P2 ;  /* 0x0000007934237211 */ /* 0x080fe200010f0eff */
[----:B------:R0:W4:Y:S02]  /*9700*/  LDG.E.U16 R78, desc[UR4][R32.64] ;  /* 0x00000004204e7981 */ /* 0x000124000c1e1500 */
[----:B------:R-:W2:Y:S01]  /*9710*/  LDC R48, c[0x0][0x248] ;  /* 0x00009200ff307b82 */ /* 0x000ea20000000800 */
[----:B------:R-:W-:Y:S01]  /*9720*/  LEA.HI.X.SX32 R39, R51, R121, 0x1, P0 ;  /* 0x0000007933277211 */ /* 0x000fe200000f0eff */
[----:B------:R1:W4:Y:S01]  /*9730*/  LDG.E.U16 R99, desc[UR4][R34.64] ;  /* 0x0000000422637981 */ /* 0x000322000c1e1500 */
[----:B0-----:R-:W-:-:S05]  /*9740*/  IMAD R36, R57, 0x27e, RZ ;  /* 0x0000027e39247824 */ /* 0x001fca00078e02ff */
[----:B------:R-:W0:Y:S01]  /*9750*/  LDC R73, c[0x0][0x248] ;  /* 0x00009200ff497b82 */ /* 0x000e220000000800 */
[----:B------:R-:W-:Y:S01]  /*9760*/  IMAD R32, R74, 0x288, RZ ;  /* 0x000002884a207824 */ /* 0x000fe200078e02ff */
[----:B------:R2:W4:Y:S01]  /*9770*/  LDG.E.U16 R59, desc[UR4][R38.64] ;  /* 0x00000004263b7981 */ /* 0x000522000c1e1500 */
[----:B-1----:R-:W-:-:S05]  /*9780*/  IMAD R34, R67, 0x286, RZ ;  /* 0x0000028643227824 */ /* 0x002fca00078e02ff */
[----:B------:R-:W1:Y:S01]  /*9790*/  LDC R51, c[0x0][0x248] ;  /* 0x00009200ff337b82 */ /* 0x000e620000000800 */
[----:B------:R-:W-:-:S07]  /*97a0*/  IMAD R0, R58, 0x13f, RZ ;  /* 0x0000013f3a007824 */ /* 0x000fce00078e02ff */
[----:B------:R-:W0:Y:S01]  /*97b0*/  LDC R52, c[0x0][0x248] ;  /* 0x00009200ff347b82 */ /* 0x000e220000000800 */
[----:B------:R-:W-:Y:S01]  /*97c0*/  IMAD R33, R76, 0x143, RZ ;  /* 0x000001434c217824 */ /* 0x000fe200078e02ff */
[----:B------:R-:W-:-:S06]  /*97d0*/  IADD3 R36, P1, R36, R120, RZ ;  /* 0x0000007824247210 */ /* 0x000fcc0007f3e0ff */
[----:B------:R-:W0:Y:S01]  /*97e0*/  LDC R50, c[0x0][0x248] ;  /* 0x00009200ff327b82 */ /* 0x000e220000000800 */
[-C--:B------:R-:W-:Y:S01]  /*97f0*/  IADD3 R34, P0, R34, R120.reuse, RZ ;  /* 0x0000007822227210 */ /* 0x080fe20007f1e0ff */
[----:B---3--:R-:W-:Y:S01]  /*9800*/  IMAD R40, R40, 0x28a, RZ ;  /* 0x0000028a28287824 */ /* 0x008fe200078e02ff */
[-C--:B------:R-:W-:Y:S02]  /*9810*/  IADD3 R32, P2, R32, R120.reuse, RZ ;  /* 0x0000007820207210 */ /* 0x080fe40007f5e0ff */
[-C--:B------:R-:W-:Y:S01]  /*9820*/  LEA.HI.X.SX32 R37, R0, R121.reuse, 0x1, P1 ;  /* 0x0000007900257211 */ /* 0x080fe200008f0eff */
[----:B--2---:R-:W-:Y:S01]  /*9830*/  IMAD R0, R49, 0x145, RZ ;  /* 0x0000014531007824 */ /* 0x004fe200078e02ff */
[-C--:B------:R-:W-:Y:S01]  /*9840*/  LEA.HI.X.SX32 R35, R33, R121.reuse, 0x1, P0 ;  /* 0x0000007921237211 */ /* 0x080fe200000f0eff */
[----:B------:R-:W2:Y:S01]  /*9850*/  LDC R57, c[0x0][0x248] ;  /* 0x00009200ff397b82 */ /* 0x000ea20000000800 */
[----:B------:R-:W-:Y:S01]  /*9860*/  LEA.HI.X.SX32 R33, R238, R121, 0x1, P2 ;  /* 0x00000079ee217211 */ /* 0x000fe200010f0eff */
[----:B------:R-:W3:Y:S01]  /*9870*/  LDG.E.U16 R41, desc[UR4][R36.64] ;  /* 0x0000000424297981 */ /* 0x000ee2000c1e1500 */
[----:B------:R-:W-:-:S03]  /*9880*/  IADD3 R38, P0, R40, R120, RZ ;  /* 0x0000007828267210 */ /* 0x000fc60007f1e0ff */
[----:B------:R1:W3:Y:S01]  /*9890*/  LDG.E.U16 R117, desc[UR4][R34.64] ;  /* 0x0000000422757981 */ /* 0x0002e2000c1e1500 */
[----:B------:R-:W-:Y:S01]  /*98a0*/  LEA.HI.X.SX32 R39, R0, R121, 0x1, P0 ;  /* 0x0000007900277211 */ /* 0x000fe200000f0eff */
[----:B------:R-:W2:Y:S02]  /*98b0*/  LDC R67, c[0x0][0x248] ;  /* 0x00009200ff437b82 */ /* 0x000ea40000000800 */
[----:B------:R1:W3:Y:S02]  /*98c0*/  LDG.E.U16 R98, desc[UR4][R32.64] ;  /* 0x0000000420627981 */ /* 0x0002e4000c1e1500 */
[----:B-1----:R-:W-:Y:S02]  /*98d0*/  IMAD R0, R51, 0x14b, RZ ;  /* 0x0000014b33007824 */ /* 0x002fe400078e02ff */
[----:B------:R1:W3:Y:S01]  /*98e0*/  LDG.E.U16 R77, desc[UR4][R38.64] ;  /* 0x00000004264d7981 */ /* 0x0002e2000c1e1500 */
[----:B------:R-:W-:Y:S01]  /*98f0*/  IMAD R34, R48, 0x28e, RZ ;  /* 0x0000028e30227824 */ /* 0x000fe200078e02ff */
[----:B------:R-:W2:Y:S01]  /*9900*/  LDC R76, c[0x0][0x248] ;  /* 0x00009200ff4c7b82 */ /* 0x000ea20000000800 */
[----:B------:R-:W-:-:S03]  /*9910*/  IMAD R32, R75, 0x296, RZ ;  /* 0x000002964b207824 */ /* 0x000fc600078e02ff */
[----:B------:R-:W-:Y:S01]  /*9920*/  IADD3 R34, P2, R34, R120, RZ ;  /* 0x0000007822227210 */ /* 0x000fe20007f5e0ff */
[----:B0-----:R-:W-:-:S03]  /*9930*/  IMAD R33, R73, 0x147, RZ ;  /* 0x0000014749217824 */ /* 0x001fc600078e02ff */
[----:B------:R-:W0:Y:S01]  /*9940*/  LDC R74, c[0x0][0x248] ;  /* 0x00009200ff4a7b82 */ /* 0x000e220000000800 */
[----:B------:R-:W-:Y:S01]  /*9950*/  IADD3 R32, P0, R32, R120, RZ ;  /* 0x0000007820207210 */ /* 0x000fe20007f1e0ff */
[----:B-1----:R-:W-:Y:S01]  /*9960*/  IMAD R38, R52, 0x298, RZ ;  /* 0x0000029834267824 */ /* 0x002fe200078e02ff */
[----:B------:R-:W-:Y:S01]  /*9970*/  LEA.HI.X.SX32 R35, R33, R121, 0x1, P2 ;  /* 0x0000007921237211 */ /* 0x000fe200010f0eff */
[----:B------:R-:W-:-:S04]  /*9980*/  IMAD R36, R50, 0x28c, RZ ;  /* 0x0000028c32247824 */ /* 0x000fc800078e02ff */
[----:B------:R-:W1:Y:S01]  /*9990*/  LDC R48, c[0x0][0x248] ;  /* 0x00009200ff307b82 */ /* 0x000e620000000800 */
[-C--:B------:R-:W-:Y:S01]  /*99a0*/  LEA.HI.X.SX32 R33, R0, R121.reuse, 0x1, P0 ;  /* 0x0000007900217211 */ /* 0x080fe200000f0eff */
[----:B------:R-:W3:Y:S01]  /*99b0*/  LDG.E.U16 R40, desc[UR4][R34.64] ;  /* 0x0000000422287981 */ /* 0x000ee2000c1e1500 */
[-C--:B------:R-:W-:Y:S02]  /*99c0*/  IADD3 R38, P0, R38, R120.reuse, RZ ;  /* 0x0000007826267210 */ /* 0x080fe40007f1e0ff */
[----:B------:R-:W-:Y:S01]  /*99d0*/  IADD3 R36, P1, R36, R120, RZ ;  /* 0x0000007824247210 */ /* 0x000fe20007f3e0ff */
[----:B------:R-:W3:Y:S02]  /*99e0*/  LDG.E.U16 R116, desc[UR4][R32.64] ;  /* 0x0000000420747981 */ /* 0x000ee4000c1e1500 */
[----:B------:R-:W1:Y:S01]  /*99f0*/  LDC R50, c[0x0][0x248] ;  /* 0x00009200ff327b82 */ /* 0x000e620000000800 */
[-C--:B------:R-:W-:Y:S02]  /*9a00*/  LEA.HI.X.SX32 R39, R54, R121.reuse, 0x1, P0 ;  /* 0x0000007936277211 */ /* 0x080fe400000f0eff */
[----:B------:R-:W-:-:S03]  /*9a10*/  LEA.HI.X.SX32 R37, R53, R121, 0x1, P1 ;  /* 0x0000007935257211 */ /* 0x000fc600008f0eff */
[----:B------:R-:W3:Y:S02]  /*9a20*/  LDG.E.U16 R97, desc[UR4][R38.64] ;  /* 0x0000000426617981 */ /* 0x000ee4000c1e1500 */
[----:B------:R-:W1:Y:S02]  /*9a30*/  LDC R49, c[0x0][0x248] ;  /* 0x00009200ff317b82 */ /* 0x000e640000000800 */
[----:B------:R2:W3:Y:S06]  /*9a40*/  LDG.E.U16 R58, desc[UR4][R36.64] ;  /* 0x00000004243a7981 */ /* 0x0004ec000c1e1500 */
[----:B------:R-:W1:Y:S08]  /*9a50*/  LDC R75, c[0x0][0x248] ;  /* 0x00009200ff4b7b82 */ /* 0x000e700000000800 */
[----:B------:R-:W1:Y:S01]  /*9a60*/  LDC R73, c[0x0][0x248] ;  /* 0x00009200ff497b82 */ /* 0x000e620000000800 */
[----:B--2---:R-:W-:-:S02]  /*9a70*/  IMAD R36, R57, 0x29a, RZ ;  /* 0x0000029a39247824 */ /* 0x004fc400078e02ff */
[----:B------:R-:W-:-:S05]  /*9a80*/  IMAD R34, R67, 0x29c, RZ ;  /* 0x0000029c43227824 */ /* 0x000fca00078e02ff */
[----:B------:R-:W2:Y:S01]  /*9a90*/  LDC R38, c[0x0][0x248] ;  /* 0x00009200ff267b82 */ /* 0x000ea20000000800 */
[----:B------:R-:W-:Y:S01]  /*9aa0*/  IMAD R32, R76, 0x29e, RZ ;  /* 0x0000029e4c207824 */ /* 0x000fe200078e02ff */
[-C--:B------:R-:W-:Y:S01]  /*9ab0*/  IADD3 R36, P1, R36, R120.reuse, RZ ;  /* 0x0000007824247210 */ /* 0x080fe20007f3e0ff */
[----:B0-----:R-:W-:Y:S01]  /*9ac0*/  IMAD R0, R74, 0x14d, RZ ;  /* 0x0000014d4a007824 */ /* 0x001fe200078e02ff */
[----:B------:R-:W-:-:S04]  /*9ad0*/  IADD3 R34, P2, R34, R120, RZ ;  /* 0x0000007822227210 */ /* 0x000fc80007f5e0ff */
[----:B------:R-:W0:Y:S01]  /*9ae0*/  LDC R51, c[0x0][0x248] ;  /* 0x00009200ff337b82 */ /* 0x000e220000000800 */
[----:B------:R-:W-:Y:S01]  /*9af0*/  IMAD R33, R91, 0x14f, RZ ;  /* 0x0000014f5b217824 */ /* 0x000fe200078e02ff */
[----:B------:R-:W-:Y:S01]  /*9b00*/  IADD3 R32, P0, R32, R120, RZ ;  /* 0x0000007820207210 */ /* 0x000fe20007f1e0ff */
[----:B-1----:R-:W-:Y:S01]  /*9b10*/  IMAD R48, R48, 0x2a6, RZ ;  /* 0x000002a630307824 */ /* 0x002fe200078e02ff */
[----:B------:R-:W-:-:S04]  /*9b20*/  LEA.HI.X.SX32 R37, R0, R121, 0x1, P1 ;  /* 0x0000007900257211 */ /* 0x000fc800008f0eff */
[----:B------:R-:W1:Y:S01]  /*9b30*/  LDC R53, c[0x0][0x248] ;  /* 0x00009200ff357b82 */ /* 0x000e620000000800 */
[-C--:B------:R-:W-:Y:S01]  /*9b40*/  LEA.HI.X.SX32 R35, R55, R121.reuse, 0x1, P2 ;  /* 0x0000007937237211 */ /* 0x080fe200010f0eff */
[----:B------:R-:W-:Y:S01]  /*9b50*/  IMAD R0, R50, 0x153, RZ ;  /* 0x0000015332007824 */ /* 0x000fe200078e02ff */
[-C--:B------:R-:W-:Y:S01]  /*9b60*/  LEA.HI.X.SX32 R33, R33, R121.reuse, 0x1, P0 ;  /* 0x0000007921217211 */ /* 0x080fe200000f0eff */
[----:B------:R2:W3:Y:S04]  /*9b70*/  LDG.E.U16 R76, desc[UR4][R36.64] ;  /* 0x00000004244c7981 */ /* 0x0004e8000c1e1500 */
[----:B------:R-:W1:Y:S01]  /*9b80*/  LDC R91, c[0x0][0x248] ;  /* 0x00009200ff5b7b82 */ /* 0x000e620000000800 */
[----:B------:R-:W-:Y:S01]  /*9b90*/  IADD3 R48, P0, R48, R120, RZ ;  /* 0x0000007830307210 */ /* 0x000fe20007f1e0ff */
[----:B------:R2:W3:Y:S06]  /*9ba0*/  LDG.E.U16 R57, desc[UR4][R34.64] ;  /* 0x0000000422397981 */ /* 0x0004ec000c1e1500 */
[----:B------:R-:W1:Y:S01]  /*9bb0*/  LDC R52, c[0x0][0x248] ;  /* 0x00009200ff347b82 */ /* 0x000e620000000800 */
[----:B--2---:R-:W-:Y:S01]  /*9bc0*/  IMAD R36, R49, 0x2a8, RZ ;  /* 0x000002a831247824 */ /* 0x004fe200078e02ff */
[----:B------:R2:W3:Y:S01]  /*9bd0*/  LDG.E.U16 R39, desc[UR4][R32.64] ;  /* 0x0000000420277981 */ /* 0x0004e2000c1e1500 */
[----:B------:R-:W-:-:S05]  /*9be0*/  LEA.HI.X.SX32 R49, R0, R121, 0x1, P0 ;  /* 0x0000007900317211 */ /* 0x000fca00000f0eff */
[----:B------:R-:W1:Y:S01]  /*9bf0*/  LDC R74, c[0x0][0x248] ;  /* 0x00009200ff4a7b82 */ /* 0x000e620000000800 */
[----:B------:R-:W-:-:S07]  /*9c00*/  IMAD R34, R75, 0x2aa, RZ ;  /* 0x000002aa4b227824 */ /* 0x000fce00078e02ff */
[----:B------:R-:W1:Y:S01]  /*9c10*/  LDC R50, c[0x0][0x248] ;  /* 0x00009200ff327b82 */ /* 0x000e620000000800 */
[----:B--2---:R-:W-:-:S07]  /*9c20*/  IMAD R32, R73, 0x2ac, RZ ;  /* 0x000002ac49207824 */ /* 0x004fce00078e02ff */
[----:B------:R-:W2:Y:S01]  /*9c30*/  LDC R54, c[0x0][0x248] ;  /* 0x00009200ff367b82 */ /* 0x000ea20000000800 */
[----:B------:R-:W-:Y:S01]  /*9c40*/  IMAD R0, R92, 0x155, RZ ;  /* 0x000001555c007824 */ /* 0x000fe200078e02ff */
[-C--:B------:R-:W-:Y:S01]  /*9c50*/  IADD3 R36, P1, R36, R120.reuse, RZ ;  /* 0x0000007824247210 */ /* 0x080fe20007f3e0ff */
[----:B------:R0:W3:Y:S01]  /*9c60*/  LDG.E.U16 R115, desc[UR4][R48.64] ;  /* 0x0000000430737981 */ /* 0x0000e2000c1e1500 */
[-C--:B------:R-:W-:Y:S02]  /*9c70*/  IADD3 R34, P0, R34, R120.reuse, RZ ;  /* 0x0000007822227210 */ /* 0x080fe40007f1e0ff */
[----:B------:R-:W-:Y:S02]  /*9c80*/  IADD3 R32, P2, R32, R120, RZ ;  /* 0x0000007820207210 */ /* 0x000fe40007f5e0ff */
[----:B------:R-:W2:Y:S01]  /*9c90*/  LDC R73, c[0x0][0x248] ;  /* 0x00009200ff497b82 */ /* 0x000ea20000000800 */
[-C--:B------:R-:W-:Y:S01]  /*9ca0*/  LEA.HI.X.SX32 R37, R240, R121.reuse, 0x1, P1 ;  /* 0x00000079f0257211 */ /* 0x080fe200008f0eff */
[----:B0-----:R-:W-:Y:S01]  /*9cb0*/  IMAD R48, R38, 0x2ae, RZ ;  /* 0x000002ae26307824 */ /* 0x001fe200078e02ff */
[-C--:B------:R-:W-:Y:S01]  /*9cc0*/  LEA.HI.X.SX32 R35, R0, R121.reuse, 0x1, P0 ;  /* 0x0000007900237211 */ /* 0x080fe200000f0eff */
[----:B------:R-:W-:Y:S01]  /*9cd0*/  IMAD R0, R51, 0x157, RZ ;  /* 0x0000015733007824 */ /* 0x000fe200078e02ff */
[----:B------:R-:W-:-:S03]  /*9ce0*/  LEA.HI.X.SX32 R33, R56, R121, 0x1, P2 ;  /* 0x0000007938217211 */ /* 0x000fc600010f0eff */
[----:B------:R-:W0:Y:S01]  /*9cf0*/  LDC R55, c[0x0][0x248] ;  /* 0x00009200ff377b82 */ /* 0x000e220000000800 */
[----:B------:R-:W-:Y:S01]  /*9d00*/  IADD3 R48, P0, R48, R120, RZ ;  /* 0x0000007830307210 */ /* 0x000fe20007f1e0ff */
[----:B------:R1:W3:Y:S03]  /*9d10*/  LDG.E.U16 R96, desc[UR4][R36.64] ;  /* 0x0000000424607981 */ /* 0x0002e6000c1e1500 */
[----:B------:R-:W-:Y:S01]  /*9d20*/  LEA.HI.X.SX32 R49, R0, R121, 0x1, P0 ;  /* 0x0000007900317211 */ /* 0x000fe200000f0eff */
[----:B------:R1:W3:Y:S02]  /*9d30*/  LDG.E.U16 R56, desc[UR4][R32.64] ;  /* 0x0000000420387981 */ /* 0x0002e4000c1e1500 */
[----:B------:R-:W0:Y:S02]  /*9d40*/  LDC R67, c[0x0][0x248] ;  /* 0x00009200ff437b82 */ /* 0x000e240000000800 */
[----:B------:R1:W3:Y:S02]  /*9d50*/  LDG.E.U16 R75, desc[UR4][R34.64] ;  /* 0x00000004224b7981 */ /* 0x0002e4000c1e1500 */
[----:B-1----:R-:W-:-:S04]  /*9d60*/  IMAD R36, R53, 0x2b6, RZ ;  /* 0x000002b635247824 */ /* 0x002fc800078e02ff */
[----:B------:R-:W1:Y:S01]  /*9d70*/  LDC R92, c[0x0][0x248] ;  /* 0x00009200ff5c7b82 */ /* 0x000e620000000800 */
[----:B------:R-:W-:Y:S01]  /*9d80*/  IMAD R32, R91, 0x2ba, RZ ;  /* 0x000002ba5b207824 */ /* 0x000fe200078e02ff */
[----:B------:R2:W3:Y:S01]  /*9d90*/  LDG.E.U16 R38, desc[UR4][R48.64] ;  /* 0x0000000430267981 */ /* 0x0004e2000c1e1500 */
[----:B------:R-:W-:Y:S01]  /*9da0*/  IMAD R34, R52, 0x2b8, RZ ;  /* 0x000002b834227824 */ /* 0x000fe200078e02ff */
[-C--:B------:R-:W-:Y:S01]  /*9db0*/  IADD3 R36, P1, R36, R120.reuse, RZ ;  /* 0x0000007824247210 */ /* 0x080fe20007f3e0ff */
[----:B------:R-:W-:Y:S01]  /*9dc0*/  IMAD R33, R74, 0x15b, RZ ;  /* 0x0000015b4a217824 */ /* 0x000fe200078e02ff */
[-C--:B------:R-:W-:Y:S01]  /*9dd0*/  IADD3 R32, P0, R32, R120.reuse, RZ ;  /* 0x0000007820207210 */ /* 0x080fe20007f1e0ff */
[----:B------:R-:W-:Y:S01]  /*9de0*/  IMAD R0, R50, 0x15d, RZ ;  /* 0x0000015d32007824 */ /* 0x000fe200078e02ff */
[----:B------:R-:W-:Y:S01]  /*9df0*/  IADD3 R34, P2, R34, R120, RZ ;  /* 0x0000007822227210 */ /* 0x000fe20007f5e0ff */
[----:B------:R-:W1:Y:S01]  /*9e00*/  LDC R50, c[0x0][0x248] ;  /* 0x00009200ff327b82 */ /* 0x000e620000000800 */
[----:B--2---:R-:W-:Y:S01]  /*9e10*/  IMAD R48, R54, 0x2bc, RZ ;  /* 0x000002bc36307824 */ /* 0x004fe200078e02ff */
[----:B------:R-:W-:-:S02]  /*9e20*/  LEA.HI.X.SX32 R37, R33, R121, 0x1, P1 ;  /* 0x0000007921257211 */ /* 0x000fc400008f0eff */
[----:B------:R-:W-:-:S04]  /*9e30*/  LEA.HI.X.SX32 R33, R0, R121, 0x1, P0 ;  /* 0x0000007900217211 */ /* 0x000fc800000f0eff */
[----:B------:R-:W2:Y:S01]  /*9e40*/  LDC R53, c[0x0][0x248] ;  /* 0x00009200ff357b82 */ /* 0x000ea20000000800 */
[----:B------:R-:W-:Y:S01]  /*9e50*/  LEA.HI.X.SX32 R35, R68, R121, 0x1, P2 ;  /* 0x0000007944237211 */ /* 0x000fe200010f0eff */
[----:B------:R-:W3:Y:S01]  /*9e60*/  LDG.E.U16 R114, desc[UR4][R36.64] ;  /* 0x0000000424727981 */ /* 0x000ee2000c1e1500 */
[----:B------:R-:W-:-:S03]  /*9e70*/  IADD3 R48, P0, R48, R120, RZ ;  /* 0x0000007830307210 */ /* 0x000fc60007f1e0ff */
[----:B------:R0:W3:Y:S02]  /*9e80*/  LDG.E.U16 R95, desc[UR4][R34.64] ;  /* 0x00000004225f7981 */ /* 0x0000e4000c1e1500 */
[----:B------:R-:W2:Y:S01]  /*9e90*/  LDC R51, c[0x0][0x248] ;  /* 0x00009200ff337b82 */ /* 0x000ea20000000800 */
[----:B------:R-:W-:Y:S01]  /*9ea0*/  LEA.HI.X.SX32 R49, R69, R121, 0x1, P0 ;  /* 0x0000007945317211 */ /* 0x000fe200000f0eff */
[----:B------:R1:W3:Y:S06]  /*9eb0*/  LDG.E.U16 R74, desc[UR4][R32.64] ;  /* 0x00000004204a7981 */ /* 0x0002ec000c1e1500 */
[----:B------:R-:W4:Y:S01]  /*9ec0*/  LDC R68, c[0x0][0x248] ;  /* 0x00009200ff447b82 */ /* 0x000f220000000800 */
[----:B0-----:R-:W-:-:S02]  /*9ed0*/  IMAD R34, R73, 0x2c6, RZ ;  /* 0x000002c649227824 */ /* 0x001fc400078e02ff */
[----:B------:R-:W-:Y:S02]  /*9ee0*/  IMAD R36, R55, 0x2be, RZ ;  /* 0x000002be37247824 */ /* 0x000fe400078e02ff */
[----:B------:R0:W3:Y:S03]  /*9ef0*/  LDG.E.U16 R55, desc[UR4][R48.64] ;  /* 0x0000000430377981 */ /* 0x0000e6000c1e1500 */
[----:B------:R-:W4:Y:S01]  /*9f00*/  LDC R54, c[0x0][0x248] ;  /* 0x00009200ff367b82 */ /* 0x000f220000000800 */
[----:B------:R-:W-:Y:S01]  /*9f10*/  IMAD R0, R67, 0x15f, RZ ;  /* 0x0000015f43007824 */ /* 0x000fe200078e02ff */
[----:B------:R-:W-:Y:S01]  /*9f20*/  IADD3 R34, P0, R34, R120, RZ ;  /* 0x0000007822227210 */ /* 0x000fe20007f1e0ff */
[----:B-1----:R-:W-:Y:S02]  /*9f30*/  IMAD R32, R92, 0x2c8, RZ ;  /* 0x000002c85c207824 */ /* 0x002fe400078e02ff */
[----:B------:R-:W-:-:S03]  /*9f40*/  IMAD R33, R93, 0x163, RZ ;  /* 0x000001635d217824 */ /* 0x000fc600078e02ff */
[----:B------:R-:W1:Y:S01]  /*9f50*/  LDC R52, c[0x0][0x248] ;  /* 0x00009200ff347b82 */ /* 0x000e620000000800 */
[----:B------:R-:W-:Y:S02]  /*9f60*/  IADD3 R32, P2, R32, R120, RZ ;  /* 0x0000007820207210 */ /* 0x000fe40007f5e0ff */
[----:B------:R-:W-:-:S05]  /*9f70*/  LEA.HI.X.SX32 R35, R33, R121, 0x1, P0 ;  /* 0x0000007921237211 */ /* 0x000fca00000f0eff */
[----:B0-----:R-:W0:Y:S08]  /*9f80*/  LDC R49, c[0x0][0x248] ;  /* 0x00009200ff317b82 */ /* 0x001e300000000800 */
[----:B------:R-:W0:Y:S01]  /*9f90*/  LDC R67, c[0x0][0x248] ;  /* 0x00009200ff437b82 */ /* 0x000e220000000800 */
[----:B------:R-:W-:Y:S01]  /*9fa0*/  IADD3 R36, P1, R36, R120, RZ ;  /* 0x0000007824247210 */ /* 0x000fe20007f3e0ff */
[----:B------:R2:W3:Y:S06]  /*9fb0*/  LDG.E.U16 R113, desc[UR4][R34.64] ;  /* 0x0000000422717981 */ /* 0x0004ec000c1e1500 */
[----:B------:R-:W0:Y:S01]  /*9fc0*/  LDC R91, c[0x0][0x248] ;  /* 0x00009200ff5b7b82 */ /* 0x000e220000000800 */
[----:B------:R-:W-:Y:S01]  /*9fd0*/  LEA.HI.X.SX32 R33, R218, R121, 0x1, P2 ;  /* 0x00000079da217211 */ /* 0x000fe200010f0eff */
[----:B------:R-:W-:-:S02]  /*9fe0*/  IMAD R50, R50, 0x2ca, RZ ;  /* 0x000002ca32327824 */ /* 0x000fc400078e02ff */
[----:B--2---:R-:W-:Y:S01]  /*9ff0*/  IMAD R34, R53, 0x2ce, RZ ;  /* 0x000002ce35227824 */ /* 0x004fe200078e02ff */
[----:B------:R-:W-:Y:S01]  /*a000*/  LEA.HI.X.SX32 R37, R0, R121, 0x1, P1 ;  /* 0x0000007900257211 */ /* 0x000fe200008f0eff */
[----:B------:R4:W2:Y:S02]  /*a010*/  LDG.E.U16 R94, desc[UR4][R32.64] ;  /* 0x00000004205e7981 */ /* 0x0008a4000c1e1500 */
[----:B------:R-:W0:Y:S01]  /*a020*/  LDC R107, c[0x0][0x248] ;  /* 0x00009200ff6b7b82 */ /* 0x000e220000000800 */
[----:B------:R-:W-:Y:S01]  /*a030*/  IMAD R0, R51, 0x165, RZ ;  /* 0x0000016533007824 */ /* 0x000fe200078e02ff */
[----:B------:R-:W-:-:S06]  /*a040*/  IADD3 R50, P0, R50, R120, RZ ;  /* 0x0000007832327210 */ /* 0x000fcc0007f1e0ff */
[----:B------:R-:W0:Y:S01]  /*a050*/  LDC R69, c[0x0][0x248] ;  /* 0x00009200ff457b82 */ /* 0x000e220000000800 */
[----:B----4-:R-:W-:Y:S01]  /*a060*/  IMAD R33, R68, 0x167, RZ ;  /* 0x0000016744217824 */ /* 0x010fe200078e02ff */
[----:B------:R-:W-:Y:S01]  /*a070*/  IADD3 R34, P2, R34, R120, RZ ;  /* 0x0000007822227210 */ /* 0x000fe20007f5e0ff */
[----:B------:R-:W-:Y:S01]  /*a080*/  IMAD R32, R54, 0x2d6, RZ ;  /* 0x000002d636207824 */ /* 0x000fe200078e02ff */
[----:B------:R-:W-:-:S04]  /*a090*/  LEA.HI.X.SX32 R51, R0, R121, 0x1, P0 ;  /* 0x0000007900337211 */ /* 0x000fc800000f0eff */
[----:B------:R-:W4:Y:S01]  /*a0a0*/  LDC R93, c[0x0][0x248] ;  /* 0x00009200ff5d7b82 */ /* 0x000f220000000800 */
[-C--:B------:R-:W-:Y:S01]  /*a0b0*/  LEA.HI.X.SX32 R35, R33, R121.reuse, 0x1, P2 ;  /* 0x0000007921237211 */ /* 0x080fe200010f0eff */
[----:B-1----:R-:W-:Y:S01]  /*a0c0*/  IMAD R48, R52, 0x2cc, RZ ;  /* 0x000002cc34307824 */ /* 0x002fe200078e02ff */
[----:B------:R-:W2:Y:S01]  /*a0d0*/  LDG.E.U16 R37, desc[UR4][R36.64] ;  /* 0x0000000424257981 */ /* 0x000ea2000c1e1500 */
[----:B0-----:R-:W-:Y:S01]  /*a0e0*/  IMAD R0, R49, 0x16b, RZ ;  /* 0x0000016b31007824 */ /* 0x001fe200078e02ff */
[-C--:B------:R-:W-:Y:S02]  /*a0f0*/  IADD3 R32, P0, R32, R120.reuse, RZ ;  /* 0x0000007820207210 */ /* 0x080fe40007f1e0ff */
[----:B------:R0:W2:Y:S01]  /*a100*/  LDG.E.U16 R73, desc[UR4][R50.64] ;  /* 0x0000000432497981 */ /* 0x0000a2000c1e1500 */
[----:B------:R-:W1:Y:S01]  /*a110*/  LDC R52, c[0x0][0x248] ;  /* 0x00009200ff347b82 */ /* 0x000e620000000800 */
[----:B------:R-:W-:Y:S02]  /*a120*/  IADD3 R48, P1, R48, R120, RZ ;  /* 0x0000007830307210 */ /* 0x000fe40007f3e0ff */
[----:B------:R0:W2:Y:S05]  /*a130*/  LDG.E.U16 R36, desc[UR4][R34.64] ;  /* 0x0000000422247981 */ /* 0x0000aa000c1e1500 */
[----:B------:R-:W1:Y:S01]  /*a140*/  LDC R68, c[0x0][0x248] ;  /* 0x00009200ff447b82 */ /* 0x000e620000000800 */
[----:B0-----:R-:W-:Y:S01]  /*a150*/  IMAD R50, R67, 0x2d8, RZ ;  /* 0x000002d843327824 */ /* 0x001fe200078e02ff */
[----:B------:R-:W-:Y:S01]  /*a160*/  LEA.HI.X.SX32 R33, R0, R121, 0x1, P0 ;  /* 0x0000007900217211 */ /* 0x000fe200000f0eff */
[----:B------:R-:W-:-:S05]  /*a170*/  IMAD R34, R91, 0x2dc, RZ ;  /* 0x000002dc5b227824 */ /* 0x000fca00078e02ff */
[----:B------:R-:W0:Y:S01]  /*a180*/  LDC R67, c[0x0][0x248] ;  /* 0x00009200ff437b82 */ /* 0x000e220000000800 */
[----:B------:R-:W-:Y:S01]  /*a190*/  LEA.HI.X.SX32 R49, R70, R121, 0x1, P1 ;  /* 0x0000007946317211 */ /* 0x000fe200008f0eff */
[----:B------:R4:W2:Y:S06]  /*a1a0*/  LDG.E.U16 R112, desc[UR4][R32.64] ;  /* 0x0000000420707981 */ /* 0x0008ac000c1e1500 */
[----:B------:R-:W0:Y:S01]  /*a1b0*/  LDC R218, c[0x0][0x248] ;  /* 0x00009200ffda7b82 */ /* 0x000e220000000800 */
[-C--:B------:R-:W-:Y:S01]  /*a1c0*/  IADD3 R34, P2, R34, R120.reuse, RZ ;  /* 0x0000007822227210 */ /* 0x080fe20007f5e0ff */
[----:B------:R4:W2:Y:S01]  /*a1d0*/  LDG.E.U16 R54, desc[UR4][R48.64] ;  /* 0x0000000430367981 */ /* 0x0008a2000c1e1500 */
[----:B------:R-:W-:-:S05]  /*a1e0*/  IADD3 R50, P0, R50, R120, RZ ;  /* 0x0000007832327210 */ /* 0x000fca0007f1e0ff */
[----:B------:R-:W0:Y:S01]  /*a1f0*/  LDC R92, c[0x0][0x248] ;  /* 0x00009200ff5c7b82 */ /* 0x000e220000000800 */
[----:B----4-:R-:W-:Y:S01]  /*a200*/  IMAD R32, R107, 0x2de, RZ ;  /* 0x000002de6b207824 */ /* 0x010fe200078e02ff */
[-C--:B------:R-:W-:Y:S01]  /*a210*/  LEA.HI.X.SX32 R35, R71, R121.reuse, 0x1, P2 ;  /* 0x0000007947237211 */ /* 0x080fe200010f0eff */
[----:B------:R-:W-:Y:S01]  /*a220*/  IMAD R48, R69, 0x2da, RZ ;  /* 0x000002da45307824 */ /* 0x000fe200078e02ff */
[----:B------:R-:W-:Y:S01]  /*a230*/  LEA.HI.X.SX32 R51, R72, R121, 0x1, P0 ;  /* 0x0000007948337211 */ /* 0x000fe200000f0eff */
[----:B------:R-:W-:-:S03]  /*a240*/  IMAD R33, R110, 0x16f, RZ ;  /* 0x0000016f6e217824 */ /* 0x000fc600078e02ff */
[----:B------:R-:W4:Y:S01]  /*a250*/  LDC R107, c[0x0][0x248] ;  /* 0x00009200ff6b7b82 */ /* 0x000f220000000800 */
[----:B------:R-:W-:Y:S01]  /*a260*/  IMAD R0, R93, 0x16d, RZ ;  /* 0x0000016d5d007824 */ /* 0x000fe200078e02ff */
[-C--:B------:R-:W-:Y:S01]  /*a270*/  IADD3 R32, P0, R32, R120.reuse, RZ ;  /* 0x0000007820207210 */ /* 0x080fe20007f1e0ff */
[----:B------:R1:W2:Y:S01]  /*a280*/  LDG.E.U16 R53, desc[UR4][R34.64] ;  /* 0x0000000422357981 */ /* 0x0002a2000c1e1500 */
[----:B------:R-:W-:-:S04]  /*a290*/  IADD3 R48, P1, R48, R120, RZ ;  /* 0x0000007830307210 */ /* 0x000fc80007f3e0ff */
[----:B------:R-:W4:Y:S01]  /*a2a0*/  LDC R110, c[0x0][0x248] ;  /* 0x00009200ff6e7b82 */ /* 0x000f220000000800 */
[-C--:B------:R-:W-:Y:S01]  /*a2b0*/  LEA.HI.X.SX32 R33, R33, R121.reuse, 0x1, P0 ;  /* 0x0000007921217211 */ /* 0x080fe200000f0eff */
[----:B------:R1:W2:Y:S01]  /*a2c0*/  LDG.E.U16 R93, desc[UR4][R50.64] ;  /* 0x00000004325d7981 */ /* 0x0002a2000c1e1500 */
[----:B------:R-:W-:-:S05]  /*a2d0*/  LEA.HI.X.SX32 R49, R0, R121, 0x1, P1 ;  /* 0x0000007900317211 */ /* 0x000fca00008f0eff */
[----:B------:R-:W4:Y:S01]  /*a2e0*/  LDC R70, c[0x0][0x248] ;  /* 0x00009200ff467b82 */ /* 0x000f220000000800 */
[----:B------:R0:W2:Y:S07]  /*a2f0*/  LDG.E.U16 R35, desc[UR4][R32.64] ;  /* 0x0000000420237981 */ /* 0x0000ae000c1e1500 */
[----:B-1----:R-:W1:Y:S01]  /*a300*/  LDC R34, c[0x0][0x248] ;  /* 0x00009200ff227b82 */ /* 0x002e620000000800 */
[----:B------:R-:W-:Y:S01]  /*a310*/  IMAD R50, R52, 0x2e8, RZ ;  /* 0x000002e834327824 */ /* 0x000fe200078e02ff */
[----:B------:R0:W2:Y:S01]  /*a320*/  LDG.E.U16 R72, desc[UR4][R48.64] ;  /* 0x0000000430487981 */ /* 0x0000a2000c1e1500 */
[----:B------:R-:W-:-:S02]  /*a330*/  IMAD R68, R68, 0x2e6, RZ ;  /* 0x000002e644447824 */ /* 0x000fc400078e02ff */
[----:B0-----:R-:W-:Y:S01]  /*a340*/  IMAD R32, R67, 0x2ec, RZ ;  /* 0x000002ec43207824 */ /* 0x001fe200078e02ff */
[-C--:B------:R-:W-:Y:S01]  /*a350*/  IADD3 R50, P1, R50, R120.reuse, RZ ;  /* 0x0000007832327210 */ /* 0x080fe20007f3e0ff */
[----:B------:R-:W-:Y:S01]  /*a360*/  IMAD R218, R218, 0x174, RZ ;  /* 0x00000174dada7824 */ /* 0x000fe200078e02ff */
[----:B------:R-:W0:Y:S01]  /*a370*/  LDC R67, c[0x0][0x248] ;  /* 0x00009200ff437b82 */ /* 0x000e220000000800 */
[----:B------:R-:W-:Y:S02]  /*a380*/  IMAD R0, R92, 0x173, RZ ;  /* 0x000001735c007824 */ /* 0x000fe400078e02ff */
[----:B------:R-:W-:Y:S01]  /*a390*/  IMAD R48, R109, 0x2ea, RZ ;  /* 0x000002ea6d307824 */ /* 0x000fe200078e02ff */
[----:B------:R-:W-:-:S04]  /*a3a0*/  IADD3 R68, P0, R68, R120, RZ ;  /* 0x0000007844447210 */ /* 0x000fc80007f1e0ff */
[----:B------:R-:W0:Y:S01]  /*a3b0*/  LDC R91, c[0x0][0x248] ;  /* 0x00009200ff5b7b82 */ /* 0x000e220000000800 */
[----:B------:R-:W-:Y:S02]  /*a3c0*/  IADD3 R32, P2, R32, R120, RZ ;  /* 0x0000007820207210 */ /* 0x000fe40007f5e0ff */
[----:B------:R-:W-:-:S05]  /*a3d0*/  LEA.HI.X.SX32 R51, R218, R121, 0x1, P1 ;  /* 0x00000079da337211 */ /* 0x000fca00008f0eff */
[----:B------:R-:W0:Y:S01]  /*a3e0*/  LDC R109, c[0x0][0x248] ;  /* 0x00009200ff6d7b82 */ /* 0x000e220000000800 */
[-C--:B------:R-:W-:Y:S01]  /*a3f0*/  LEA.HI.X.SX32 R69, R0, R121.reuse, 0x1, P0 ;  /* 0x0000007900457211 */ /* 0x080fe200000f0eff */
[----:B------:R4:W2:Y:S01]  /*a400*/  LDG.E.U16 R92, desc[UR4][R50.64] ;  /* 0x00000004325c7981 */ /* 0x0008a2000c1e1500 */
[-C--:B------:R-:W-:Y:S01]  /*a410*/  LEA.HI.X.SX32 R33, R88, R121.reuse, 0x1, P2 ;  /* 0x0000007958217211 */ /* 0x080fe200010f0eff */
[----:B------:R-:W-:Y:S01]  /*a420*/  IMAD R0, R111, 0x175, RZ ;  /* 0x000001756f007824 */ /* 0x000fe200078e02ff */
[----:B------:R-:W-:Y:S01]  /*a430*/  IADD3 R48, P0, R48, R120, RZ ;  /* 0x0000007830307210 */ /* 0x000fe20007f1e0ff */
[----:B------:R1:W2:Y:S02]  /*a440*/  LDG.E.U16 R111, desc[UR4][R68.64] ;  /* 0x00000004446f7981 */ /* 0x0002a4000c1e1500 */
[----:B------:R-:W0:Y:S02]  /*a450*/  LDC R119, c[0x0][0x248] ;  /* 0x00009200ff777b82 */ /* 0x000e240000000800 */
[----:B------:R1:W2:Y:S01]  /*a460*/  LDG.E.U16 R52, desc[UR4][R32.64] ;  /* 0x0000000420347981 */ /* 0x0002a2000c1e1500 */
[----:B----4-:R-:W-:Y:S01]  /*a470*/  IMAD R50, R107, 0x2f6, RZ ;  /* 0x000002f66b327824 */ /* 0x010fe200078e02ff */
[----:B------:R-:W-:Y:S01]  /*a480*/  LEA.HI.X.SX32 R49, R0, R121, 0x1, P0 ;  /* 0x0000007900317211 */ /* 0x000fe200000f0eff */
[----:B-1----:R-:W-:-:S03]  /*a490*/  IMAD R68, R34, 0x2ee, RZ ;  /* 0x000002ee22447824 */ /* 0x002fc600078e02ff */
[-C--:B------:R-:W-:Y:S01]  /*a4a0*/  IADD3 R50, P1, R50, R120.reuse, RZ ;  /* 0x0000007832327210 */ /* 0x080fe20007f3e0ff */
[----:B------:R-:W1:Y:S01]  /*a4b0*/  LDC R218, c[0x0][0x248] ;  /* 0x00009200ffda7b82 */ /* 0x000e620000000800 */
[----:B------:R-:W-:Y:S01]  /*a4c0*/  IMAD R33, R110, 0x17b, RZ ;  /* 0x0000017b6e217824 */ /* 0x000fe200078e02ff */
[-C--:B------:R-:W-:Y:S01]  /*a4d0*/  IADD3 R68, P0, R68, R120.reuse, RZ ;  /* 0x0000007844447210 */ /* 0x080fe20007f1e0ff */
[----:B------:R-:W-:Y:S01]  /*a4e0*/  IMAD R0, R70, 0x177, RZ ;  /* 0x0000017746007824 */ /* 0x000fe200078e02ff */
[----:B------:R4:W2:Y:S01]  /*a4f0*/  LDG.E.U16 R71, desc[UR4][R48.64] ;  /* 0x0000000430477981 */ /* 0x0008a2000c1e1500 */
[----:B------:R-:W-:Y:S01]  /*a500*/  IMAD R32, R122, 0x2fa, RZ ;  /* 0x000002fa7a207824 */ /* 0x000fe200078e02ff */
[-C--:B------:R-:W-:Y:S02]  /*a510*/  LEA.HI.X.SX32 R51, R33, R121.reuse, 0x1, P1 ;  /* 0x0000007921337211 */ /* 0x080fe400008f0eff */
[----:B------:R-:W1:Y:S01]  /*a520*/  LDC R88, c[0x0][0x248] ;  /* 0x00009200ff587b82 */ /* 0x000e620000000800 */
[----:B------:R-:W-:Y:S01]  /*a530*/  LEA.HI.X.SX32 R69, R0, R121, 0x1, P0 ;  /* 0x0000007900457211 */ /* 0x000fe200000f0eff */
[----:B0-----:R-:W-:Y:S01]  /*a540*/  IMAD R0, R67, 0x17d, RZ ;  /* 0x0000017d43007824 */ /* 0x001fe200078e02ff */
[----:B------:R-:W-:Y:S01]  /*a550*/  IADD3 R32, P0, R32, R120, RZ ;  /* 0x0000007820207210 */ /* 0x000fe20007f1e0ff */
[----:B------:R0:W2:Y:S01]  /*a560*/  LDG.E.U16 R110, desc[UR4][R50.64] ;  /* 0x00000004326e7981 */ /* 0x0000a2000c1e1500 */
[----:B----4-:R-:W-:-:S02]  /*a570*/  IMAD R48, R91, 0x2f8, RZ ;  /* 0x000002f85b307824 */ /* 0x010fc400078e02ff */
[----:B------:R-:W-:Y:S01]  /*a580*/  LEA.HI.X.SX32 R33, R0, R121, 0x1, P0 ;  /* 0x0000007900217211 */ /* 0x000fe200000f0eff */
[----:B------:R-:W4:Y:S01]  /*a590*/  LDC R67, c[0x0][0x248] ;  /* 0x00009200ff437b82 */ /* 0x000f220000000800 */
[----:B------:R0:W2:Y:S02]  /*a5a0*/  LDG.E.U16 R34, desc[UR4][R68.64] ;  /* 0x0000000444227981 */ /* 0x0000a4000c1e1500 */
[----:B0-----:R-:W-:Y:S01]  /*a5b0*/  IMAD R50, R109, 0x2fc, RZ ;  /* 0x000002fc6d327824 */ /* 0x001fe200078e02ff */
[----:B------:R-:W-:-:S04]  /*a5c0*/  IADD3 R48, P2, R48, R120, RZ ;  /* 0x0000007830307210 */ /* 0x000fc80007f5e0ff */
[----:B------:R-:W0:Y:S01]  /*a5d0*/  LDC R122, c[0x0][0x248] ;  /* 0x00009200ff7a7b82 */ /* 0x000e220000000800 */
[----:B------:R-:W-:Y:S01]  /*a5e0*/  IMAD R0, R131, 0x183, RZ ;  /* 0x0000018383007824 */ /* 0x000fe200078e02ff */
[-C--:B------:R-:W-:Y:S01]  /*a5f0*/  IADD3 R50, P0, R50, R120.reuse, RZ ;  /* 0x0000007832327210 */ /* 0x080fe20007f1e0ff */
[----:B------:R1:W2:Y:S01]  /*a600*/  LDG.E.U16 R70, desc[UR4][R32.64] ;  /* 0x0000000420467981 */ /* 0x0002a2000c1e1500 */
[-C--:B------:R-:W-:Y:S02]  /*a610*/  LEA.HI.X.SX32 R49, R89, R121.reuse, 0x1, P2 ;  /* 0x0000007959317211 */ /* 0x080fe400010f0eff */
[----:B------:R-:W-:Y:S02]  /*a620*/  LEA.HI.X.SX32 R51, R90, R121, 0x1, P0 ;  /* 0x000000795a337211 */ /* 0x000fe400000f0eff */
[----:B------:R-:W0:Y:S01]  /*a630*/  LDC R89, c[0x0][0x248] ;  /* 0x00009200ff597b82 */ /* 0x000e220000000800 */
[----:B------:R-:W-:Y:S01]  /*a640*/  IMAD R68, R124, 0x306, RZ ;  /* 0x000003067c447824 */ /* 0x000fe200078e02ff */
[----:B------:R1:W2:Y:S04]  /*a650*/  LDG.E.U16 R91, desc[UR4][R48.64] ;  /* 0x00000004305b7981 */ /* 0x0002a8000c1e1500 */
[----:B------:R1:W2:Y:S01]  /*a660*/  LDG.E.U16 R51, desc[UR4][R50.64] ;  /* 0x0000000432337981 */ /* 0x0002a2000c1e1500 */
[----:B------:R-:W-:Y:S01]  /*a670*/  IADD3 R68, P0, R68, R120, RZ ;  /* 0x0000007844447210 */ /* 0x000fe20007f1e0ff */
[----:B-1----:R-:W-:Y:S01]  /*a680*/  IMAD R32, R119, 0x2fe, RZ ;  /* 0x000002fe77207824 */ /* 0x002fe200078e02ff */
[----:B------:R-:W1:Y:S01]  /*a690*/  LDC R107, c[0x0][0x248] ;  /* 0x00009200ff6b7b82 */ /* 0x000e620000000800 */
[----:B------:R-:W-:-:S07]  /*a6a0*/  IMAD R48, R129, 0x308, RZ ;  /* 0x0000030881307824 */ /* 0x000fce00078e02ff */
[----:B------:R-:W1:Y:S01]  /*a6b0*/  LDC R50, c[0x0][0x248] ;  /* 0x00009200ff327b82 */ /* 0x000e620000000800 */
[-C--:B------:R-:W-:Y:S01]  /*a6c0*/  LEA.HI.X.SX32 R69, R0, R121.reuse, 0x1, P0 ;  /* 0x0000007900457211 */ /* 0x080fe200000f0eff */
[----:B------:R-:W-:Y:S01]  /*a6d0*/  IMAD R218, R218, 0x184, RZ ;  /* 0x00000184dada7824 */ /* 0x000fe200078e02ff */
[-C--:B------:R-:W-:Y:S01]  /*a6e0*/  IADD3 R48, P2, R48, R120.reuse, RZ ;  /* 0x0000007830307210 */ /* 0x080fe20007f5e0ff */
[----:B------:R-:W-:Y:S01]  /*a6f0*/  IMAD R33, R123, 0x17f, RZ ;  /* 0x0000017f7b217824 */ /* 0x000fe200078e02ff */
[----:B------:R-:W-:Y:S01]  /*a700*/  IADD3 R32, P1, R32, R120, RZ ;  /* 0x0000007820207210 */ /* 0x000fe20007f3e0ff */
[----:B------:R4:W2:Y:S02]  /*a710*/  LDG.E.U16 R109, desc[UR4][R68.64] ;  /* 0x00000004446d7981 */ /* 0x0008a4000c1e1500 */
[----:B------:R-:W1:Y:S01]  /*a720*/  LDC R124, c[0x0][0x248] ;  /* 0x00009200ff7c7b82 */ /* 0x000e620000000800 */
[-C--:B------:R-:W-:Y:S02]  /*a730*/  LEA.HI.X.SX32 R49, R218, R121.reuse, 0x1, P2 ;  /* 0x00000079da317211 */ /* 0x080fe400010f0eff */
[----:B------:R-:W-:-:S05]  /*a740*/  LEA.HI.X.SX32 R33, R33, R121, 0x1, P1 ;  /* 0x0000007921217211 */ /* 0x000fca00008f0eff */
[----:B------:R-:W3:Y:S01]  /*a750*/  LDC R119, c[0x0][0x248] ;  /* 0x00009200ff777b82 */ /* 0x000ee20000000800 */
[----:B----4-:R-:W-:Y:S01]  /*a760*/  IMAD R68, R67, 0x30a, RZ ;  /* 0x0000030a43447824 */ /* 0x010fe200078e02ff */
[----:B------:R4:W2:Y:S01]  /*a770*/  LDG.E.U16 R90, desc[UR4][R48.64] ;  /* 0x00000004305a7981 */ /* 0x0008a2000c1e1500 */
[----:B------:R-:W-:-:S05]  /*a780*/  IMAD R0, R88, 0x185, RZ ;  /* 0x0000018558007824 */ /* 0x000fca00078e02ff */
[----:B------:R-:W3:Y:S01]  /*a790*/  LDC R129, c[0x0][0x248] ;  /* 0x00009200ff817b82 */ /* 0x000ee20000000800 */
[----:B0-----:R-:W-:Y:S01]  /*a7a0*/  IMAD R88, R89, 0x30e, RZ ;  /* 0x0000030e59587824 */ /* 0x001fe200078e02ff */
[----:B------:R-:W-:Y:S01]  /*a7b0*/  IADD3 R68, P0, R68, R120, RZ ;  /* 0x0000007844447210 */ /* 0x000fe20007f1e0ff */
[----:B------:R0:W2:Y:S01]  /*a7c0*/  LDG.E.U16 R33, desc[UR4][R32.64] ;  /* 0x0000000420217981 */ /* 0x0000a2000c1e1500 */
[----:B----4-:R-:W-:-:S04]  /*a7d0*/  IMAD R48, R128, 0x316, RZ ;  /* 0x0000031680307824 */ /* 0x010fc800078e02ff */
[----:B------:R-:W4:Y:S01]  /*a7e0*/  LDC R131, c[0x0][0x248] ;  /* 0x00009200ff837b82 */ /* 0x000f220000000800 */
[-C--:B------:R-:W-:Y:S01]  /*a7f0*/  IADD3 R88, P2, R88, R120.reuse, RZ ;  /* 0x0000007858587210 */ /* 0x080fe20007f5e0ff */
[----:B------:R-:W-:Y:S01]  /*a800*/  IMAD R122, R122, 0x30c, RZ ;  /* 0x0000030c7a7a7824 */ /* 0x000fe200078e02ff */
[-C--:B------:R-:W-:Y:S01]  /*a810*/  LEA.HI.X.SX32 R69, R0, R121.reuse, 0x1, P0 ;  /* 0x0000007900457211 */ /* 0x080fe200000f0eff */
[----:B0-----:R-:W-:Y:S01]  /*a820*/  IMAD R32, R127, 0x187, RZ ;  /* 0x000001877f207824 */ /* 0x001fe200078e02ff */
[-C--:B------:R-:W-:Y:S01]  /*a830*/  IADD3 R48, P0, R48, R120.reuse, RZ ;  /* 0x0000007830307210 */ /* 0x080fe20007f1e0ff */
[----:B-1----:R-:W-:Y:S02]  /*a840*/  IMAD R0, R50, 0x18b, RZ ;  /* 0x0000018b32007824 */ /* 0x002fe400078e02ff */
[----:B------:R-:W0:Y:S01]  /*a850*/  LDC R128, c[0x0][0x248] ;  /* 0x00009200ff807b82 */ /* 0x000e220000000800 */
[----:B------:R-:W-:Y:S01]  /*a860*/  IADD3 R122, P1, R122, R120, RZ ;  /* 0x000000787a7a7210 */ /* 0x000fe20007f3e0ff */
[----:B------:R-:W-:Y:S01]  /*a870*/  IMAD R124, R124, 0x31a, RZ ;  /* 0x0000031a7c7c7824 */ /* 0x000fe200078e02ff */
[-C--:B------:R-:W-:Y:S01]  /*a880*/  LEA.HI.X.SX32 R89, R32, R121.reuse, 0x1, P2 ;  /* 0x0000007920597211 */ /* 0x080fe200010f0eff */
[----:B------:R-:W2:Y:S01]  /*a890*/  LDG.E.U16 R69, desc[UR4][R68.64] ;  /* 0x0000000444457981 */ /* 0x000ea2000c1e1500 */
[----:B------:R-:W-:-:S03]  /*a8a0*/  LEA.HI.X.SX32 R49, R0, R121, 0x1, P0 ;  /* 0x0000007900317211 */ /* 0x000fc600000f0eff */
[----:B------:R-:W1:Y:S01]  /*a8b0*/  LDC R127, c[0x0][0x248] ;  /* 0x00009200ff7f7b82 */ /* 0x000e620000000800 */
[----:B------:R3:W2:Y:S01]  /*a8c0*/  LDG.E.U16 R32, desc[UR4][R88.64] ;  /* 0x0000000458207981 */ /* 0x0006a2000c1e1500 */
[----:B------:R-:W-:-:S03]  /*a8d0*/  LEA.HI.X.SX32 R123, R108, R121, 0x1, P1 ;  /* 0x000000796c7b7211 */ /* 0x000fc600008f0eff */
[----:B------:R4:W2:Y:S03]  /*a8e0*/  LDG.E.U16 R108, desc[UR4][R48.64] ;  /* 0x00000004306c7981 */ /* 0x0008a6000c1e1500 */
[----:B------:R-:W1:Y:S01]  /*a8f0*/  LDC R67, c[0x0][0x248] ;  /* 0x00009200ff437b82 */ /* 0x000e620000000800 */
[----:B---3--:R-:W-:-:S07]  /*a900*/  IMAD R88, R107, 0x318, RZ ;  /* 0x000003186b587824 */ /* 0x008fce00078e02ff */
[----:B------:R-:W3:Y:S01]  /*a910*/  LDC R218, c[0x0][0x248] ;  /* 0x00009200ffda7b82 */ /* 0x000ee20000000800 */
[----:B----4-:R-:W-:Y:S01]  /*a920*/  IMAD R48, R119, 0x31c, RZ ;  /* 0x0000031c77307824 */ /* 0x010fe200078e02ff */
[-C--:B------:R-:W-:Y:S01]  /*a930*/  IADD3 R88, P0, R88, R120.reuse, RZ ;  /* 0x0000007858587210 */ /* 0x080fe20007f1e0ff */
[----:B------:R-:W-:Y:S01]  /*a940*/  IMAD R49, R129, 0x18d, RZ ;  /* 0x0000018d81317824 */ /* 0x000fe200078e02ff */
[-C--:B------:R-:W-:Y:S01]  /*a950*/  IADD3 R124, P1, R124, R120.reuse, RZ ;  /* 0x000000787c7c7210 */ /* 0x080fe20007f3e0ff */
[----:B------:R4:W2:Y:S03]  /*a960*/  LDG.E.U16 R50, desc[UR4][R122.64] ;  /* 0x000000047a327981 */ /* 0x0008a6000c1e1500 */
[----:B------:R-:W3:Y:S01]  /*a970*/  LDC R107, c[0x0][0x248] ;  /* 0x00009200ff6b7b82 */ /* 0x000ee20000000800 */
[----:B------:R-:W-:Y:S02]  /*a980*/  IADD3 R48, P2, R48, R120, RZ ;  /* 0x0000007830307210 */ /* 0x000fe40007f5e0ff */
[----:B------:R-:W-:-:S02]  /*a990*/  LEA.HI.X.SX32 R89, R125, R121, 0x1, P0 ;  /* 0x000000797d597211 */ /* 0x000fc400000f0eff */
[-C--:B------:R-:W-:Y:S01]  /*a9a0*/  LEA.HI.X.SX32 R125, R49, R121.reuse, 0x1, P1 ;  /* 0x00000079317d7211 */ /* 0x080fe200008f0eff */
[----:B----4-:R-:W-:Y:S01]  /*a9b0*/  IMAD R122, R131, 0x31e, RZ ;  /* 0x0000031e837a7824 */ /* 0x010fe200078e02ff */
[-C--:B------:R-:W-:Y:S01]  /*a9c0*/  LEA.HI.X.SX32 R49, R126, R121.reuse, 0x1, P2 ;  /* 0x000000797e317211 */ /* 0x080fe200010f0eff */
[----:B------:R-:W-:Y:S01]  /*a9d0*/  IMAD R0, R132, 0x18f, RZ ;  /* 0x0000018f84007824 */ /* 0x000fe200078e02ff */
[----:B------:R-:W4:Y:S01]  /*a9e0*/  LDC R119, c[0x0][0x248] ;  /* 0x00009200ff777b82 */ /* 0x000f220000000800 */
[----:B0-----:R-:W-:Y:S01]  /*a9f0*/  IMAD R128, R128, 0x326, RZ ;  /* 0x0000032680807824 */ /* 0x001fe200078e02ff */
[-C--:B------:R-:W-:Y:S01]  /*aa00*/  IADD3 R122, P0, R122, R120.reuse, RZ ;  /* 0x000000787a7a7210 */ /* 0x080fe20007f1e0ff */
[----:B------:R-:W2:Y:S01]  /*aa10*/  LDG.E.U16 R68, desc[UR4][R124.64] ;  /* 0x000000047c447981 */ /* 0x000ea2000c1e1500 */
[----:B-1----:R-:W-:Y:S02]  /*aa20*/  IMAD R126, R67, 0x328, RZ ;  /* 0x00000328437e7824 */ /* 0x002fe400078e02ff */
[-C--:B------:R-:W-:Y:S01]  /*aa30*/  LEA.HI.X.SX32 R123, R0, R121.reuse, 0x1, P0 ;  /* 0x00000079007b7211 */ /* 0x080fe200000f0eff */
[----:B------:R0:W2:Y:S01]  /*aa40*/  LDG.E.U16 R49, desc[UR4][R48.64] ;  /* 0x0000000430317981 */ /* 0x0000a2000c1e1500 */
[-C--:B------:R-:W-:Y:S01]  /*aa50*/  IADD3 R128, P0, R128, R120.reuse, RZ ;  /* 0x0000007880807210 */ /* 0x080fe20007f1e0ff */
[----:B------:R-:W1:Y:S01]  /*aa60*/  LDC R132, c[0x0][0x248] ;  /* 0x00009200ff847b82 */ /* 0x000e620000000800 */
[----:B---3--:R-:W-:Y:S01]  /*aa70*/  IMAD R218, R218, 0x194, RZ ;  /* 0x00000194dada7824 */ /* 0x008fe200078e02ff */
[-C--:B------:R-:W-:Y:S01]  /*aa80*/  IADD3 R126, P1, R126, R120.reuse, RZ ;  /* 0x000000787e7e7210 */ /* 0x080fe20007f3e0ff */
[----:B------:R3:W2:Y:S04]  /*aa90*/  LDG.E.U16 R0, desc[UR4][R122.64] ;  /* 0x000000047a007981 */ /* 0x0006a8000c1e1500 */
[----:B------:R-:W2:Y:S01]  /*aaa0*/  LDG.E.U16 R89, desc[UR4][R88.64] ;  /* 0x0000000458597981 */ /* 0x000ea2000c1e1500 */
[----:B0-----:R-:W-:Y:S01]  /*aab0*/  IMAD R48, R127, 0x193, RZ ;  /* 0x000001937f307824 */ /* 0x001fe200078e02ff */
[----:B------:R-:W0:Y:S04]  /*aac0*/  LDC R131, c[0x0][0x248] ;  /* 0x00009200ff837b82 */ /* 0x000e280000000800 */
[-C--:B------:R-:W-:Y:S01]  /*aad0*/  LEA.HI.X.SX32 R129, R48, R121.reuse, 0x1, P0 ;  /* 0x0000007930817211 */ /* 0x080fe200000f0eff */
[----:B---3--:R-:W-:Y:S01]  /*aae0*/  IMAD R122, R107, 0x32c, RZ ;  /* 0x0000032c6b7a7824 */ /* 0x008fe200078e02ff */
[----:B------:R-:W-:Y:S01]  /*aaf0*/  LEA.HI.X.SX32 R127, R218, R121, 0x1, P1 ;  /* 0x00000079da7f7211 */ /* 0x000fe200008f0eff */
[----:B------:R-:W-:Y:S01]  /*ab00*/  IMAD R124, R140, 0x32a, RZ ;  /* 0x0000032a8c7c7824 */ /* 0x000fe200078e02ff */
[----:B------:R-:W3:Y:S01]  /*ab10*/  LDC R218, c[0x0][0x248] ;  /* 0x00009200ffda7b82 */ /* 0x000ee20000000800 */
[----:B------:R4:W2:Y:S01]  /*ab20*/  LDG.E.U16 R107, desc[UR4][R128.64] ;  /* 0x00000004806b7981 */ /* 0x0008a2000c1e1500 */
[----:B------:R-:W-:Y:S01]  /*ab30*/  IMAD R48, R148, 0x195, RZ ;  /* 0x0000019594307824 */ /* 0x000fe200078e02ff */
[----:B------:R-:W-:-:S02]  /*ab40*/  IADD3 R122, P2, R122, R120, RZ ;  /* 0x000000787a7a7210 */ /* 0x000fc40007f5e0ff */
[----:B------:R-:W-:Y:S01]  /*ab50*/  IADD3 R124, P0, R124, R120, RZ ;  /* 0x000000787c7c7210 */ /* 0x000fe20007f1e0ff */
[----:B------:R4:W2:Y:S02]  /*ab60*/  LDG.E.U16 R88, desc[UR4][R126.64] ;  /* 0x000000047e587981 */ /* 0x0008a4000c1e1500 */
[----:B------:R-:W3:Y:S08]  /*ab70*/  LDC R140, c[0x0][0x248] ;  /* 0x00009200ff8c7b82 */ /* 0x000ef00000000800 */
[----:B----4-:R-:W4:Y:S01]  /*ab80*/  LDC R128, c[0x0][0x248] ;  /* 0x00009200ff807b82 */ /* 0x010f220000000800 */
[----:B------:R-:W-:-:S02]  /*ab90*/  LEA.HI.X.SX32 R125, R48, R121, 0x1, P0 ;  /* 0x00000079307d7211 */ /* 0x000fc400000f0eff */
[----:B------:R-:W-:-:S05]  /*aba0*/  LEA.HI.X.SX32 R123, R130, R121, 0x1, P2 ;  /* 0x00000079827b7211 */ /* 0x000fca00010f0eff */
[----:B------:R-:W3:Y:S01]  /*abb0*/  LDC R127, c[0x0][0x248] ;  /* 0x00009200ff7f7b82 */ /* 0x000ee20000000800 */
[----:B------:R1:W2:Y:S01]  /*abc0*/  LDG.E.U16 R67, desc[UR4][R124.64] ;  /* 0x000000047c437981 */ /* 0x0002a2000c1e1500 */
[----:B------:R-:W-:-:S03]  /*abd0*/  IMAD R130, R138, 0x336, RZ ;  /* 0x000003368a827824 */ /* 0x000fc600078e02ff */
[----:B------:R0:W2:Y:S03]  /*abe0*/  LDG.E.U16 R48, desc[UR4][R122.64] ;  /* 0x000000047a307981 */ /* 0x0000a6000c1e1500 */
[----:B------:R-:W3:Y:S01]  /*abf0*/  LDC R129, c[0x0][0x248] ;  /* 0x00009200ff817b82 */ /* 0x000ee20000000800 */
[----:B-1----:R-:W-:Y:S02]  /*ac00*/  IMAD R124, R119, 0x32e, RZ ;  /* 0x0000032e777c7824 */ /* 0x002fe400078e02ff */
[----:B0-----:R-:W-:Y:S01]  /*ac10*/  IMAD R122, R132, 0x338, RZ ;  /* 0x00000338847a7824 */ /* 0x001fe200078e02ff */
[-C--:B------:R-:W-:Y:S01]  /*ac20*/  IADD3 R130, P1, R130, R120.reuse, RZ ;  /* 0x0000007882827210 */ /* 0x080fe20007f3e0ff */
[----:B------:R-:W-:Y:S01]  /*ac30*/  IMAD R123, R144, 0x19b, RZ ;  /* 0x0000019b907b7824 */ /* 0x000fe200078e02ff */
[-C--:B------:R-:W-:Y:S01]  /*ac40*/  IADD3 R124, P0, R124, R120.reuse, RZ ;  /* 0x000000787c7c7210 */ /* 0x080fe20007f1e0ff */
[----:B------:R-:W-:Y:S01]  /*ac50*/  IMAD R119, R131, 0x197, RZ ;  /* 0x0000019783777824 */ /* 0x000fe200078e02ff */
[----:B------:R-:W-:Y:S01]  /*ac60*/  IADD3 R122, P2, R122, R120, RZ ;  /* 0x000000787a7a7210 */ /* 0x000fe20007f5e0ff */
[----:B------:R-:W-:Y:S01]  /*ac70*/  IMAD R132, R146, 0x33a, RZ ;  /* 0x0000033a92847824 */ /* 0x000fe200078e02ff */
[----:B------:R-:W0:Y:S01]  /*ac80*/  LDC R144, c[0x0][0x248] ;  /* 0x00009200ff907b82 */ /* 0x000e220000000800 */
[-C--:B------:R-:W-:Y:S01]  /*ac90*/  LEA.HI.X.SX32 R131, R123, R121.reuse, 0x1, P1 ;  /* 0x000000797b837211 */ /* 0x080fe200008f0eff */
[----:B----4-:R-:W-:Y:S01]  /*aca0*/  IMAD R126, R128, 0x19d, RZ ;  /* 0x0000019d807e7824 */ /* 0x010fe200078e02ff */
[----:B------:R-:W-:-:S02]  /*acb0*/  LEA.HI.X.SX32 R125, R119, R121, 0x1, P0 ;  /* 0x00000079777d7211 */ /* 0x000fc400000f0eff */
[-C--:B------:R-:W-:Y:S01]  /*acc0*/  LEA.HI.X.SX32 R123, R133, R121.reuse, 0x1, P2 ;  /* 0x00000079857b7211 */ /* 0x080fe200010f0eff */
[----:B------:R-:W4:Y:S01]  /*acd0*/  LDG.E.U16 R130, desc[UR4][R130.64] ;  /* 0x0000000482827981 */ /* 0x000f22000c1e1500 */
[----:B------:R-:W-:Y:S01]  /*ace0*/  IADD3 R132, P0, R132, R120, RZ ;  /* 0x0000007884847210 */ /* 0x000fe20007f1e0ff */
[----:B------:R-:W1:Y:S02]  /*acf0*/  LDC R146, c[0x0][0x248] ;  /* 0x00009200ff927b82 */ /* 0x000e640000000800 */
[----:B------:R3:W4:Y:S01]  /*ad00*/  LDG.E.U16 R119, desc[UR4][R124.64] ;  /* 0x000000047c777981 */ /* 0x000722000c1e1500 */
[----:B------:R-:W-:Y:S01]  /*ad10*/  LEA.HI.X.SX32 R133, R126, R121, 0x1, P0 ;  /* 0x000000797e857211 */ /* 0x000fe200000f0eff */
[----:B------:R-:W-:-:S04]  /*ad20*/  IMAD R126, R156, 0x346, RZ ;  /* 0x000003469c7e7824 */ /* 0x000fc800078e02ff */
[----:B------:R-:W1:Y:S01]  /*ad30*/  LDC R148, c[0x0][0x248] ;  /* 0x00009200ff947b82 */ /* 0x000e620000000800 */
[----:B------:R0:W4:Y:S01]  /*ad40*/  LDG.E.U16 R131, desc[UR4][R122.64] ;  /* 0x000000047a837981 */ /* 0x000122000c1e1500 */
[----:B------:R-:W-:Y:S02]  /*ad50*/  IMAD R128, R164, 0x348, RZ ;  /* 0x00000348a4807824 */ /* 0x000fe400078e02ff */
[----:B---3--:R-:W-:Y:S01]  /*ad60*/  IMAD R124, R129, 0x33e, RZ ;  /* 0x0000033e817c7824 */ /* 0x008fe200078e02ff */
[----:B------:R-:W3:Y:S03]  /*ad70*/  LDG.E.U16 R132, desc[UR4][R132.64] ;  /* 0x0000000484847981 */ /* 0x000ee6000c1e1500 */
[----:B------:R-:W1:Y:S01]  /*ad80*/  LDC R156, c[0x0][0x248] ;  /* 0x00009200ff9c7b82 */ /* 0x000e620000000800 */
[----:B0-----:R-:W-:-:S05]  /*ad90*/  IMAD R122, R127, 0x33c, RZ ;  /* 0x0000033c7f7a7824 */ /* 0x001fca00078e02ff */
[-C--:B------:R-:W-:Y:S01]  /*ada0*/  IADD3 R122, P0, R122, R120.reuse, RZ ;  /* 0x000000787a7a7210 */ /* 0x080fe20007f1e0ff */
[----:B------:R-:W-:Y:S01]  /*adb0*/  IMAD R125, R140, 0x19f, RZ ;  /* 0x0000019f8c7d7824 */ /* 0x000fe200078e02ff */
[-C--:B------:R-:W-:Y:S01]  /*adc0*/  IADD3 R124, P1, R124, R120.reuse, RZ ;  /* 0x000000787c7c7210 */ /* 0x080fe20007f3e0ff */
[----:B------:R-:W-:Y:S01]  /*add0*/  IMAD R127, R168, 0x1a3, RZ ;  /* 0x000001a3a87f7824 */ /* 0x000fe200078e02ff */
[-C--:B------:R-:W-:Y:S01]  /*ade0*/  LEA.HI.X.SX32 R123, R136, R121.reuse, 0x1, P0 ;  /* 0x00000079887b7211 */ /* 0x080fe200000f0eff */
[----:B------:R-:W-:Y:S01]  /*adf0*/  IMAD R218, R218, 0x1a4, RZ ;  /* 0x000001a4dada7824 */ /* 0x000fe200078e02ff */
[-C--:B------:R-:W-:Y:S01]  /*ae00*/  IADD3 R126, P0, R126, R120.reuse, RZ ;  /* 0x000000787e7e7210 */ /* 0x080fe20007f1e0ff */
[----:B------:R-:W0:Y:S01]  /*ae10*/  LDC R164, c[0x0][0x248] ;  /* 0x00009200ffa47b82 */ /* 0x000e220000000800 */
[----:B------:R-:W-:Y:S01]  /*ae20*/  IADD3 R128, P2, R128, R120, RZ ;  /* 0x0000007880807210 */ /* 0x000fe20007f5e0ff */
[----:B------:R1:W3:Y:S01]  /*ae30*/  LDG.E.U16 R133, desc[UR4][R122.64] ;  /* 0x000000047a857981 */ /* 0x0002e2000c1e1500 */
[----:B------:R-:W-:-:S02]  /*ae40*/  LEA.HI.X.SX32 R125, R125, R121, 0x1, P1 ;  /* 0x000000797d7d7211 */ /* 0x000fc400008f0eff */
[-C--:B------:R-:W-:Y:S02]  /*ae50*/  LEA.HI.X.SX32 R127, R127, R121.reuse, 0x1, P0 ;  /* 0x000000797f7f7211 */ /* 0x080fe400000f0eff */
[----:B------:R-:W-:Y:S01]  /*ae60*/  LEA.HI.X.SX32 R129, R218, R121, 0x1, P2 ;  /* 0x00000079da817211 */ /* 0x000fe200010f0eff */
[----:B------:R1:W3:Y:S01]  /*ae70*/  LDG.E.U16 R136, desc[UR4][R124.64] ;  /* 0x000000047c887981 */ /* 0x0002e2000c1e1500 */
[----:B------:R-:W0:Y:S01]  /*ae80*/  LDC R168, c[0x0][0x248] ;  /* 0x00009200ffa87b82 */ /* 0x000e220000000800 */
[----:B-1----:R-:W-:Y:S02]  /*ae90*/  IMAD R122, R144, 0x34a, RZ ;  /* 0x0000034a907a7824 */ /* 0x002fe400078e02ff */
[----:B------:R1:W3:Y:S01]  /*aea0*/  LDG.E.U16 R138, desc[UR4][R126.64] ;  /* 0x000000047e8a7981 */ /* 0x0002e2000c1e1500 */
[----:B------:R-:W-:-:S03]  /*aeb0*/  IMAD R123, R146, 0x1a5, RZ ;  /* 0x000001a5927b7824 */ /* 0x000fc600078e02ff */
[----:B------:R1:W3:Y:S01]  /*aec0*/  LDG.E.U16 R140, desc[UR4][R128.64] ;  /* 0x00000004808c7981 */ /* 0x0002e2000c1e1500 */
[----:B------:R-:W-:Y:S01]  /*aed0*/  IMAD R124, R148, 0x34c, RZ ;  /* 0x0000034c947c7824 */ /* 0x000fe200078e02ff */
[----:B------:R-:W-:Y:S01]  /*aee0*/  IADD3 R122, P0, R122, R120, RZ ;  /* 0x000000787a7a7210 */ /* 0x000fe20007f1e0ff */
[----:B------:R-:W0:Y:S01]  /*aef0*/  LDC R218, c[0x0][0x248] ;  /* 0x00009200ffda7b82 */ /* 0x000e220000000800 */
[----:B-1----:R-:W-:Y:S02]  /*af00*/  IMAD R126, R154, 0x34e, RZ ;  /* 0x0000034e9a7e7824 */ /* 0x002fe400078e02ff */
[----:B------:R-:W-:Y:S02]  /*af10*/  IMAD R127, R158, 0x1a7, RZ ;  /* 0x000001a79e7f7824 */ /* 0x000fe400078e02ff */
[----:B------:R-:W-:-:S03]  /*af20*/  IMAD R128, R162, 0x356, RZ ;  /* 0x00000356a2807824 */ /* 0x000fc600078e02ff */
[----:B------:R-:W1:Y:S01]  /*af30*/  LDC R158, c[0x0][0x248] ;  /* 0x00009200ff9e7b82 */ /* 0x000e620000000800 */
[-C--:B------:R-:W-:Y:S01]  /*af40*/  IADD3 R124, P1, R124, R120.reuse, RZ ;  /* 0x000000787c7c7210 */ /* 0x080fe20007f3e0ff */
[----:B------:R-:W-:Y:S01]  /*af50*/  IMAD R129, R156, 0x1ab, RZ ;  /* 0x000001ab9c817824 */ /* 0x000fe200078e02ff */
[-C--:B------:R-:W-:Y:S02]  /*af60*/  IADD3 R126, P2, R126, R120.reuse, RZ ;  /* 0x000000787e7e7210 */ /* 0x080fe40007f5e0ff */
[-C--:B------:R-:W-:Y:S02]  /*af70*/  LEA.HI.X.SX32 R123, R123, R121.reuse, 0x1, P0 ;  /* 0x000000797b7b7211 */ /* 0x080fe400000f0eff */
[----:B------:R-:W-:Y:S01]  /*af80*/  IADD3 R128, P0, R128, R120, RZ ;  /* 0x0000007880807210 */ /* 0x000fe20007f1e0ff */
[----:B------:R-:W0:Y:S01]  /*af90*/  LDC R162, c[0x0][0x248] ;  /* 0x00009200ffa27b82 */ /* 0x000e220000000800 */
[-C--:B------:R-:W-:Y:S02]  /*afa0*/  LEA.HI.X.SX32 R125, R142, R121.reuse, 0x1, P1 ;  /* 0x000000798e7d7211 */ /* 0x080fe400008f0eff */
[-C--:B------:R-:W-:Y:S01]  /*afb0*/  LEA.HI.X.SX32 R127, R127, R121.reuse, 0x1, P2 ;  /* 0x000000797f7f7211 */ /* 0x080fe200010f0eff */
[----:B------:R1:W3:Y:S01]  /*afc0*/  LDG.E.U16 R142, desc[UR4][R122.64] ;  /* 0x000000047a8e7981 */ /* 0x0002e2000c1e1500 */
[----:B------:R-:W-:-:S03]  /*afd0*/  LEA.HI.X.SX32 R129, R129, R121, 0x1, P0 ;  /* 0x0000007981817211 */ /* 0x000fc600000f0eff */
[----:B------:R1:W3:Y:S01]  /*afe0*/  LDG.E.U16 R146, desc[UR4][R126.64] ;  /* 0x000000047e927981 */ /* 0x0002e2000c1e1500 */
[----:B------:R-:W2:Y:S03]  /*aff0*/  LDC R222, c[0x0][0x248] ;  /* 0x00009200ffde7b82 */ /* 0x000ea60000000800 */
[----:B------:R1:W3:Y:S02]  /*b000*/  LDG.E.U16 R148, desc[UR4][R128.64] ;  /* 0x0000000480947981 */ /* 0x0002e4000c1e1500 */
[----:B-1----:R-:W-:Y:S02]  /*b010*/  IMAD R122, R170, 0x358, RZ ;  /* 0x00000358aa7a7824 */ /* 0x002fe400078e02ff */
[----:B------:R1:W3:Y:S01]  /*b020*/  LDG.E.U16 R144, desc[UR4][R124.64] ;  /* 0x000000047c907981 */ /* 0x0002e2000c1e1500 */
[----:B------:R-:W0:Y:S01]  /*b030*/  LDC R170, c[0x0][0x248] ;  /* 0x00009200ffaa7b82 */ /* 0x000e220000000800 */
[----:B------:R-:W-:Y:S01]  /*b040*/  IMAD R126, R178, 0x35c, RZ ;  /* 0x0000035cb27e7824 */ /* 0x000fe200078e02ff */
[----:B------:R-:W-:Y:S01]  /*b050*/  IADD3 R122, P0, R122, R120, RZ ;  /* 0x000000787a7a7210 */ /* 0x000fe20007f1e0ff */
[----:B------:R-:W-:-:S03]  /*b060*/  IMAD R128, R182, 0x35e, RZ ;  /* 0x0000035eb6807824 */ /* 0x000fc600078e02ff */
[-C--:B------:R-:W-:Y:S01]  /*b070*/  IADD3 R126, P2, R126, R120.reuse, RZ ;  /* 0x000000787e7e7210 */ /* 0x080fe20007f5e0ff */
[----:B------:R-:W-:Y:S01]  /*b080*/  IMAD R129, R184, 0x1af, RZ ;  /* 0x000001afb8817824 */ /* 0x000fe200078e02ff */
[-C--:B------:R-:W-:Y:S01]  /*b090*/  LEA.HI.X.SX32 R123, R152, R121.reuse, 0x1, P0 ;  /* 0x00000079987b7211 */ /* 0x080fe200000f0eff */
[----:B-1----:R-:W-:Y:S01]  /*b0a0*/  IMAD R124, R174, 0x35a, RZ ;  /* 0x0000035aae7c7824 */ /* 0x002fe200078e02ff */
[-C--:B------:R-:W-:Y:S01]  /*b0b0*/  IADD3 R128, P0, R128, R120.reuse, RZ ;  /* 0x0000007880807210 */ /* 0x080fe20007f1e0ff */
[----:B------:R-:W-:Y:S01]  /*b0c0*/  IMAD R125, R180, 0x1ad, RZ ;  /* 0x000001adb47d7824 */ /* 0x000fe200078e02ff */
[-C--:B------:R-:W-:Y:S01]  /*b0d0*/  LEA.HI.X.SX32 R127, R150, R121.reuse, 0x1, P2 ;  /* 0x00000079967f7211 */ /* 0x080fe200010f0eff */
[----:B------:R-:W1:Y:S01]  /*b0e0*/  LDC R174, c[0x0][0x248] ;  /* 0x00009200ffae7b82 */ /* 0x000e620000000800 */
[----:B------:R-:W-:Y:S01]  /*b0f0*/  IADD3 R124, P1, R124, R120, RZ ;  /* 0x000000787c7c7210 */ /* 0x000fe20007f3e0ff */
[----:B------:R0:W3:Y:S01]  /*b100*/  LDG.E.U16 R150, desc[UR4][R122.64] ;  /* 0x000000047a967981 */ /* 0x0000e2000c1e1500 */
[----:B------:R-:W-:-:S02]  /*b110*/  LEA.HI.X.SX32 R129, R129, R121, 0x1, P0 ;  /* 0x0000007981817211 */ /* 0x000fc400000f0eff */
[----:B------:R-:W-:Y:S01]  /*b120*/  LEA.HI.X.SX32 R125, R125, R121, 0x1, P1 ;  /* 0x000000797d7d7211 */ /* 0x000fe200008f0eff */
[----:B------:R-:W3:Y:S02]  /*b130*/  LDG.E.U16 R154, desc[UR4][R126.64] ;  /* 0x000000047e9a7981 */ /* 0x000ee4000c1e1500 */
[----:B------:R-:W1:Y:S02]  /*b140*/  LDC R178, c[0x0][0x248] ;  /* 0x00009200ffb27b82 */ /* 0x000e640000000800 */
[----:B------:R0:W3:Y:S02]  /*b150*/  LDG.E.U16 R156, desc[UR4][R128.64] ;  /* 0x00000004809c7981 */ /* 0x0000e4000c1e1500 */
[----:B0-----:R-:W-:Y:S02]  /*b160*/  IMAD R122, R158, 0x366, RZ ;  /* 0x000003669e7a7824 */ /* 0x001fe400078e02ff */
[----:B------:R-:W-:Y:S01]  /*b170*/  IMAD R123, R162, 0x1b3, RZ ;  /* 0x000001b3a27b7824 */ /* 0x000fe200078e02ff */
[----:B------:R0:W3:Y:S01]  /*b180*/  LDG.E.U16 R152, desc[UR4][R124.64] ;  /* 0x000000047c987981 */ /* 0x0000e2000c1e1500 */
[----:B------:R-:W1:Y:S01]  /*b190*/  LDC R184, c[0x0][0x248] ;  /* 0x00009200ffb87b82 */ /* 0x000e620000000800 */
[----:B------:R-:W-:Y:S01]  /*b1a0*/  IADD3 R122, P0, R122, R120, RZ ;  /* 0x000000787a7a7210 */ /* 0x000fe20007f1e0ff */
[----:B------:R-:W-:-:S03]  /*b1b0*/  IMAD R128, R176, 0x36c, RZ ;  /* 0x0000036cb0807824 */ /* 0x000fc600078e02ff */
[-C--:B------:R-:W-:Y:S01]  /*b1c0*/  LEA.HI.X.SX32 R123, R123, R121.reuse, 0x1, P0 ;  /* 0x000000797b7b7211 */ /* 0x080fe200000f0eff */
[----:B------:R-:W-:Y:S02]  /*b1d0*/  IMAD R126, R168, 0x36a, RZ ;  /* 0x0000036aa87e7824 */ /* 0x000fe400078e02ff */
[----:B------:R-:W-:Y:S01]  /*b1e0*/  IMAD R218, R218, 0x1b4, RZ ;  /* 0x000001b4dada7824 */ /* 0x000fe200078e02ff */
[-C--:B------:R-:W-:Y:S01]  /*b1f0*/  IADD3 R128, P0, R128, R120.reuse, RZ ;  /* 0x0000007880807210 */ /* 0x080fe20007f1e0ff */
[----:B0-----:R-:W-:Y:S01]  /*b200*/  IMAD R124, R164, 0x368, RZ ;  /* 0x00000368a47c7824 */ /* 0x001fe200078e02ff */
[----:B------:R-:W0:Y:S01]  /*b210*/  LDC R180, c[0x0][0x248] ;  /* 0x00009200ffb47b82 */ /* 0x000e220000000800 */
[----:B------:R-:W-:Y:S01]  /*b220*/  IMAD R127, R172, 0x1b5, RZ ;  /* 0x000001b5ac7f7824 */ /* 0x000fe200078e02ff */
[----:B------:R-:W-:Y:S01]  /*b230*/  LEA.HI.X.SX32 R129, R160, R121, 0x1, P0 ;  /* 0x00000079a0817211 */ /* 0x000fe200000f0eff */
[----:B------:R-:W3:Y:S01]  /*b240*/  LDG.E.U16 R158, desc[UR4][R122.64] ;  /* 0x000000047a9e7981 */ /* 0x000ee2000c1e1500 */
[----:B------:R-:W-:-:S02]  /*b250*/  IADD3 R124, P1, R124, R120, RZ ;  /* 0x000000787c7c7210 */ /* 0x000fc40007f3e0ff */
[----:B------:R-:W-:Y:S01]  /*b260*/  IADD3 R126, P2, R126, R120, RZ ;  /* 0x000000787e7e7210 */ /* 0x000fe20007f5e0ff */
[----:B------:R1:W3:Y:S01]  /*b270*/  LDG.E.U16 R164, desc[UR4][R128.64] ;  /* 0x0000000480a47981 */ /* 0x0002e2000c1e1500 */
[-C--:B------:R-:W-:Y:S01]  /*b280*/  LEA.HI.X.SX32 R125, R218, R121.reuse, 0x1, P1 ;  /* 0x00000079da7d7211 */ /* 0x080fe200008f0eff */
[----:B------:R-:W0:Y:S01]  /*b290*/  LDC R168, c[0x0][0x248] ;  /* 0x00009200ffa87b82 */ /* 0x000e220000000800 */
[----:B------:R-:W-:-:S03]  /*b2a0*/  LEA.HI.X.SX32 R127, R127, R121, 0x1, P2 ;  /* 0x000000797f7f7211 */ /* 0x000fc600010f0eff */
[----:B------:R1:W3:Y:S04]  /*b2b0*/  LDG.E.U16 R160, desc[UR4][R124.64] ;  /* 0x000000047ca07981 */ /* 0x0002e8000c1e1500 */
[----:B-1----:R-:W1:Y:S01]  /*b2c0*/  LDC R128, c[0x0][0x248] ;  /* 0x00009200ff807b82 */ /* 0x002e620000000800 */
[----:B------:R0:W3:Y:S01]  /*b2d0*/  LDG.E.U16 R162, desc[UR4][R126.64] ;  /* 0x000000047ea27981 */ /* 0x0000e2000c1e1500 */
[----:B------:R-:W-:-:S06]  /*b2e0*/  IMAD R124, R174, 0x376, RZ ;  /* 0x00000376ae7c7824 */ /* 0x000fcc00078e02ff */
[----:B------:R-:W1:Y:S01]  /*b2f0*/  LDC R129, c[0x0][0x248] ;  /* 0x00009200ff817b82 */ /* 0x000e620000000800 */
[----:B------:R-:W-:Y:S02]  /*b300*/  IMAD R122, R170, 0x36e, RZ ;  /* 0x0000036eaa7a7824 */ /* 0x000fe400078e02ff */
[----:B0-----:R-:W-:-:S05]  /*b310*/  IMAD R126, R178, 0x378, RZ ;  /* 0x00000378b27e7824 */ /* 0x001fca00078e02ff */
[----:B------:R-:W0:Y:S01]  /*b320*/  LDC R174, c[0x0][0x248] ;  /* 0x00009200ffae7b82 */ /* 0x000e220000000800 */
[----:B------:R-:W-:Y:S01]  /*b330*/  IMAD R123, R184, 0x1b7, RZ ;  /* 0x000001b7b87b7824 */ /* 0x000fe200078e02ff */
[----:B------:R-:W-:-:S06]  /*b340*/  IADD3 R126, P2, R126, R120, RZ ;  /* 0x000000787e7e7210 */ /* 0x000fcc0007f5e0ff */
[----:B------:R-:W0:Y:S01]  /*b350*/  LDC R178, c[0x0][0x248] ;  /* 0x00009200ffb27b82 */ /* 0x000e220000000800 */
[----:B------:R-:W-:-:S07]  /*b360*/  IADD3 R122, P0, R122, R120, RZ ;  /* 0x000000787a7a7210 */ /* 0x000fce0007f1e0ff */
[----:B------:R-:W0:Y:S01]  /*b370*/  LDC R182, c[0x0][0x248] ;  /* 0x00009200ffb67b82 */ /* 0x000e220000000800 */
[-C--:B------:R-:W-:Y:S02]  /*b380*/  LEA.HI.X.SX32 R127, R166, R121.reuse, 0x1, P2 ;  /* 0x00000079a67f7211 */ /* 0x080fe400010f0eff */
[----:B------:R-:W-:-:S03]  /*b390*/  LEA.HI.X.SX32 R123, R123, R121, 0x1, P0 ;  /* 0x000000797b7b7211 */ /* 0x000fc600000f0eff */
[----:B------:R1:W3:Y:S02]  /*b3a0*/  LDG.E.U16 R170, desc[UR4][R126.64] ;  /* 0x000000047eaa7981 */ /* 0x0002e4000c1e1500 */
[----:B------:R-:W2:Y:S02]  /*b3b0*/  LDC R172, c[0x0][0x248] ;  /* 0x00009200ffac7b82 */ /* 0x000ea40000000800 */
[----:B------:R1:W3:Y:S06]  /*b3c0*/  LDG.E.U16 R166, desc[UR4][R122.64] ;  /* 0x000000047aa67981 */ /* 0x0002ec000c1e1500 */
[----:B------:R-:W2:Y:S01]  /*b3d0*/  LDC R184, c[0x0][0x248] ;  /* 0x00009200ffb87b82 */ /* 0x000ea20000000800 */
[----:B-1----:R-:W-:-:S02]  /*b3e0*/  IMAD R127, R180, 0x1d3, RZ ;  /* 0x000001d3b47f7824 */ /* 0x002fc400078e02ff */
[----:B------:R-:W-:Y:S01]  /*b3f0*/  IMAD R122, R128, 0x386, RZ ;  /* 0x00000386807a7824 */ /* 0x000fe200078e02ff */
[----:B------:R-:W-:Y:S01]  /*b400*/  IADD3 R124, P1, R124, R120, RZ ;  /* 0x000000787c7c7210 */ /* 0x000fe20007f3e0ff */
[----:B------:R-:W-:-:S03]  /*b410*/  IMAD R125, R168, 0x1bb, RZ ;  /* 0x000001bba87d7824 */ /* 0x000fc600078e02ff */
[----:B------:R-:W1:Y:S01]  /*b420*/  LDC R180, c[0x0][0x248] ;  /* 0x00009200ffb47b82 */ /* 0x000e620000000800 */
[----:B------:R-:W-:Y:S01]  /*b430*/  IMAD R123, R129, 0x1c3, RZ ;  /* 0x000001c3817b7824 */ /* 0x000fe200078e02ff */
[-C--:B------:R-:W-:Y:S01]  /*b440*/  IADD3 R122, P0, R122, R120.reuse, RZ ;  /* 0x000000787a7a7210 */ /* 0x080fe20007f1e0ff */
[----:B0-----:R-:W-:Y:S01]  /*b450*/  IMAD R128, R174, 0x3b6, RZ ;  /* 0x000003b6ae807824 */ /* 0x001fe200078e02ff */
[-C--:B------:R-:W-:Y:S01]  /*b460*/  LEA.HI.X.SX32 R125, R125, R121.reuse, 0x1, P1 ;  /* 0x000000797d7d7211 */ /* 0x080fe200008f0eff */
[----:B------:R-:W-:Y:S01]  /*b470*/  IMAD R129, R178, 0x1db, RZ ;  /* 0x000001dbb2817824 */ /* 0x000fe200078e02ff */
[-C--:B------:R-:W-:Y:S01]  /*b480*/  LEA.HI.X.SX32 R123, R123, R121.reuse, 0x1, P0 ;  /* 0x000000797b7b7211 */ /* 0x080fe200000f0eff */
[----:B------:R-:W-:Y:S01]  /*b490*/  IMAD R126, R182, 0x3a6, RZ ;  /* 0x000003a6b67e7824 */ /* 0x000fe200078e02ff */
[----:B------:R-:W-:Y:S01]  /*b4a0*/  IADD3 R128, P2, R128, R120, RZ ;  /* 0x0000007880807210 */ /* 0x000fe20007f5e0ff */
[----:B------:R-:W0:Y:S01]  /*b4b0*/  LDC R176, c[0x0][0x248] ;  /* 0x00009200ffb07b82 */ /* 0x000e220000000800 */
[----:B------:R2:W3:Y:S02]  /*b4c0*/  LDG.E.U16 R168, desc[UR4][R124.64] ;  /* 0x000000047ca87981 */ /* 0x0004e4000c1e1500 */
[----:B------:R-:W-:-:S02]  /*b4d0*/  LEA.HI.X.SX32 R129, R129, R121, 0x1, P2 ;  /* 0x0000007981817211 */ /* 0x000fc400010f0eff */
[----:B------:R-:W-:-:S03]  /*b4e0*/  IADD3 R126, P0, R126, R120, RZ ;  /* 0x000000787e7e7210 */ /* 0x000fc60007f1e0ff */
[----:B------:R-:W0:Y:S01]  /*b4f0*/  LDC R218, c[0x0][0x248] ;  /* 0x00009200ffda7b82 */ /* 0x000e220000000800 */
[----:B--2---:R-:W-:Y:S01]  /*b500*/  IMAD R125, R172, 0x1cb, RZ ;  /* 0x000001cbac7d7824 */ /* 0x004fe200078e02ff */
[----:B------:R-:W2:Y:S04]  /*b510*/  LDG.E.U16 R178, desc[UR4][R128.64] ;  /* 0x0000000480b27981 */ /* 0x000ea8000c1e1500 */
[----:B------:R1:W2:Y:S01]  /*b520*/  LDG.E.U16 R172, desc[UR4][R122.64] ;  /* 0x000000047aac7981 */ /* 0x0002a2000c1e1500 */
[----:B------:R-:W-:Y:S01]  /*b530*/  LEA.HI.X.SX32 R127, R127, R121, 0x1, P0 ;  /* 0x000000797f7f7211 */ /* 0x000fe200000f0eff */
[----:B------:R-:W4:Y:S01]  /*b540*/  LDC R238, c[0x0][0x248] ;  /* 0x00009200ffee7b82 */ /* 0x000f220000000800 */
[----:B-1----:R-:W-:-:S07]  /*b550*/  IMAD R122, R186, 0x3c6, RZ ;  /* 0x000003c6ba7a7824 */ /* 0x002fce00078e02ff */
[----:B------:R-:W1:Y:S01]  /*b560*/  LDC R240, c[0x0][0x248] ;  /* 0x00009200fff07b82 */ /* 0x000e620000000800 */
[----:B------:R-:W-:Y:S02]  /*b570*/  IMAD R123, R184, 0x1e3, RZ ;  /* 0x000001e3b87b7824 */ /* 0x000fe400078e02ff */
[----:B------:R-:W-:Y:S01]  /*b580*/  IMAD R128, R214, 0x3f6, RZ ;  /* 0x000003f6d6807824 */ /* 0x000fe200078e02ff */
[----:B------:R-:W-:Y:S01]  /*b590*/  IADD3 R122, P0, R122, R120, RZ ;  /* 0x000000787a7a7210 */ /* 0x000fe20007f1e0ff */
[----:B------:R-:W-:-:S03]  /*b5a0*/  IMAD R129, R180, 0x1fb, RZ ;  /* 0x000001fbb4817824 */ /* 0x000fc600078e02ff */
[-C--:B------:R-:W-:Y:S01]  /*b5b0*/  LEA.HI.X.SX32 R123, R123, R121.reuse, 0x1, P0 ;  /* 0x000000797b7b7211 */ /* 0x080fe200000f0eff */
[----:B0-----:R-:W-:Y:S01]  /*b5c0*/  IMAD R124, R176, 0x396, RZ ;  /* 0x00000396b07c7824 */ /* 0x001fe200078e02ff */
[-C--:B------:R-:W-:Y:S01]  /*b5d0*/  IADD3 R128, P0, R128, R120.reuse, RZ ;  /* 0x0000007880807210 */ /* 0x080fe20007f1e0ff */
[----:B------:R-:W-:Y:S01]  /*b5e0*/  IMAD R218, R218, 0x1c4, RZ ;  /* 0x000001c4dada7824 */ /* 0x000fe200078e02ff */
[----:B------:R-:W2:Y:S01]  /*b5f0*/  LDG.E.U16 R176, desc[UR4][R126.64] ;  /* 0x000000047eb07981 */ /* 0x000ea2000c1e1500 */
[----:B------:R-:W0:Y:S01]  /*b600*/  LDC R214, c[0x0][0x248] ;  /* 0x00009200ffd67b82 */ /* 0x000e220000000800 */
[----:B------:R-:W-:Y:S02]  /*b610*/  LEA.HI.X.SX32 R129, R129, R121, 0x1, P0 ;  /* 0x0000007981817211 */ /* 0x000fe400000f0eff */
[----:B------:R-:W2:Y:S04]  /*b620*/  LDG.E.U16 R180, desc[UR4][R122.64] ;  /* 0x000000047ab47981 */ /* 0x000ea8000c1e1500 */
[----:B------:R4:W2:Y:S01]  /*b630*/  LDG.E.U16 R186, desc[UR4][R128.64] ;  /* 0x0000000480ba7981 */ /* 0x0008a2000c1e1500 */
[----:B------:R-:W-:Y:S01]  /*b640*/  IADD3 R124, P1, R124, R120, RZ ;  /* 0x000000787c7c7210 */ /* 0x000fe20007f3e0ff */
[----:B------:R-:W1:Y:S01]  /*b650*/  LDC R234, c[0x0][0x248] ;  /* 0x00009200ffea7b82 */ /* 0x000e620000000800 */
[----:B----4-:R-:W-:-:S02]  /*b660*/  IMAD R128, R194, 0x388, RZ ;  /* 0x00000388c2807824 */ /* 0x010fc400078e02ff */
[----:B------:R-:W-:-:S05]  /*b670*/  LEA.HI.X.SX32 R125, R125, R121, 0x1, P1 ;  /* 0x000000797d7d7211 */ /* 0x000fca00008f0eff */
[----:B------:R-:W4:Y:S01]  /*b680*/  LDC R230, c[0x0][0x248] ;  /* 0x00009200ffe67b82 */ /* 0x000f220000000800 */
[----:B------:R-:W-:Y:S01]  /*b690*/  IADD3 R128, P0, R128, R120, RZ ;  /* 0x0000007880807210 */ /* 0x000fe20007f1e0ff */
[----:B------:R0:W2:Y:S03]  /*b6a0*/  LDG.E.U16 R174, desc[UR4][R124.64] ;  /* 0x000000047cae7981 */ /* 0x0000a6000c1e1500 */
[----:B------:R-:W-:-:S03]  /*b6b0*/  LEA.HI.X.SX32 R129, R218, R121, 0x1, P0 ;  /* 0x00000079da817211 */ /* 0x000fc600000f0eff */
[----:B------:R-:W1:Y:S01]  /*b6c0*/  LDC R218, c[0x0][0x248] ;  /* 0x00009200ffda7b82 */ /* 0x000e620000000800 */
[----:B0-----:R-:W-:Y:S02]  /*b6d0*/  IMAD R124, R204, 0x3d6, RZ ;  /* 0x000003d6cc7c7824 */ /* 0x001fe400078e02ff */
[----:B------:R-:W-:-:S05]  /*b6e0*/  IMAD R125, R202, 0x1eb, RZ ;  /* 0x000001ebca7d7824 */ /* 0x000fca00078e02ff */
[----:B------:R-:W0:Y:S01]  /*b6f0*/  LDC R204, c[0x0][0x248] ;  /* 0x00009200ffcc7b82 */ /* 0x000e220000000800 */
[----:B------:R-:W-:Y:S01]  /*b700*/  IADD3 R124, P1, R124, R120, RZ ;  /* 0x000000787c7c7210 */ /* 0x000fe20007f3e0ff */
[----:B------:R-:W-:-:S03]  /*b710*/  IMAD R126, R208, 0x3e6, RZ ;  /* 0x000003e6d07e7824 */ /* 0x000fc600078e02ff */
[-C--:B------:R-:W-:Y:S01]  /*b720*/  LEA.HI.X.SX32 R125, R125, R121.reuse, 0x1, P1 ;  /* 0x000000797d7d7211 */ /* 0x080fe200008f0eff */
[----:B------:R-:W-:Y:S01]  /*b730*/  IMAD R127, R212, 0x1f3, RZ ;  /* 0x000001f3d47f7824 */ /* 0x000fe200078e02ff */
[----:B------:R-:W-:Y:S01]  /*b740*/  IADD3 R126, P2, R126, R120, RZ ;  /* 0x000000787e7e7210 */ /* 0x000fe20007f5e0ff */
[----:B------:R-:W-:Y:S01]  /*b750*/  IMAD R122, R210, 0x3b8, RZ ;  /* 0x000003b8d27a7824 */ /* 0x000fe200078e02ff */
[----:B------:R-:W4:Y:S01]  /*b760*/  LDC R208, c[0x0][0x248] ;  /* 0x00009200ffd07b82 */ /* 0x000f220000000800 */
[----:B------:R1:W2:Y:S01]  /*b770*/  LDG.E.U16 R182, desc[UR4][R124.64] ;  /* 0x000000047cb67981 */ /* 0x0002a2000c1e1500 */
[----:B------:R-:W-:Y:S01]  /*b780*/  LEA.HI.X.SX32 R127, R127, R121, 0x1, P2 ;  /* 0x000000797f7f7211 */ /* 0x000fe200010f0eff */
[----:B-1----:R-:W-:-:S04]  /*b790*/  IMAD R218, R218, 0x1d4, RZ ;  /* 0x000001d4dada7824 */ /* 0x002fc800078e02ff */
[----:B------:R1:W2:Y:S01]  /*b7a0*/  LDG.E.U16 R184, desc[UR4][R126.64] ;  /* 0x000000047eb87981 */ /* 0x0002a2000c1e1500 */
[----:B------:R-:W-:Y:S01]  /*b7b0*/  IMAD R123, R216, 0x218, RZ ;  /* 0x00000218d87b7824 */ /* 0x000fe200078e02ff */
[----:B------:R-:W-:Y:S01]  /*b7c0*/  IADD3 R122, P3, R122, R120, RZ ;  /* 0x000000787a7a7210 */ /* 0x000fe20007f7e0ff */
[----:B------:R-:W4:Y:S01]  /*b7d0*/  LDC R212, c[0x0][0x248] ;  /* 0x00009200ffd47b82 */ /* 0x000f220000000800 */
[----:B------:R-:W-:-:S05]  /*b7e0*/  IMAD R124, R206, 0x3a8, RZ ;  /* 0x000003a8ce7c7824 */ /* 0x000fca00078e02ff */
[----:B------:R-:W-:Y:S01]  /*b7f0*/  IADD3 R124, P2, R124, R120, RZ ;  /* 0x000000787c7c7210 */ /* 0x000fe20007f5e0ff */
[----:B-1----:R-:W-:Y:S01]  /*b800*/  IMAD R126, R196, 0x398, RZ ;  /* 0x00000398c47e7824 */ /* 0x002fe200078e02ff */
[----:B------:R-:W1:Y:S02]  /*b810*/  LDC R202, c[0x0][0x248] ;  /* 0x00009200ffca7b82 */ /* 0x000e640000000800 */
[----:B------:R-:W-:-:S06]  /*b820*/  LEA.HI.X.SX32 R125, R218, R121, 0x1, P2 ;  /* 0x00000079da7d7211 */ /* 0x000fcc00010f0eff */
[----:B------:R-:W0:Y:S01]  /*b830*/  LDC R218, c[0x0][0x248] ;  /* 0x00009200ffda7b82 */ /* 0x000e220000000800 */
[----:B------:R-:W-:-:S04]  /*b840*/  IADD3 R126, P1, R126, R120, RZ ;  /* 0x000000787e7e7210 */ /* 0x000fc80007f3e0ff */
[----:B------:R-:W-:Y:S02]  /*b850*/  LEA.HI.X.SX32 R127, R188, R121, 0x1, P1 ;  /* 0x00000079bc7f7211 */ /* 0x000fe400008f0eff */
[----:B------:R4:W2:Y:S01]  /*b860*/  LDG.E.U16 R188, desc[UR4][R128.64] ;  /* 0x0000000480bc7981 */ /* 0x0008a2000c1e1500 */
[----:B------:R-:W1:Y:S08]  /*b870*/  LDC R216, c[0x0][0x248] ;  /* 0x00009200ffd87b82 */ /* 0x000e700000000800 */
[----:B------:R-:W1:Y:S01]  /*b880*/  LDC R206, c[0x0][0x248] ;  /* 0x00009200ffce7b82 */ /* 0x000e620000000800 */
[----:B----4-:R-:W-:-:S02]  /*b890*/  IADD3 R128, P0, R123, R120, RZ ;  /* 0x000000787b807210 */ /* 0x010fc40007f1e0ff */
[-C--:B------:R-:W-:Y:S02]  /*b8a0*/  LEA.HI.X.SX32 R123, R190, R121.reuse, 0x1, P3 ;  /* 0x00000079be7b7211 */ /* 0x080fe400018f0eff */
[----:B------:R-:W-:Y:S01]  /*b8b0*/  LEA.HI.X.SX32 R129, R192, R121, 0x1, P0 ;  /* 0x00000079c0817211 */ /* 0x000fe200000f0eff */
[----:B------:R-:W4:Y:S02]  /*b8c0*/  LDG.E.U16 R190, desc[UR4][R126.64] ;  /* 0x000000047ebe7981 */ /* 0x000f24000c1e1500 */
[----:B------:R-:W1:Y:S02]  /*b8d0*/  LDC R210, c[0x0][0x248] ;  /* 0x00009200ffd27b82 */ /* 0x000e640000000800 */
[----:B------:R0:W4:Y:S02]  /*b8e0*/  LDG.E.U16 R194, desc[UR4][R122.64] ;  /* 0x000000047ac27981 */ /* 0x000124000c1e1500 */
[----:B0-----:R-:W-:Y:S02]  /*b8f0*/  IMAD R218, R218, 0x1e4, RZ ;  /* 0x000001e4dada7824 */ /* 0x001fe400078e02ff */
[----:B------:R0:W4:Y:S04]  /*b900*/  LDG.E.U16 R196, desc[UR4][R128.64] ;  /* 0x0000000480c47981 */ /* 0x000128000c1e1500 */
[----:B------:R1:W4:Y:S01]  /*b910*/  LDG.E.U16 R192, desc[UR4][R124.64] ;  /* 0x000000047cc07981 */ /* 0x000322000c1e1500 */
[----:B------:R-:W-:-:S05]  /*b920*/  IMAD R122, R204, 0x3c8, RZ ;  /* 0x000003c8cc7a7824 */ /* 0x000fca00078e02ff */
[----:B------:R-:W-:-:S04]  /*b930*/  IADD3 R122, P0, R122, R120, RZ ;  /* 0x000000787a7a7210 */ /* 0x000fc80007f1e0ff */
[----:B------:R-:W-:Y:S02]  /*b940*/  LEA.HI.X.SX32 R123, R218, R121, 0x1, P0 ;  /* 0x00000079da7b7211 */ /* 0x000fe400000f0eff */
[----:B------:R-:W1:Y:S01]  /*b950*/  LDC R218, c[0x0][0x248] ;  /* 0x00009200ffda7b82 */ /* 0x000e620000000800 */
[----:B------:R-:W-:Y:S02]  /*b960*/  IMAD R126, R208, 0x3e8, RZ ;  /* 0x000003e8d07e7824 */ /* 0x000fe400078e02ff */
[----:B0-----:R-:W-:-:S05]  /*b970*/  IMAD R128, R212, 0x3f8, RZ ;  /* 0x000003f8d4807824 */ /* 0x001fca00078e02ff */
[----:B------:R-:W0:Y:S08]  /*b980*/  LDC R208, c[0x0][0x248] ;  /* 0x00009200ffd07b82 */ /* 0x000e300000000800 */
[----:B------:R-:W0:Y:S01]  /*b990*/  LDC R212, c[0x0][0x248] ;  /* 0x00009200ffd47b82 */ /* 0x000e220000000800 */
[-C--:B------:R-:W-:Y:S02]  /*b9a0*/  IADD3 R128, P0, R128, R120.reuse, RZ ;  /* 0x0000007880807210 */ /* 0x080fe40007f1e0ff */
[----:B------:R-:W-:-:S02]  /*b9b0*/  IADD3 R126, P2, R126, R120, RZ ;  /* 0x000000787e7e7210 */ /* 0x000fc40007f5e0ff */
[-C--:B------:R-:W-:Y:S01]  /*b9c0*/  LEA.HI.X.SX32 R129, R200, R121.reuse, 0x1, P0 ;  /* 0x00000079c8817211 */ /* 0x080fe200000f0eff */
[----:B-1----:R-:W-:Y:S02]  /*b9d0*/  IMAD R218, R218, 0x1f4, RZ ;  /* 0x000001f4dada7824 */ /* 0x002fe400078e02ff */
[----:B------:R-:W-:Y:S02]  /*b9e0*/  IMAD R124, R202, 0x3d8, RZ ;  /* 0x000003d8ca7c7824 */ /* 0x000fe400078e02ff */
[----:B------:R1:W4:Y:S01]  /*b9f0*/  LDG.E.U16 R204, desc[UR4][R128.64] ;  /* 0x0000000480cc7981 */ /* 0x000322000c1e1500 */
[-C--:B------:R-:W-:Y:S02]  /*ba00*/  LEA.HI.X.SX32 R127, R218, R121.reuse, 0x1, P2 ;  /* 0x00000079da7f7211 */ /* 0x080fe400010f0eff */
[----:B------:R-:W-:Y:S01]  /*ba10*/  IADD3 R124, P1, R124, R120, RZ ;  /* 0x000000787c7c7210 */ /* 0x000fe20007f3e0ff */
[----:B------:R-:W3:Y:S02]  /*ba20*/  LDC R218, c[0x0][0x248] ;  /* 0x00009200ffda7b82 */ /* 0x000ee40000000800 */
[----:B------:R0:W4:Y:S06]  /*ba30*/  LDG.E.U16 R202, desc[UR4][R126.64] ;  /* 0x000000047eca7981 */ /* 0x00012c000c1e1500 */
[----:B-1----:R-:W1:Y:S01]  /*ba40*/  LDC R129, c[0x0][0x248] ;  /* 0x00009200ff817b82 */ /* 0x002e620000000800 */
[----:B------:R-:W-:-:S02]  /*ba50*/  LEA.HI.X.SX32 R125, R198, R121, 0x1, P1 ;  /* 0x00000079c67d7211 */ /* 0x000fc400008f0eff */
[----:B------:R0:W4:Y:S02]  /*ba60*/  LDG.E.U16 R198, desc[UR4][R122.64] ;  /* 0x000000047ac67981 */ /* 0x000124000c1e1500 */
[----:B0-----:R-:W-:Y:S02]  /*ba70*/  IMAD R126, R208, 0x39a, RZ ;  /* 0x0000039ad07e7824 */ /* 0x001fe400078e02ff */
[----:B------:R-:W-:Y:S01]  /*ba80*/  IMAD R127, R212, 0x1cd, RZ ;  /* 0x000001cdd47f7824 */ /* 0x000fe200078e02ff */
[----:B------:R0:W4:Y:S01]  /*ba90*/  LDG.E.U16 R200, desc[UR4][R124.64] ;  /* 0x000000047cc87981 */ /* 0x000122000c1e1500 */
[----:B------:R-:W3:Y:S01]  /*baa0*/  LDC R128, c[0x0][0x248] ;  /* 0x00009200ff807b82 */ /* 0x000ee20000000800 */
[----:B------:R-:W-:Y:S01]  /*bab0*/  IADD3 R126, P2, R126, R120, RZ ;  /* 0x000000787e7e7210 */ /* 0x000fe20007f5e0ff */
[----:B------:R-:W-:-:S06]  /*bac0*/  IMAD R123, R216, 0x1bd, RZ ;  /* 0x000001bdd87b7824 */ /* 0x000fcc00078e02ff */
[----:B------:R-:W3:Y:S01]  /*bad0*/  LDC R212, c[0x0][0x248] ;  /* 0x00009200ffd47b82 */ /* 0x000ee20000000800 */
[----:B------:R-:W-:Y:S01]  /*bae0*/  IMAD R122, R206, 0x37a, RZ ;  /* 0x0000037ace7a7824 */ /* 0x000fe200078e02ff */
[----:B------:R-:W-:-:S06]  /*baf0*/  LEA.HI.X.SX32 R127, R127, R121, 0x1, P2 ;  /* 0x000000797f7f7211 */ /* 0x000fcc00010f0eff */
[----:B------:R-:W3:Y:S01]  /*bb00*/  LDC R216, c[0x0][0x248] ;  /* 0x00009200ffd87b82 */ /* 0x000ee20000000800 */
[----:B------:R-:W-:Y:S01]  /*bb10*/  IADD3 R122, P0, R122, R120, RZ ;  /* 0x000000787a7a7210 */ /* 0x000fe20007f1e0ff */
[----:B0-----:R-:W-:Y:S02]  /*bb20*/  IMAD R124, R210, 0x38a, RZ ;  /* 0x0000038ad27c7824 */ /* 0x001fe400078e02ff */
[----:B------:R0:W4:Y:S01]  /*bb30*/  LDG.E.U16 R210, desc[UR4][R126.64] ;  /* 0x000000047ed27981 */ /* 0x000122000c1e1500 */
[----:B------:R-:W-:-:S05]  /*bb40*/  LEA.HI.X.SX32 R123, R123, R121, 0x1, P0 ;  /* 0x000000797b7b7211 */ /* 0x000fca00000f0eff */
[----:B------:R1:W4:Y:S01]  /*bb50*/  LDG.E.U16 R206, desc[UR4][R122.64] ;  /* 0x000000047ace7981 */ /* 0x000322000c1e1500 */
[----:B0-----:R-:W-:Y:S02]  /*bb60*/  IMAD R126, R222, 0x3ca, RZ ;  /* 0x000003cade7e7824 */ /* 0x001fe400078e02ff */
[----:B------:R-:W0:Y:S01]  /*bb70*/  LDC R222, c[0x0][0x248] ;  /* 0x00009200ffde7b82 */ /* 0x000e220000000800 */
[----:B-1----:R-:W-:Y:S02]  /*bb80*/  IMAD R122, R129, 0x3aa, RZ ;  /* 0x000003aa817a7824 */ /* 0x002fe400078e02ff */
[----:B---3--:R-:W-:Y:S02]  /*bb90*/  IMAD R123, R128, 0x1d5, RZ ;  /* 0x000001d5807b7824 */ /* 0x008fe400078e02ff */
[----:B------:R-:W-:Y:S01]  /*bba0*/  IMAD R128, R212, 0x3da, RZ ;  /* 0x000003dad4807824 */ /* 0x000fe200078e02ff */
[-C--:B------:R-:W-:Y:S01]  /*bbb0*/  IADD3 R122, P0, R122, R120.reuse, RZ ;  /* 0x000000787a7a7210 */ /* 0x080fe20007f1e0ff */
[----:B------:R-:W-:Y:S01]  /*bbc0*/  IMAD R125, R224, 0x1c5, RZ ;  /* 0x000001c5e07d7824 */ /* 0x000fe200078e02ff */
[-C--:B------:R-:W-:Y:S01]  /*bbd0*/  IADD3 R124, P1, R124, R120.reuse, RZ ;  /* 0x000000787c7c7210 */ /* 0x080fe20007f3e0ff */
[----:B------:R-:W-:Y:S01]  /*bbe0*/  IMAD R129, R216, 0x1ed, RZ ;  /* 0x000001edd8817824 */ /* 0x000fe200078e02ff */
[----:B------:R-:W-:Y:S01]  /*bbf0*/  LEA.HI.X.SX32 R123, R123, R121, 0x1, P0 ;  /* 0x000000797b7b7211 */ /* 0x000fe200000f0eff */
[----:B------:R-:W1:Y:S01]  /*bc00*/  LDC R224, c[0x0][0x248] ;  /* 0x00009200ffe07b82 */ /* 0x000e620000000800 */
[----:B------:R-:W-:-:S02]  /*bc10*/  IADD3 R128, P0, R128, R120, RZ ;  /* 0x0000007880807210 */ /* 0x000fc40007f1e0ff */
[-C--:B------:R-:W-:Y:S01]  /*bc20*/  LEA.HI.X.SX32 R125, R125, R121.reuse, 0x1, P1 ;  /* 0x000000797d7d7211 */ /* 0x080fe200008f0eff */
[----:B------:R-:W3:Y:S01]  /*bc30*/  LDG.E.U16 R212, desc[UR4][R122.64] ;  /* 0x000000047ad47981 */ /* 0x000ee2000c1e1500 */
[----:B------:R-:W-:-:S03]  /*bc40*/  LEA.HI.X.SX32 R129, R129, R121, 0x1, P0 ;  /* 0x0000007981817211 */ /* 0x000fc600000f0eff */
[----:B------:R0:W3:Y:S01]  /*bc50*/  LDG.E.U16 R208, desc[UR4][R124.64] ;  /* 0x000000047cd07981 */ /* 0x0000e2000c1e1500 */
[----:B------:R-:W-:Y:S02]  /*bc60*/  IMAD R127, R226, 0x1e5, RZ ;  /* 0x000001e5e27f7824 */ /* 0x000fe400078e02ff */
[----:B------:R-:W2:Y:S01]  /*bc70*/  LDC R226, c[0x0][0x248] ;  /* 0x00009200ffe27b82 */ /* 0x000ea20000000800 */
[----:B0-----:R-:W-:-:S07]  /*bc80*/  IMAD R124, R218, 0x3ba, RZ ;  /* 0x000003bada7c7824 */ /* 0x001fce00078e02ff */
[----:B------:R-:W0:Y:S01]  /*bc90*/  LDC R123, c[0x0][0x248] ;  /* 0x00009200ff7b7b82 */ /* 0x000e220000000800 */
[----:B------:R1:W3:Y:S02]  /*bca0*/  LDG.E.U16 R218, desc[UR4][R128.64] ;  /* 0x0000000480da7981 */ /* 0x0002e4000c1e1500 */
[----:B-1----:R-:W-:-:S05]  /*bcb0*/  IMAD R128, R222, 0x37e, RZ ;  /* 0x0000037ede807824 */ /* 0x002fca00078e02ff */
[----:B------:R-:W1:Y:S01]  /*bcc0*/  LDC R222, c[0x0][0x248] ;  /* 0x00009200ffde7b82 */ /* 0x000e620000000800 */
[----:B------:R-:W-:Y:S01]  /*bcd0*/  IMAD R125, R214, 0x1dd, RZ ;  /* 0x000001ddd67d7824 */ /* 0x000fe200078e02ff */
[----:B------:R-:W-:-:S04]  /*bce0*/  IADD3 R124, P1, R124, R120, RZ ;  /* 0x000000787c7c7210 */ /* 0x000fc80007f3e0ff */
[----:B------:R-:W-:Y:S02]  /*bcf0*/  LEA.HI.X.SX32 R125, R125, R121, 0x1, P1 ;  /* 0x000000797d7d7211 */ /* 0x000fe400008f0eff */
[----:B------:R-:W-:-:S03]  /*bd00*/  IADD3 R126, P2, R126, R120, RZ ;  /* 0x000000787e7e7210 */ /* 0x000fc60007f5e0ff */
[----:B------:R1:W3:Y:S01]  /*bd10*/  LDG.E.U16 R214, desc[UR4][R124.64] ;  /* 0x000000047cd67981 */ /* 0x0002e2000c1e1500 */
[----:B------:R-:W-:Y:S01]  /*bd20*/  LEA.HI.X.SX32 R127, R127, R121, 0x1, P2 ;  /* 0x000000797f7f7211 */ /* 0x000fe200010f0eff */
[----:B------:R-:W-:-:S04]  /*bd30*/  IMAD R122, R224, 0x3ea, RZ ;  /* 0x000003eae07a7824 */ /* 0x000fc800078e02ff */
[----:B------:R0:W3:Y:S01]  /*bd40*/  LDG.E.U16 R216, desc[UR4][R126.64] ;  /* 0x000000047ed87981 */ /* 0x0000e2000c1e1500 */
[----:B-1----:R-:W-:Y:S02]  /*bd50*/  IMAD R125, R222, 0x1fd, RZ ;  /* 0x000001fdde7d7824 */ /* 0x002fe400078e02ff */
[----:B------:R-:W1:Y:S01]  /*bd60*/  LDC R222, c[0x0][0x248] ;  /* 0x00009200ffde7b82 */ /* 0x000e620000000800 */
[----:B0-----:R-:W-:Y:S02]  /*bd70*/  IMAD R126, R123, 0x3fa, RZ ;  /* 0x000003fa7b7e7824 */ /* 0x001fe400078e02ff */
[----:B------:R-:W-:Y:S01]  /*bd80*/  IMAD R124, R238, 0x37c, RZ ;  /* 0x0000037cee7c7824 */ /* 0x000fe200078e02ff */
[-C--:B------:R-:W-:Y:S01]  /*bd90*/  IADD3 R122, P1, R122, R120.reuse, RZ ;  /* 0x000000787a7a7210 */ /* 0x080fe20007f3e0ff */
[----:B--2---:R-:W-:Y:S01]  /*bda0*/  IMAD R123, R226, 0x1f5, RZ ;  /* 0x000001f5e27b7824 */ /* 0x004fe200078e02ff */
[-C--:B------:R-:W-:Y:S02]  /*bdb0*/  IADD3 R126, P2, R126, R120.reuse, RZ ;  /* 0x000000787e7e7210 */ /* 0x080fe40007f5e0ff */
[----:B------:R-:W-:Y:S01]  /*bdc0*/  IADD3 R124, P0, R124, R120, RZ ;  /* 0x000000787c7c7210 */ /* 0x000fe20007f1e0ff */
[----:B------:R-:W0:Y:S01]  /*bdd0*/  LDC R238, c[0x0][0x248] ;  /* 0x00009200ffee7b82 */ /* 0x000e220000000800 */
[----:B------:R-:W-:-:S02]  /*bde0*/  LEA.HI.X.SX32 R123, R123, R121, 0x1, P1 ;  /* 0x000000797b7b7211 */ /* 0x000fc400008f0eff */
[-C--:B------:R-:W-:Y:S02]  /*bdf0*/  LEA.HI.X.SX32 R127, R125, R121.reuse, 0x1, P2 ;  /* 0x000000797d7f7211 */ /* 0x080fe400010f0eff */
[----:B------:R-:W-:Y:S02]  /*be00*/  LEA.HI.X.SX32 R125, R220, R121, 0x1, P0 ;  /* 0x00000079dc7d7211 */ /* 0x000fe400000f0eff */
[----:B------:R2:W3:Y:S01]  /*be10*/  LDG.E.U16 R220, desc[UR4][R122.64] ;  /* 0x000000047adc7981 */ /* 0x0004e2000c1e1500 */
[----:B------:R-:W-:-:S03]  /*be20*/  IADD3 R128, P1, R128, R120, RZ ;  /* 0x0000007880807210 */ /* 0x000fc60007f3e0ff */
[----:B------:R1:W3:Y:S01]  /*be30*/  LDG.E.U16 R224, desc[UR4][R124.64] ;  /* 0x000000047ce07981 */ /* 0x0002e2000c1e1500 */
[----:B--2---:R-:W2:Y:S01]  /*be40*/  LDC R123, c[0x0][0x248] ;  /* 0x00009200ff7b7b82 */ /* 0x004ea20000000800 */
[----:B-1----:R-:W-:Y:S02]  /*be50*/  IMAD R129, R222, 0x1bf, RZ ;  /* 0x000001bfde817824 */ /* 0x002fe400078e02ff */
[----:B------:R1:W3:Y:S01]  /*be60*/  LDG.E.U16 R222, desc[UR4][R126.64] ;  /* 0x000000047ede7981 */ /* 0x0002e2000c1e1500 */
[----:B------:R-:W-:-:S04]  /*be70*/  IMAD R124, R240, 0x3ac, RZ ;  /* 0x000003acf07c7824 */ /* 0x000fc800078e02ff */
[----:B------:R-:W0:Y:S01]  /*be80*/  LDC R240, c[0x0][0x248] ;  /* 0x00009200fff07b82 */ /* 0x000e220000000800 */
[----:B------:R-:W-:Y:S01]  /*be90*/  LEA.HI.X.SX32 R129, R129, R121, 0x1, P1 ;  /* 0x0000007981817211 */ /* 0x000fe200008f0eff */
[----:B-1----:R-:W-:-:S04]  /*bea0*/  IMAD R126, R234, 0x39c, RZ ;  /* 0x0000039cea7e7824 */ /* 0x002fc800078e02ff */
[----:B------:R1:W3:Y:S02]  /*beb0*/  LDG.E.U16 R226, desc[UR4][R128.64] ;  /* 0x0000000480e27981 */ /* 0x0002e4000c1e1500 */
[----:B------:R-:W0:Y:S01]  /*bec0*/  LDC R122, c[0x0][0x248] ;  /* 0x00009200ff7a7b82 */ /* 0x000e220000000800 */
[----:B------:R-:W-:Y:S01]  /*bed0*/  IADD3 R126, P1, R126, R120, RZ ;  /* 0x000000787e7e7210 */ /* 0x000fe20007f3e0ff */
[----:B-1----:R-:W-:-:S03]  /*bee0*/  IMAD R128, R230, 0x38c, RZ ;  /* 0x0000038ce6807824 */ /* 0x002fc600078e02ff */
[----:B------:R-:W-:-:S03]  /*bef0*/  LEA.HI.X.SX32 R127, R247, R121, 0x1, P1 ;  /* 0x00000079f77f7211 */ /* 0x000fc600008f0eff */
[----:B------:R-:W1:Y:S01]  /*bf00*/  LDC R247, c[0x0][0x248] ;  /* 0x00009200fff77b82 */ /* 0x000e620000000800 */
[----:B------:R-:W-:Y:S01]  /*bf10*/  IADD3 R128, P0, R128, R120, RZ ;  /* 0x0000007880807210 */ /* 0x000fe20007f1e0ff */
[----:B--2---:R-:W-:Y:S01]  /*bf20*/  IMAD R123, R123, 0x3cc, RZ ;  /* 0x000003cc7b7b7824 */ /* 0x004fe200078e02ff */
[----:B------:R0:W2:Y:S02]  /*bf30*/  LDG.E.U16 R230, desc[UR4][R126.64] ;  /* 0x000000047ee67981 */ /* 0x0000a4000c1e1500 */
[----:B------:R-:W-:-:S05]  /*bf40*/  LEA.HI.X.SX32 R129, R228, R121, 0x1, P0 ;  /* 0x00000079e4817211 */ /* 0x000fca00000f0eff */
[----:B------:R0:W2:Y:S02]  /*bf50*/  LDG.E.U16 R228, desc[UR4][R128.64] ;  /* 0x0000000480e47981 */ /* 0x0000a4000c1e1500 */
[----:B0-----:R-:W-:Y:S02]  /*bf60*/  IMAD R126, R240, 0x3fc, RZ ;  /* 0x000003fcf07e7824 */ /* 0x001fe400078e02ff */
[----:B------:R-:W0:Y:S01]  /*bf70*/  LDC R240, c[0x0][0x248] ;  /* 0x00009200fff07b82 */ /* 0x000e220000000800 */
[----:B------:R-:W-:Y:S01]  /*bf80*/  IMAD R122, R122, 0x3bc, RZ ;  /* 0x000003bc7a7a7824 */ /* 0x000fe200078e02ff */
[-C--:B------:R-:W-:Y:S02]  /*bf90*/  IADD3 R124, P0, R124, R120.reuse, RZ ;  /* 0x000000787c7c7210 */ /* 0x080fe40007f1e0ff */
[----:B------:R-:W-:-:S04]  /*bfa0*/  IADD3 R128, P1, R123, R120, RZ ;  /* 0x000000787b807210 */ /* 0x000fc80007f3e0ff */
[-C--:B------:R-:W-:Y:S02]  /*bfb0*/  LEA.HI.X.SX32 R129, R236, R121.reuse, 0x1, P1 ;  /* 0x00000079ec817211 */ /* 0x080fe400008f0eff */
[----:B------:R-:W-:Y:S02]  /*bfc0*/  IADD3 R122, P2, R122, R120, RZ ;  /* 0x000000787a7a7210 */ /* 0x000fe40007f5e0ff */
[-C--:B------:R-:W-:Y:S01]  /*bfd0*/  LEA.HI.X.SX32 R125, R249, R121.reuse, 0x1, P0 ;  /* 0x00000079f97d7211 */ /* 0x080fe200000f0eff */
[----:B------:R1:W2:Y:S01]  /*bfe0*/  LDG.E.U16 R236, desc[UR4][R128.64] ;  /* 0x0000000480ec7981 */ /* 0x0002a2000c1e1500 */
[----:B------:R-:W-:Y:S01]  /*bff0*/  LEA.HI.X.SX32 R123, R232, R121, 0x1, P2 ;  /* 0x00000079e87b7211 */ /* 0x000fe200010f0eff */
[----:B------:R-:W4:Y:S02]  /*c000*/  LDC R249, c[0x0][0x248] ;  /* 0x00009200fff97b82 */ /* 0x000f240000000800 */
[----:B------:R1:W2:Y:S04]  /*c010*/  LDG.E.U16 R232, desc[UR4][R124.64] ;  /* 0x000000047ce87981 */ /* 0x0002a8000c1e1500 */
[----:B------:R0:W2:Y:S02]  /*c020*/  LDG.E.U16 R234, desc[UR4][R122.64] ;  /* 0x000000047aea7981 */ /* 0x0000a4000c1e1500 */
[----:B-1----:R-:W1:Y:S01]  /*c030*/  LDC R129, c[0x0][0x248] ;  /* 0x00009200ff817b82 */ /* 0x002e620000000800 */
[----:B------:R-:W-:-:S07]  /*c040*/  IMAD R124, R247, 0x3ec, RZ ;  /* 0x000003ecf77c7824 */ /* 0x000fce00078e02ff */
[----:B------:R-:W4:Y:S01]  /*c050*/  LDC R128, c[0x0][0x248] ;  /* 0x00009200ff807b82 */ /* 0x000f220000000800 */
[-C--:B------:R-:W-:Y:S01]  /*c060*/  IADD3 R124, P1, R124, R120.reuse, RZ ;  /* 0x000000787c7c7210 */ /* 0x080fe20007f3e0ff */
[----:B0-----:R-:W-:Y:S02]  /*c070*/  IMAD R122, R238, 0x3dc, RZ ;  /* 0x000003dcee7a7824 */ /* 0x001fe400078e02ff */
[----:B------:R-:W-:Y:S01]  /*c080*/  IMAD R240, R240, 0x1ee, RZ ;  /* 0x000001eef0f07824 */ /* 0x000fe200078e02ff */
[-C--:B------:R-:W-:Y:S02]  /*c090*/  LEA.HI.X.SX32 R125, R245, R121.reuse, 0x1, P1 ;  /* 0x00000079f57d7211 */ /* 0x080fe400008f0eff */
[-C--:B------:R-:W-:Y:S01]  /*c0a0*/  IADD3 R122, P0, R122, R120.reuse, RZ ;  /* 0x000000787a7a7210 */ /* 0x080fe20007f1e0ff */
[----:B------:R-:W0:Y:S01]  /*c0b0*/  LDC R245, c[0x0][0x248] ;  /* 0x00009200fff57b82 */ /* 0x000e220000000800 */
[----:B------:R-:W-:Y:S02]  /*c0c0*/  IADD3 R126, P2, R126, R120, RZ ;  /* 0x000000787e7e7210 */ /* 0x000fe40007f5e0ff */
[----:B------:R-:W-:-:S02]  /*c0d0*/  LEA.HI.X.SX32 R123, R240, R121, 0x1, P0 ;  /* 0x00000079f07b7211 */ /* 0x000fc400000f0eff */
[----:B------:R-:W-:Y:S01]  /*c0e0*/  LEA.HI.X.SX32 R127, R243, R121, 0x1, P2 ;  /* 0x00000079f37f7211 */ /* 0x000fe200010f0eff */
[----:B------:R1:W2:Y:S02]  /*c0f0*/  LDG.E.U16 R240, desc[UR4][R124.64] ;  /* 0x000000047cf07981 */ /* 0x0002a4000c1e1500 */
[----:B------:R-:W0:Y:S02]  /*c100*/  LDC R247, c[0x0][0x248] ;  /* 0x00009200fff77b82 */ /* 0x000e240000000800 */
[----:B------:R1:W2:Y:S04]  /*c110*/  LDG.E.U16 R238, desc[UR4][R122.64] ;  /* 0x000000047aee7981 */ /* 0x0002a8000c1e1500 */
[----:B------:R4:W2:Y:S02]  /*c120*/  LDG.E.U16 R243, desc[UR4][R126.64] ;  /* 0x000000047ef37981 */ /* 0x0008a4000c1e1500 */
[----:B-1----:R-:W1:Y:S01]  /*c130*/  LDC R124, c[0x0][0x248] ;  /* 0x00009200ff7c7b82 */ /* 0x002e620000000800 */
[----:B------:R-:W-:-:S07]  /*c140*/  IMAD R122, R129, 0x38e, RZ ;  /* 0x0000038e817a7824 */ /* 0x000fce00078e02ff */
[----:B----4-:R-:W4:Y:S01]  /*c150*/  LDC R127, c[0x0][0x248] ;  /* 0x00009200ff7f7b82 */ /* 0x010f220000000800 */
[----:B------:R-:W-:Y:S01]  /*c160*/  IMAD R123, R128, 0x1c7, RZ ;  /* 0x000001c7807b7824 */ /* 0x000fe200078e02ff */
[----:B------:R-:W-:-:S04]  /*c170*/  IADD3 R122, P0, R122, R120, RZ ;  /* 0x000000787a7a7210 */ /* 0x000fc80007f1e0ff */
[----:B------:R-:W-:Y:S01]  /*c180*/  LEA.HI.X.SX32 R123, R123, R121, 0x1, P0 ;  /* 0x000000797b7b7211 */ /* 0x000fe200000f0eff */
[----:B0-----:R-:W-:Y:S01]  /*c190*/  IMAD R129, R245, 0x1df, RZ ;  /* 0x000001dff5817824 */ /* 0x001fe200078e02ff */
[----:B------:R-:W0:Y:S03]  /*c1a0*/  LDC R128, c[0x0][0x248] ;  /* 0x00009200ff807b82 */ /* 0x000e260000000800 */
[----:B------:R1:W2:Y:S05]  /*c1b0*/  LDG.E.U16 R245, desc[UR4][R122.64] ;  /* 0x000000047af57981 */ /* 0x0002aa000c1e1500 */
[----:B-1----:R-:W1:Y:S08]  /*c1c0*/  LDC R122, c[0x0][0x248] ;  /* 0x00009200ff7a7b82 */ /* 0x002e700000000800 */
[----:B------:R-:W0:Y:S01]  /*c1d0*/  LDC R123, c[0x0][0x248] ;  /* 0x00009200ff7b7b82 */ /* 0x000e220000000800 */
[----:B------:R-:W-:-:S02]  /*c1e0*/  IMAD R124, R124, 0x39e, RZ ;  /* 0x0000039e7c7c7824 */ /* 0x000fc400078e02ff */
[----:B----4-:R-:W-:Y:S02]  /*c1f0*/  IMAD R126, R127, 0x3ae, RZ ;  /* 0x000003ae7f7e7824 */ /* 0x010fe400078e02ff */
[----:B------:R-:W-:Y:S01]  /*c200*/  IMAD R125, R249, 0x1cf, RZ ;  /* 0x000001cff97d7824 */ /* 0x000fe200078e02ff */
[-C--:B------:R-:W-:Y:S01]  /*c210*/  IADD3 R124, P1, R124, R120.reuse, RZ ;  /* 0x000000787c7c7210 */ /* 0x080fe20007f3e0ff */
[----:B------:R-:W-:Y:S01]  /*c220*/  IMAD R127, R247, 0x1d7, RZ ;  /* 0x000001d7f77f7824 */ /* 0x000fe200078e02ff */
[----:B------:R-:W-:Y:S02]  /*c230*/  IADD3 R126, P2, R126, R120, RZ ;  /* 0x000000787e7e7210 */ /* 0x000fe40007f5e0ff */
[-C--:B------:R-:W-:Y:S02]  /*c240*/  LEA.HI.X.SX32 R125, R125, R121.reuse, 0x1, P1 ;  /* 0x000000797d7d7211 */ /* 0x080fe400008f0eff */
[----:B------:R-:W-:-:S03]  /*c250*/  LEA.HI.X.SX32 R127, R127, R121, 0x1, P2 ;  /* 0x000000797f7f7211 */ /* 0x000fc600010f0eff */
[----:B------:R1:W4:Y:S04]  /*c260*/  LDG.E.U16 R247, desc[UR4][R124.64] ;  /* 0x000000047cf77981 */ /* 0x000328000c1e1500 */
[----:B------:R0:W4:Y:S01]  /*c270*/  LDG.E.U16 R249, desc[UR4][R126.64] ;  /* 0x000000047ef97981 */ /* 0x000122000c1e1500 */
[----:B-1----:R-:W-:Y:S01]  /*c280*/  IMAD R125, R122, 0x1e7, RZ ;  /* 0x000001e77a7d7824 */ /* 0x002fe200078e02ff */
[----:B------:R-:W1:Y:S01]  /*c290*/  LDC R124, c[0x0][0x248] ;  /* 0x00009200ff7c7b82 */ /* 0x000e620000000800 */
[----:B0-----:R-:W-:-:S07]  /*c2a0*/  IMAD R126, R123, 0x3ce, RZ ;  /* 0x000003ce7b7e7824 */ /* 0x001fce00078e02ff */
[----:B------:R-:W0:Y:S08]  /*c2b0*/  LDC R122, c[0x0][0x248] ;  /* 0x00009200ff7a7b82 */ /* 0x000e300000000800 */
[----:B------:R-:W0:Y:S01]  /*c2c0*/  LDC R123, c[0x0][0x248] ;  /* 0x00009200ff7b7b82 */ /* 0x000e220000000800 */
[----:B------:R-:W-:-:S05]  /*c2d0*/  IMAD R128, R128, 0x3be, RZ ;  /* 0x000003be80807824 */ /* 0x000fca00078e02ff */
[----:B------:R-:W-:Y:S01]  /*c2e0*/  IADD3 R128, P0, R128, R120, RZ ;  /* 0x0000007880807210 */ /* 0x000fe20007f1e0ff */
[----:B-1----:R-:W-:-:S03]  /*c2f0*/  IMAD R124, R124, 0x3de, RZ ;  /* 0x000003de7c7c7824 */ /* 0x002fc600078e02ff */
[-C--:B------:R-:W-:Y:S02]  /*c300*/  LEA.HI.X.SX32 R129, R129, R121.reuse, 0x1, P0 ;  /* 0x0000007981817211 */ /* 0x080fe400000f0eff */
[-C--:B------:R-:W-:Y:S01]  /*c310*/  IADD3 R126, P0, R126, R120.reuse, RZ ;  /* 0x000000787e7e7210 */ /* 0x080fe20007f1e0ff */
[----:B0-----:R-:W-:Y:S01]  /*c320*/  IMAD R122, R122, 0x3ee, RZ ;  /* 0x000003ee7a7a7824 */ /* 0x001fe200078e02ff */
[-C--:B------:R-:W-:Y:S01]  /*c330*/  IADD3 R124, P1, R124, R120.reuse, RZ ;  /* 0x000000787c7c7210 */ /* 0x080fe20007f3e0ff */
[----:B------:R0:W4:Y:S01]  /*c340*/  LDG.E.U16 R128, desc[UR4][R128.64] ;  /* 0x0000000480807981 */ /* 0x000122000c1e1500 */
[----:B------:R-:W-:Y:S01]  /*c350*/  LEA.HI.X.SX32 R127, R125, R121, 0x1, P0 ;  /* 0x000000797d7f7211 */ /* 0x000fe200000f0eff */
[----:B------:R-:W-:Y:S01]  /*c360*/  IMAD R123, R123, 0x3fe, RZ ;  /* 0x000003fe7b7b7824 */ /* 0x000fe200078e02ff */
[-C--:B------:R-:W-:Y:S01]  /*c370*/  IADD3 R122, P2, R122, R120.reuse, RZ ;  /* 0x000000787a7a7210 */ /* 0x080fe20007f5e0ff */
[----:B------:R-:W1:Y:S02]  /*c380*/  LDC R125, c[0x0][0x248] ;  /* 0x00009200ff7d7b82 */ /* 0x000e640000000800 */
[----:B------:R-:W4:Y:S01]  /*c390*/  LDG.E.U16 R126, desc[UR4][R126.64] ;  /* 0x000000047e7e7981 */ /* 0x000f22000c1e1500 */
[----:B------:R-:W-:-:S05]  /*c3a0*/  IADD3 R120, P0, R123, R120, RZ ;  /* 0x000000787b787210 */ /* 0x000fca0007f1e0ff */
[----:B------:R-:W3:Y:S01]  /*c3b0*/  LDC R123, c[0x0][0x248] ;  /* 0x00009200ff7b7b82 */ /* 0x000ee20000000800 */
[----:B------:R-:W2:Y:S07]  /*c3c0*/  LDL.LU R127, [R1+0x8] ;  /* 0x00000800017f7983 */ /* 0x000eae0000300800 */
[----:B0-----:R-:W0:Y:S01]  /*c3d0*/  LDC R129, c[0x0][0x248] ;  /* 0x00009200ff817b82 */ /* 0x001e220000000800 */
[----:B-1----:R-:W-:Y:S02]  /*c3e0*/  IMAD R125, R125, 0x1ef, RZ ;  /* 0x000001ef7d7d7824 */ /* 0x002fe400078e02ff */
[----:B---3--:R-:W-:-:S03]  /*c3f0*/  IMAD R123, R123, 0x1f7, RZ ;  /* 0x000001f77b7b7824 */ /* 0x008fc600078e02ff */
[-C--:B------:R-:W-:Y:S02]  /*c400*/  LEA.HI.X.SX32 R125, R125, R121.reuse, 0x1, P1 ;  /* 0x000000797d7d7211 */ /* 0x080fe400008f0eff */
[----:B------:R-:W-:-:S03]  /*c410*/  LEA.HI.X.SX32 R123, R123, R121, 0x1, P2 ;  /* 0x000000797b7b7211 */ /* 0x000fc600010f0eff */
[----:B------:R-:W3:Y:S01]  /*c420*/  LDG.E.U16 R124, desc[UR4][R124.64] ;  /* 0x000000047c7c7981 */ /* 0x000ee2000c1e1500 */
[----:B0-----:R-:W-:-:S03]  /*c430*/  LEA R129, R129, -R129, 0x9 ;  /* 0x8000008181817211 */ /* 0x001fc600078e48ff */
[----:B------:R-:W3:Y:S01]  /*c440*/  LDG.E.U16 R122, desc[UR4][R122.64] ;  /* 0x000000047a7a7981 */ /* 0x000ee2000c1e1500 */
[----:B------:R-:W-:-:S03]  /*c450*/  LEA.HI.X.SX32 R121, R129, R121, 0x1, P0 ;  /* 0x0000007981797211 */ /* 0x000fc600000f0eff */
[----:B------:R-:W4:Y:S04]  /*c460*/  LDL.LU R129, [R1+0xc] ;  /* 0x00000c0001817983 */ /* 0x000f280000300800 */
[----:B------:R-:W2:Y:S04]  /*c470*/  LDL.LU R125, [R1+0x10] ;  /* 0x00001000017d7983 */ /* 0x000ea80000300800 */
[----:B------:R-:W3:Y:S04]  /*c480*/  LDL.LU R123, [R1+0x14] ;  /* 0x00001400017b7983 */ /* 0x000ee80000300800 */
[----:B------:R-:W4:Y:S04]  /*c490*/  LDG.E.U16 R120, desc[UR4][R120.64] ;  /* 0x0000000478787981 */ /* 0x000f28000c1e1500 */
[----:B------:R0:W-:Y:S04]  /*c4a0*/  STS.U16 [R2+0x2180], R221 ;  /* 0x002180dd02007388 */ /* 0x0001e80000000400 */
[----:B------:R1:W-:Y:S04]  /*c4b0*/  STS.U16 [R2+0x2580], R217 ;  /* 0x002580d902007388 */ /* 0x0003e80000000400 */
[----:B------:R-:W2:Y:S04]  /*c4c0*/  LDL.LU R121, [R1+0x18] ;  /* 0x0000180001797983 */ /* 0x000ea80000300800 */
[----:B0-----:R-:W3:Y:S04]  /*c4d0*/  LDL.LU R221, [R1+0x1c] ;  /* 0x00001c0001dd7983 */ /* 0x001ee80000300800 */
[----:B-1----:R-:W4:Y:S04]  /*c4e0*/  LDL.LU R217, [R1+0x20] ;  /* 0x0000200001d97983 */ /* 0x002f280000300800 */
[----:B------:R0:W-:Y:S04]  /*c4f0*/  STS.U16 [R2+0x2980], R213 ;  /* 0x002980d502007388 */ /* 0x0001e80000000400 */
[----:B------:R1:W-:Y:S04]  /*c500*/  STS.U16 [R2+0x2d80], R209 ;  /* 0x002d80d102007388 */ /* 0x0003e80000000400 */
[----:B------:R1:W-:Y:S04]  /*c510*/  STS.U16 [R2+0x3180], R205 ;  /* 0x003180cd02007388 */ /* 0x0003e80000000400 */
[----:B0-----:R-:W2:Y:S04]  /*c520*/  LDL.LU R213, [R1+0x24] ;  /* 0x0000240001d57983 */ /* 0x001ea80000300800 */
[----:B-1----:R-:W2:Y:S04]  /*c530*/  LDL.LU R209, [R1+0x28] ;  /* 0x0000280001d17983 */ /* 0x002ea80000300800 */
[----:B------:R-:W2:Y:S04]  /*c540*/  LDL.LU R205, [R1+0x2c] ;  /* 0x00002c0001cd7983 */ /* 0x000ea80000300800 */
        /* <DEDUP_REMOVED lines=14> */
[----:B0-----:R-:W2:Y:S04]  /*c630*/  LDL.LU R167, [R1+0x5c] ;  /* 0x00005c0001a77983 */ /* 0x001ea80000300800 */
[----:B-1----:R-:W2:Y:S04]  /*c640*/  LDL.LU R161, [R1+0x68] ;  /* 0x0000680001a17983 */ /* 0x002ea80000300800 */
[----:B------:R0:W-:Y:S04]  /*c650*/  STS.U16 [R2+0x5580], R155 ;  /* 0x0055809b02007388 */ /* 0x0001e80000000400 */
[----:B------:R1:W-:Y:S04]  /*c660*/  STS.U16 [R2+0x5980], R149 ;  /* 0x0059809502007388 */ /* 0x0003e80000000400 */
[----:B------:R1:W-:Y:S04]  /*c670*/  STS.U16 [R2+0x7d80], R3 ;  /* 0x007d800302007388 */ /* 0x0003e80000000400 */
[----:B0-----:R-:W2:Y:S04]  /*c680*/  LDL.LU R155, [R1+0x74] ;  /* 0x00007400019b7983 */ /* 0x001ea80000300800 */
[----:B-1----:R-:W2:Y:S01]  /*c690*/  LDL.LU R149, [R1+0x80] ;  /* 0x0000800001957983 */ /* 0x002ea20000300800 */
[----:B------:R-:W-:-:S03]  /*c6a0*/  LOP3.LUT R3, R12, 0x40, RZ, 0x3c, !PT ;  /* 0x000000400c037812 */ /* 0x000fc600078e3cff */
[----:B------:R0:W-:Y:S04]  /*c6b0*/  STS.U16 [R2+0x5d80], R143 ;  /* 0x005d808f02007388 */ /* 0x0001e80000000400 */
[----:B------:R1:W-:Y:S01]  /*c6c0*/  STS.U16 [R2+0x6180], R137 ;  /* 0x0061808902007388 */ /* 0x0003e20000000400 */
[----:B------:R-:W-:-:S03]  /*c6d0*/  IADD3 R3, R241, R3, RZ ;  /* 0x00000003f1037210 */ /* 0x000fc60007ffe0ff */
        /* <DEDUP_REMOVED lines=46> */
[----:B---3--:R-:W3:Y:S04]  /*c9c0*/  LDL.LU R23, [R1+0x104] ;  /* 0x0001040001177983 */ /* 0x008ee80000300800 */
[----:B----4-:R-:W-:Y:S04]  /*c9d0*/  STS.U16 [R3+0x5e00], R217 ;  /* 0x005e00d903007388 */ /* 0x010fe80000000400 */
[----:B------:R-:W-:Y:S04]  /*c9e0*/  STS.U16 [R3+0x6200], R221 ;  /* 0x006200dd03007388 */ /* 0x000fe80000000400 */
[----:B--2---:R-:W-:Y:S04]  /*c9f0*/  STS.U16 [R3+0x5a00], R213 ;  /* 0x005a00d503007388 */ /* 0x004fe80000000400 */
        /* <DEDUP_REMOVED lines=12> */
[----:B0-----:R-:W2:Y:S04]  /*cac0*/  LDL.LU R161, [R1+0x110] ;  /* 0x0001100001a17983 */ /* 0x001ea80000300800 */
[----:B------:R-:W4:Y:S04]  /*cad0*/  LDL.LU R167, [R1+0x100] ;  /* 0x0001000001a77983 */ /* 0x000f280000300800 */
[----:B------:R-:W4:Y:S04]  /*cae0*/  LDL.LU R173, [R1+0xf0] ;  /* 0x0000f00001ad7983 */ /* 0x000f280000300800 */
[----:B------:R-:W4:Y:S04]  /*caf0*/  LDL.LU R179, [R1+0xe0] ;  /* 0x0000e00001b37983 */ /* 0x000f280000300800 */
[----:B------:R-:W2:Y:S04]  /*cb00*/  LDL.LU R185, [R1+0xd0] ;  /* 0x0000d00001b97983 */ /* 0x000ea80000300800 */
[----:B------:R-:W4:Y:S04]  /*cb10*/  LDL.LU R191, [R1+0xc0] ;  /* 0x0000c00001bf7983 */ /* 0x000f280000300800 */
        /* <DEDUP_REMOVED lines=8> */
[----:B------:R0:W-:Y:S04]  /*cba0*/  STS.U16 [R3+0x6e00], R125 ;  /* 0x006e007d03007388 */ /* 0x0001e80000000400 */
[----:B------:R-:W4:Y:S04]  /*cbb0*/  LDL.LU R123, [R1+0x4c] ;  /* 0x00004c00017b7983 */ /* 0x000f280000300800 */
[----:B------:R1:W-:Y:S04]  /*cbc0*/  STS.U16 [R3+0x7200], R129 ;  /* 0x0072008103007388 */ /* 0x0003e80000000400 */
[----:B0-----:R-:W4:Y:S04]  /*cbd0*/  LDL.LU R125, [R1+0x44] ;  /* 0x00004400017d7983 */ /* 0x001f280000300800 */
[----:B------:R0:W-:Y:S04]  /*cbe0*/  STS.U16 [R3+0x7a00], R127 ;  /* 0x007a007f03007388 */ /* 0x0001e80000000400 */
[----:B-1----:R-:W4:Y:S04]  /*cbf0*/  LDL.LU R129, [R1+0x3c] ;  /* 0x00003c0001817983 */ /* 0x002f280000300800 */
[----:B0-----:R-:W4:Y:S01]  /*cc00*/  LDL.LU R127, [R1+0x4] ;  /* 0x00000400017f7983 */ /* 0x001f220000300800 */
[----:B------:R-:W-:-:S03]  /*cc10*/  LOP3.LUT R2, R12, 0x50, RZ, 0x3c, !PT ;  /* 0x000000500c027812 */ /* 0x000fc600078e3cff */
[----:B------:R0:W-:Y:S04]  /*cc20*/  STS.U16 [R3+0x1200], R13 ;  /* 0x0012000d03007388 */ /* 0x0001e80000000400 */
[----:B------:R-:W-:Y:S01]  /*cc30*/  STS.U16 [R3+0x200], R225 ;  /* 0x000200e103007388 */ /* 0x000fe20000000400 */
[----:B0-----:R-:W-:-:S03]  /*cc40*/  IADD3 R13, R241, R2, RZ ;  /* 0x00000002f10d7210 */ /* 0x001fc60007ffe0ff */
        /* <DEDUP_REMOVED lines=28> */
[----:B---3--:R-:W-:Y:S04]  /*ce10*/  STS.U16 [R3+0x600], R23 ;  /* 0x0006001703007388 */ /* 0x008fe80000000400 */
        /* <DEDUP_REMOVED lines=16> */
[----:B0-----:R-:W3:Y:S04]  /*cf20*/  LDL.LU R252, [R1+0xd5c] ;  /* 0x000d5c0001fc7983 */ /* 0x001ee80000300800 */
[----:B--2---:R0:W-:Y:S04]  /*cf30*/  STS.U16 [R13+0x1280], R185 ;  /* 0x001280b90d007388 */ /* 0x0041e80000000400 */
[----:B----4-:R1:W-:Y:S04]  /*cf40*/  STS.U16 [R13+0x1680], R191 ;  /* 0x001680bf0d007388 */ /* 0x0103e80000000400 */
[----:B------:R2:W-:Y:S04]  /*cf50*/  STS.U16 [R13+0x1a80], R197 ;  /* 0x001a80c50d007388 */ /* 0x0005e80000000400 */
[----:B0-----:R-:W4:Y:S04]  /*cf60*/  LDL.LU R185, [R1+0x10c] ;  /* 0x00010c0001b97983 */ /* 0x001f280000300800 */
[----:B-1----:R-:W3:Y:S04]  /*cf70*/  LDL.LU R191, [R1+0xfc] ;  /* 0x0000fc0001bf7983 */ /* 0x002ee80000300800 */
[----:B------:R0:W-:Y:S04]  /*cf80*/  STS.U16 [R13+0x1e80], R201 ;  /* 0x001e80c90d007388 */ /* 0x0001e80000000400 */
[----:B--2---:R-:W2:Y:S04]  /*cf90*/  LDL.LU R197, [R1+0xec] ;  /* 0x0000ec0001c57983 */ /* 0x004ea80000300800 */
[----:B------:R1:W-:Y:S04]  /*cfa0*/  STS.U16 [R13+0x2280], R205 ;  /* 0x002280cd0d007388 */ /* 0x0003e80000000400 */
[----:B0-----:R-:W2:Y:S04]  /*cfb0*/  LDL.LU R201, [R1+0xdc] ;  /* 0x0000dc0001c97983 */ /* 0x001ea80000300800 */
[----:B------:R0:W-:Y:S04]  /*cfc0*/  STS.U16 [R13+0x2680], R209 ;  /* 0x002680d10d007388 */ /* 0x0001e80000000400 */
[----:B-1----:R-:W2:Y:S04]  /*cfd0*/  LDL.LU R205, [R1+0xcc] ;  /* 0x0000cc0001cd7983 */ /* 0x002ea80000300800 */
        /* <DEDUP_REMOVED lines=16> */
[----:B0-----:R-:W2:Y:S01]  /*d0e0*/  LDL.LU R127, [R1+0x54] ;  /* 0x00005400017f7983 */ /* 0x001ea20000300800 */
[----:B------:R-:W-:-:S02]  /*d0f0*/  LOP3.LUT R2, R12, 0x60, RZ, 0x3c, !PT ;  /* 0x000000600c027812 */ /* 0x000fc400078e3cff */
[----:B------:R-:W-:Y:S02]  /*d100*/  LOP3.LUT R12, R12, 0x70, RZ, 0x3c, !PT ;  /* 0x000000700c0c7812 */ /* 0x000fe400078e3cff */
[C---:B------:R-:W-:Y:S01]  /*d110*/  IADD3 R2, R241.reuse, R2, RZ ;  /* 0x00000002f1027210 */ /* 0x040fe20007ffe0ff */
[----:B------:R-:W-:Y:S01]  /*d120*/  STS.U16 [R13+0x280], R161 ;  /* 0x000280a10d007388 */ /* 0x000fe20000000400 */
[----:B------:R-:W-:-:S03]  /*d130*/  IADD3 R12, R241, R12, RZ ;  /* 0x0000000cf10c7210 */ /* 0x000fc60007ffe0ff */
        /* <DEDUP_REMOVED lines=48> */
[----:B----4-:R-:W-:Y:S04]  /*d440*/  STS.U16 [R2+0x300], R185 ;  /* 0x000300b902007388 */ /* 0x010fe80000000400 */
[----:B---3--:R-:W-:Y:S04]  /*d450*/  STS.U16 [R2+0x700], R191 ;  /* 0x000700bf02007388 */ /* 0x008fe80000000400 */
[----:B------:R-:W-:Y:S04]  /*d460*/  STS.U16 [R2+0x3b00], R195 ;  /* 0x003b00c302007388 */ /* 0x000fe80000000400 */
[----:B--2---:R-:W-:Y:S04]  /*d470*/  STS.U16 [R2+0xb00], R197 ;  /* 0x000b00c502007388 */ /* 0x004fe80000000400 */
[----:B------:R-:W-:Y:S04]  /*d480*/  STS.U16 [R2+0x3f00], R189 ;  /* 0x003f00bd02007388 */ /* 0x000fe80000000400 */
[----:B------:R-:W-:Y:S04]  /*d490*/  STS.U16 [R2+0xf00], R201 ;  /* 0x000f00c902007388 */ /* 0x000fe80000000400 */
[----:B------:R-:W-:Y:S04]  /*d4a0*/  STS.U16 [R2+0x4300], R183 ;  /* 0x004300b702007388 */ /* 0x000fe80000000400 */
[----:B------:R-:W-:Y:S01]  /*d4b0*/  STS.U16 [R2+0x1300], R205 ;  /* 0x001300cd02007388 */ /* 0x000fe20000000400 */
[----:B------:R-:W-:-:S03]  /*d4c0*/  MOV R3, 0xff800000 ;  /* 0xff80000000037802 */ /* 0x000fc60000000f00 */
[----:B------:R-:W-:Y:S04]  /*d4d0*/  STS.U16 [R2+0x1700], R209 ;  /* 0x001700d102007388 */ /* 0x000fe80000000400 */
[----:B------:R-:W-:Y:S04]  /*d4e0*/  STS.U16 [R2+0x1b00], R213 ;  /* 0x001b00d502007388 */ /* 0x000fe80000000400 */
[----:B------:R-:W-:Y:S04]  /*d4f0*/  STS.U16 [R2+0x1f00], R217 ;  /* 0x001f00d902007388 */ /* 0x000fe80000000400 */
[----:B------:R0:W-:Y:S04]  /*d500*/  STS.U16 [R2+0x2300], R221 ;  /* 0x002300dd02007388 */ /* 0x0001e80000000400 */
[----:B------:R1:W-:Y:S04]  /*d510*/  STS.U16 [R2+0x2700], R121 ;  /* 0x0027007902007388 */ /* 0x0003e80000000400 */
[----:B0-----:R-:W2:Y:S04]  /*d520*/  LDL.LU R221, [R1+0x108] ;  /* 0x0001080001dd7983 */ /* 0x001ea80000300800 */
[----:B------:R0:W-:Y:S04]  /*d530*/  STS.U16 [R2+0x2b00], R123 ;  /* 0x002b007b02007388 */ /* 0x0001e80000000400 */
[----:B-1----:R-:W3:Y:S04]  /*d540*/  LDL.LU R121, [R1+0xf8] ;  /* 0x0000f80001797983 */ /* 0x002ee80000300800 */
[----:B------:R1:W-:Y:S04]  /*d550*/  STS.U16 [R2+0x2f00], R125 ;  /* 0x002f007d02007388 */ /* 0x0003e80000000400 */
[----:B0-----:R-:W4:Y:S04]  /*d560*/  LDL.LU R123, [R1+0xe8] ;  /* 0x0000e800017b7983 */ /* 0x001f280000300800 */
[----:B------:R-:W-:Y:S04]  /*d570*/  STS.U16 [R2+0x3300], R129 ;  /* 0x0033008102007388 */ /* 0x000fe80000000400 */
[----:B-1----:R-:W4:Y:S04]  /*d580*/  LDL.LU R125, [R1+0xd8] ;  /* 0x0000d800017d7983 */ /* 0x002f280000300800 */
        /* <DEDUP_REMOVED lines=48> */
[----:B------:R1:W-:Y:S04]  /*d890*/  STS.U16 [R12+0x24780], R0 ;  /* 0x024780000c007388 */ /* 0x0003e80000000400 */
[----:B------:R1:W-:Y:S01]  /*d8a0*/  STS.U16 [R12+0x20380], R4 ;  /* 0x020380040c007388 */ /* 0x0003e20000000400 */
[----:B0-----:R-:W0:Y:S03]  /*d8b0*/  LDC R2, c[0x0][0x280] ;  /* 0x0000a000ff027b82 */ /* 0x001e260000000800 */
[----:B------:R-:W4:Y:S01]  /*d8c0*/  LDL.LU R129, [R1+0xc8] ;  /* 0x0000c80001817983 */ /* 0x000f220000300800 */
[----:B-1----:R-:W-:-:S03]  /*d8d0*/  MOV R0, 0xff800000 ;  /* 0xff80000000007802 */ /* 0x002fc60000000f00 */
[----:B------:R-:W4:Y:S01]  /*d8e0*/  LDL.LU R127, [R1+0xb8] ;  /* 0x0000b800017f7983 */ /* 0x000f220000300800 */
[----:B------:R-:W-:-:S03]  /*d8f0*/  MOV R4, 0xff800000 ;  /* 0xff80000000047802 */ /* 0x000fc60000000f00 */
[----:B------:R1:W-:Y:S04]  /*d900*/  STS.U16 [R12+0x1b80], R252 ;  /* 0x001b80fc0c007388 */ /* 0x0003e80000000400 */
[----:B-1----:R1:W5:Y:S04]  /*d910*/  LDL.LU R252, [R1+0xd58] ;  /* 0x000d580001fc7983 */ /* 0x0023680000300800 */
[----:B------:R-:W-:Y:S04]  /*d920*/  STL [R1+0x7f0], R0 ;  /* 0x0007f00001007387 */ /* 0x000fe80000100800 */
[----:B------:R-:W-:Y:S04]  /*d930*/  STL [R1+0x7ec], R4 ;  /* 0x0007ec0401007387 */ /* 0x000fe80000100800 */
[----:B------:R-:W-:Y:S04]  /*d940*/  STL [R1+0x7e8], R3 ;  /* 0x0007e80301007387 */ /* 0x000fe80000100800 */
[----:B------:R-:W-:Y:S04]  /*d950*/  STL [R1+0x7e0], R0 ;  /* 0x0007e00001007387 */ /* 0x000fe80000100800 */
[----:B------:R-:W-:Y:S04]  /*d960*/  STL [R1+0x400], RZ ;  /* 0x000400ff01007387 */ /* 0x000fe80000100800 */
        /* <DEDUP_REMOVED lines=255> */
[----:B------:R-:W-:Y:S04]  /*e960*/  STL [R1], RZ ;  /* 0x000000ff01007387 */ /* 0x000fe80000100800 */
        /* <DEDUP_REMOVED lines=113> */
[----:B--2---:R2:W-:Y:S04]  /*f080*/  STS.U16 [R12+0x380], R221 ;  /* 0x000380dd0c007388 */ /* 0x0045e80000000400 */
[----:B------:R-:W-:Y:S04]  /*f090*/  STL [R1+0x1c8], RZ ;  /* 0x0001c8ff01007387 */ /* 0x000fe80000100800 */
[----:B------:R-:W-:Y:S01]  /*f0a0*/  STL [R1+0x1cc], RZ ;  /* 0x0001ccff01007387 */ /* 0x000fe20000100800 */
[----:B--2---:R-:W2:Y:S03]  /*f0b0*/  S2R R221, SR_TID.X ;  /* 0x0000000000dd7919 */ /* 0x004ea60000002100 */
        /* <DEDUP_REMOVED lines=38> */
[----:B------:R-:W-:Y:S01]  /*f320*/  STL [R1+0x1fc], RZ ;  /* 0x0001fcff01007387 */ /* 0x000fe20000100800 */
[----:B0-----:R-:W-:-:S02]  /*f330*/  ISETP.GE.AND P0, PT, R2, 0x1, PT ;  /* 0x000000010200780c */ /* 0x001fc40003f06270 */
[----:B------:R-:W-:Y:S02]  /*f340*/  CS2R R24, SRZ ;  /* 0x0000000000187805 */ /* 0x000fe4000001ff00 */
[----:B------:R-:W-:Y:S01]  /*f350*/  MOV R240, 0x3f800000 ;  /* 0x3f80000000f07802 */ /* 0x000fe20000000f00 */
[----:B---3--:R-:W-:Y:S01]  /*f360*/  STS.U16 [R12+0x780], R121 ;  /* 0x000780790c007388 */ /* 0x008fe20000000400 */
[----:B------:R-:W-:Y:S02]  /*f370*/  MOV R239, 0x3f800000 ;  /* 0x3f80000000ef7802 */ /* 0x000fe40000000f00 */
[----:B------:R-:W-:Y:S02]  /*f380*/  CS2R R26, SRZ ;  /* 0x00000000001a7805 */ /* 0x000fe4000001ff00 */
[----:B------:R-:W-:Y:S01]  /*f390*/  MOV R238, 0x3f800000 ;  /* 0x3f80000000ee7802 */ /* 0x000fe20000000f00 */
[----:B----4-:R-:W-:Y:S01]  /*f3a0*/  STS.U16 [R12+0xb80], R123 ;  /* 0x000b807b0c007388 */ /* 0x010fe20000000400 */
[----:B------:R-:W-:-:S02]  /*f3b0*/  MOV R237, 0x3f800000 ;  /* 0x3f80000000ed7802 */ /* 0x000fc40000000f00 */
[----:B------:R-:W-:Y:S02]  /*f3c0*/  CS2R R28, SRZ ;  /* 0x00000000001c7805 */ /* 0x000fe4000001ff00 */
[----:B------:R-:W-:Y:S01]  /*f3d0*/  CS2R R30, SRZ ;  /* 0x00000000001e7805 */ /* 0x000fe2000001ff00 */
[----:B------:R-:W-:Y:S01]  /*f3e0*/  STS.U16 [R12+0xf80], R125 ;  /* 0x000f807d0c007388 */ /* 0x000fe20000000400 */
[----:B------:R-:W-:Y:S02]  /*f3f0*/  CS2R R48, SRZ ;  /* 0x0000000000307805 */ /* 0x000fe4000001ff00 */
[----:B------:R-:W-:Y:S02]  /*f400*/  CS2R R50, SRZ ;  /* 0x0000000000327805 */ /* 0x000fe4000001ff00 */
[----:B------:R-:W-:Y:S01]  /*f410*/  CS2R R52, SRZ ;  /* 0x0000000000347805 */ /* 0x000fe2000001ff00 */
[----:B------:R-:W-:Y:S01]  /*f420*/  STS.U16 [R12+0x1380], R129 ;  /* 0x001380810c007388 */ /* 0x000fe20000000400 */
[----:B------:R-:W-:-:S02]  /*f430*/  CS2R R54, SRZ ;  /* 0x0000000000367805 */ /* 0x000fc4000001ff00 */
        /* <DEDUP_REMOVED lines=26> */
[----:B------:R0:W-:Y:S01]  /*f5e0*/  STS.U16 [R12+0x20b80], R46 ;  /* 0x020b802e0c007388 */ /* 0x0001e20000000400 */
        /* <DEDUP_REMOVED lines=9> */
[----:B0-----:R-:W-:Y:S02]  /*f680*/  CS2R R46, SRZ ;  /* 0x00000000002e7805 */ /* 0x001fe4000001ff00 */
[----:B------:R-:W-:Y:S01]  /*f690*/  CS2R R110, SRZ ;  /* 0x00000000006e7805 */ /* 0x000fe2000001ff00 */
[----:B------:R-:W-:Y:S01]  /*f6a0*/  STS.U16 [R12+0x21780], R43 ;  /* 0x0217802b0c007388 */ /* 0x000fe20000000400 */
[----:B------:R-:W-:-:S02]  /*f6b0*/  CS2R R112, SRZ ;  /* 0x0000000000707805 */ /* 0x000fc4000001ff00 */
[----:B------:R-:W-:Y:S02]  /*f6c0*/  CS2R R114, SRZ ;  /* 0x0000000000727805 */ /* 0x000fe4000001ff00 */
[----:B------:R-:W-:Y:S01]  /*f6d0*/  CS2R R116, SRZ ;  /* 0x0000000000747805 */ /* 0x000fe2000001ff00 */
[----:B------:R0:W-:Y:S01]  /*f6e0*/  STS.U16 [R12+0x21b80], R42 ;  /* 0x021b802a0c007388 */ /* 0x0001e20000000400 */
[----:B------:R-:W-:Y:S02]  /*f6f0*/  CS2R R130, SRZ ;  /* 0x0000000000827805 */ /* 0x000fe4000001ff00 */
[----:B---3--:R-:W-:Y:S02]  /*f700*/  CS2R R44, SRZ ;  /* 0x00000000002c7805 */ /* 0x008fe4000001ff00 */
        /* <DEDUP_REMOVED lines=12> */
[----:B--2---:R-:W-:Y:S01]  /*f7d0*/  LOP3.LUT R0, R221, 0xf, RZ, 0xc0, !PT ;  /* 0x0000000fdd007812 */ /* 0x004fe200078ec0ff */
[----:B------:R0:W-:Y:S01]  /*f7e0*/  STS.U16 [R12+0x22b80], R38 ;  /* 0x022b80260c007388 */ /* 0x0001e20000000400 */
[----:B---3--:R-:W-:-:S03]  /*f7f0*/  CS2R R40, SRZ ;  /* 0x0000000000287805 */ /* 0x008fc6000001ff00 */
[----:B------:R-:W-:Y:S04]  /*f800*/  STS.U16 [R12+0x22f80], R37 ;  /* 0x022f80250c007388 */ /* 0x000fe80000000400 */
[----:B------:R2:W-:Y:S01]  /*f810*/  STS.U16 [R12+0x23380], R36 ;  /* 0x023380240c007388 */ /* 0x0005e20000000400 */
[----:B0-----:R-:W-:-:S03]  /*f820*/  CS2R R38, SRZ ;  /* 0x0000000000267805 */ /* 0x001fc6000001ff00 */
[----:B------:R-:W-:Y:S04]  /*f830*/  STS.U16 [R12+0x23780], R35 ;  /* 0x023780230c007388 */ /* 0x000fe80000000400 */
[----:B------:R0:W-:Y:S01]  /*f840*/  STS.U16 [R12+0x23b80], R34 ;  /* 0x023b80220c007388 */ /* 0x0001e20000000400 */
[----:B--2---:R-:W-:-:S03]  /*f850*/  CS2R R36, SRZ ;  /* 0x0000000000247805 */ /* 0x004fc6000001ff00 */
[----:B------:R-:W-:Y:S04]  /*f860*/  STS.U16 [R12+0x23f80], R33 ;  /* 0x023f80210c007388 */ /* 0x000fe80000000400 */
[----:B------:R2:W-:Y:S01]  /*f870*/  STS.U16 [R12+0x24380], R32 ;  /* 0x024380200c007388 */ /* 0x0005e20000000400 */
[----:B0-----:R-:W-:-:S03]  /*f880*/  CS2R R34, SRZ ;  /* 0x0000000000227805 */ /* 0x001fc6000001ff00 */
[----:B------:R0:W-:Y:S04]  /*f890*/  STS.U16 [R12+0x24b80], R119 ;  /* 0x024b80770c007388 */ /* 0x0001e80000000400 */
[----:B------:R3:W-:Y:S01]  /*f8a0*/  STS.U16 [R12+0x24f80], R136 ;  /* 0x024f80880c007388 */ /* 0x0007e20000000400 */
[----:B--2---:R-:W-:-:S03]  /*f8b0*/  CS2R R32, SRZ ;  /* 0x0000000000207805 */ /* 0x004fc6000001ff00 */
[----:B------:R2:W-:Y:S01]  /*f8c0*/  STS.U16 [R12+0x25380], R146 ;  /* 0x025380920c007388 */ /* 0x0005e20000000400 */
[----:B0-----:R-:W-:-:S03]  /*f8d0*/  CS2R R118, SRZ ;  /* 0x0000000000767805 */ /* 0x001fc6000001ff00 */
[----:B------:R0:W-:Y:S01]  /*f8e0*/  STS.U16 [R12+0x26f80], R128 ;  /* 0x026f80800c007388 */ /* 0x0001e20000000400 */
[----:B---3--:R-:W-:-:S03]  /*f8f0*/  CS2R R136, SRZ ;  /* 0x0000000000887805 */ /* 0x008fc6000001ff00 */
[----:B------:R3:W-:Y:S01]  /*f900*/  STS.U16 [R12+0x27380], R126 ;  /* 0x0273807e0c007388 */ /* 0x0007e20000000400 */
[----:B--2---:R-:W-:-:S03]  /*f910*/  CS2R R146, SRZ ;  /* 0x0000000000927805 */ /* 0x004fc6000001ff00 */
[----:B------:R2:W-:Y:S01]  /*f920*/  STS.U16 [R12+0x27780], R124 ;  /* 0x0277807c0c007388 */ /* 0x0005e20000000400 */
[----:B0-----:R-:W-:-:S03]  /*f930*/  CS2R R128, SRZ ;  /* 0x0000000000807805 */ /* 0x001fc6000001ff00 */
[----:B------:R0:W-:Y:S01]  /*f940*/  STS.U16 [R12+0x27b80], R122 ;  /* 0x027b807a0c007388 */ /* 0x0001e20000000400 */
[----:B---3--:R-:W-:-:S03]  /*f950*/  CS2R R126, SRZ ;  /* 0x00000000007e7805 */ /* 0x008fc6000001ff00 */
[----:B------:R3:W-:Y:S01]  /*f960*/  STS.U16 [R12+0x27f80], R120 ;  /* 0x027f80780c007388 */ /* 0x0007e20000000400 */
[----:B--2---:R-:W-:Y:S02]  /*f970*/  CS2R R124, SRZ ;  /* 0x00000000007c7805 */ /* 0x004fe4000001ff00 */
[----:B0-----:R-:W-:Y:S02]  /*f980*/  CS2R R122, SRZ ;  /* 0x00000000007a7805 */ /* 0x001fe4000001ff00 */
[----:B---3--:R-:W-:Y:S01]  /*f990*/  CS2R R120, SRZ ;  /* 0x0000000000787805 */ /* 0x008fe2000001ff00 */
[----:B-1----:R-:W-:Y:S06]  /*f9a0*/  @!P0 BRA `(.L_x_0) ;  /* 0x000000c400d08947 */ /* 0x002fec0003800000 */
[----:B------:R-:W0:Y:S01]  /*f9b0*/  S2R R213, SR_TID.X ;  /* 0x0000000000d57919 */ /* 0x000e220000002100 */
[----:B------:R-:W1:Y:S01]  /*f9c0*/  LDC.64 R6, c[0x0][0x260] ;  /* 0x00009800ff067b82 */ /* 0x000e620000000a00 */
[--C-:B------:R-:W-:Y:S01]  /*f9d0*/  SHF.R.S32.HI R3, RZ, 0x6, R221.reuse ;  /* 0x00000006ff037819 */ /* 0x100fe200000114dd */
[----:B------:R-:W-:Y:S01]  /*f9e0*/  UMOV UR8, 0xfffffe00 ;  /* 0xfffffe0000087882 */ /* 0x000fe20000000000 */
[----:B------:R-:W2:Y:S01]  /*f9f0*/  S2R R217, SR_TID.X ;  /* 0x0000000000d97919 */ /* 0x000ea20000002100 */
[----:B------:R-:W-:Y:S01]  /*fa00*/  SHF.R.U32.HI R2, RZ, 0x4, R221 ;  /* 0x00000004ff027819 */ /* 0x000fe200000116dd */
[----:B------:R-:W-:Y:S01]  /*fa10*/  UMOV UR9, 0x3fffffef ;  /* 0x3fffffef00097882 */ /* 0x000fe20000000000 */
[----:B------:R-:W-:Y:S02]  /*fa20*/  SGXT R3, R3, 0x1 ;  /* 0x000000010303781a */ /* 0x000fe40000000200 */
[----:B------:R-:W-:Y:S01]  /*fa30*/  CS2R R32, SRZ ;  /* 0x0000000000207805 */ /* 0x000fe2000001ff00 */
[----:B------:R-:W3:Y:S01]  /*fa40*/  LDC R27, c[0x0][0x268] ;  /* 0x00009a00ff1b7b82 */ /* 0x000ee20000000800 */
[----:B------:R-:W-:-:S02]  /*fa50*/  SGXT.U32 R2, R2, 0x4 ;  /* 0x000000040202781a */ /* 0x000fc40000000000 */
[----:B------:R-:W-:Y:S02]  /*fa60*/  CS2R R34, SRZ ;  /* 0x0000000000227805 */ /* 0x000fe4000001ff00 */
[----:B------:R-:W-:Y:S02]  /*fa70*/  LOP3.LUT R3, R3, 0x90, RZ, 0xc0, !PT ;  /* 0x0000009003037812 */ /* 0x000fe400078ec0ff */
[----:B------:R-:W-:Y:S02]  /*fa80*/  CS2R R36, SRZ ;  /* 0x0000000000247805 */ /* 0x000fe4000001ff00 */
[----:B------:R-:W-:Y:S02]  /*fa90*/  LOP3.LUT R221, R221, 0xff, RZ, 0xc0, !PT ;  /* 0x000000ffdddd7812 */ /* 0x000fe400078ec0ff */
[----:B------:R-:W-:Y:S02]  /*faa0*/  CS2R R38, SRZ ;  /* 0x0000000000267805 */ /* 0x000fe4000001ff00 */
[----:B------:R-:W-:Y:S01]  /*fab0*/  MOV R240, 0x3f800000 ;  /* 0x3f80000000f07802 */ /* 0x000fe20000000f00 */
[----:B------:R-:W4:Y:S01]  /*fac0*/  LDC.64 R206, c[0x0][0x250] ;  /* 0x00009400ffce7b82 */ /* 0x000f220000000a00 */
[----:B------:R-:W-:-:S02]  /*fad0*/  MOV R208, RZ ;  /* 0x000000ff00d07202 */ /* 0x000fc40000000f00 */
[----:B------:R-:W-:Y:S02]  /*fae0*/  CS2R R40, SRZ ;  /* 0x0000000000287805 */ /* 0x000fe4000001ff00 */
[----:B------:R-:W-:Y:S02]  /*faf0*/  MOV R239, 0x3f800000 ;  /* 0x3f80000000ef7802 */ /* 0x000fe40000000f00 */
[----:B------:R-:W-:Y:S02]  /*fb00*/  CS2R R42, SRZ ;  /* 0x00000000002a7805 */ /* 0x000fe4000001ff00 */
[----:B------:R-:W-:Y:S02]  /*fb10*/  MOV R238, 0x3f800000 ;  /* 0x3f80000000ee7802 */ /* 0x000fe40000000f00 */
[----:B------:R-:W-:Y:S02]  /*fb20*/  CS2R R44, SRZ ;  /* 0x00000000002c7805 */ /* 0x000fe4000001ff00 */
[----:B------:R-:W-:Y:S01]  /*fb30*/  MOV R237, 0x3f800000 ;  /* 0x3f80000000ed7802 */ /* 0x000fe20000000f00 */
[----:B-1----:R1:W-:Y:S01]  /*fb40*/  STL [R1+0x7e4], R7 ;  /* 0x0007e40701007387 */ /* 0x0023e20000100800 */
[----:B------:R-:W-:Y:S01]  /*fb50*/  MOV R14, R7 ;  /* 0x00000007000e7202 */ /* 0x000fe20000000f00 */
[----:B------:R-:W1:Y:S01]  /*fb60*/  LDC.64 R22, c[0x0][0x220] ;  /* 0x00008800ff167b82 */ /* 0x000e620000000a00 */
[----:B------:R-:W-:-:S02]  /*fb70*/  MOV R4, R6 ;  /* 0x0000000600047202 */ /* 0x000fc40000000f00 */
[----:B------:R-:W-:Y:S02]  /*fb80*/  CS2R R46, SRZ ;  /* 0x00000000002e7805 */ /* 0x000fe4000001ff00 */
[----:B------:R-:W-:Y:S02]  /*fb90*/  MOV R210, 0xff800000 ;  /* 0xff80000000d27802 */ /* 0x000fe40000000f00 */
[----:B------:R-:W-:Y:S02]  /*fba0*/  CS2R R48, SRZ ;  /* 0x0000000000307805 */ /* 0x000fe4000001ff00 */
[----:B0-----:R-:W-:Y:S01]  /*fbb0*/  SHF.L.U32 R209, R213, 0x1, RZ ;  /* 0x00000001d5d17819 */ /* 0x001fe200000006ff */
[----:B---3--:R-:W-:Y:S01]  /*fbc0*/  IMAD R6, R2, R27, RZ ;  /* 0x0000001b02067224 */ /* 0x008fe200078e02ff */
[----:B------:R-:W-:Y:S01]  /*fbd0*/  IADD3 R2, R241, 0x40000, RZ ;  /* 0x00040000f1027810 */ /* 0x000fe20007ffe0ff */
[----:B------:R-:W0:Y:S01]  /*fbe0*/  LDC R19, c[0x0][0x258] ;  /* 0x00009600ff137b82 */ /* 0x000e220000000800 */
[----:B--2---:R-:W-:-:S02]  /*fbf0*/  LOP3.LUT R213, R217, 0xc0, RZ, 0xc0, !PT ;  /* 0x000000c0d9d57812 */ /* 0x004fc400078ec0ff */
[----:B------:R-:W-:Y:S02]  /*fc00*/  CS2R R50, SRZ ;  /* 0x0000000000327805 */ /* 0x000fe4000001ff00 */
[----:B------:R-:W-:Y:S02]  /*fc10*/  SHF.L.U32 R217, R217, 0x1, RZ ;  /* 0x00000001d9d97819 */ /* 0x000fe400000006ff */
[----:B------:R-:W-:Y:S02]  /*fc20*/  CS2R R52, SRZ ;  /* 0x0000000000347805 */ /* 0x000fe4000001ff00 */
[----:B------:R-:W-:Y:S01]  /*fc30*/  SHF.R.U32.HI R2, RZ, 0x4, R2 ;  /* 0x00000004ff027819 */ /* 0x000fe20000011602 */
[----:B----4-:R-:W-:Y:S01]  /*fc40*/  IMAD R152, R207, 0xd, RZ ;  /* 0x0000000dcf987824 */ /* 0x010fe200078e02ff */
[----:B-1----:R-:W-:Y:S01]  /*fc50*/  LOP3.LUT R7, R3, 0x17e, R217, 0x78, !PT ;  /* 0x0000017e03077812 */ /* 0x002fe200078e78d9 */
[----:B------:R-:W1:Y:S01]  /*fc60*/  LDC.64 R24, c[0x0][0x218] ;  /* 0x00008600ff187b82 */ /* 0x000e620000000a00 */
[----:B------:R-:W2:Y:S01]  /*fc70*/  S2R R217, SR_CTAID.Y ;  /* 0x0000000000d97919 */ /* 0x000ea20000002600 */
[----:B------:R-:W-:Y:S01]  /*fc80*/  SGXT.U32 R2, R2, 0xe ;  /* 0x0000000e0202781a */ /* 0x000fe20000000000 */
[----:B------:R-:W-:Y:S01]  /*fc90*/  IMAD R153, R207, 0xe, RZ ;  /* 0x0000000ecf997824 */ /* 0x000fe200078e02ff */
[----:B------:R-:W-:-:S02]  /*fca0*/  MOV R3, RZ ;  /* 0x000000ff00037202 */ /* 0x000fc40000000f00 */
[----:B------:R-:W-:Y:S02]  /*fcb0*/  CS2R R54, SRZ ;  /* 0x0000000000367805 */ /* 0x000fe4000001ff00 */
[C---:B------:R-:W-:Y:S02]  /*fcc0*/  R2UR UR6, R2.reuse ;  /* 0x00000000020672ca */ /* 0x040fe400000e0000 */
[----:B------:R-:W-:Y:S02]  /*fcd0*/  CS2R R56, SRZ ;  /* 0x0000000000387805 */ /* 0x000fe4000001ff00 */
[----:B------:R-:W-:Y:S02]  /*fce0*/  R2UR UR7, R3 ;  /* 0x00000000030772ca */ /* 0x000fe400000e0000 */
[----:B------:R-:W-:Y:S02]  /*fcf0*/  CS2R R58, SRZ ;  /* 0x00000000003a7805 */ /* 0x000fe4000001ff00 */
[----:B------:R-:W-:-:S02]  /*fd00*/  R2UR UR10, R2 ;  /* 0x00000000020a72ca */ /* 0x000fc400000e0000 */
[----:B------:R-:W-:Y:S02]  /*fd10*/  CS2R R60, SRZ ;  /* 0x00000000003c7805 */ /* 0x000fe4000001ff00 */
[----:B------:R-:W-:Y:S01]  /*fd20*/  IADD3 R5, P0, R2, 0x2, RZ ;  /* 0x0000000202057810 */ /* 0x000fe20007f1e0ff */
[----:B------:R-:W-:Y:S01]  /*fd30*/  IMAD R2, R0, R14, RZ ;  /* 0x0000000e00027224 */ /* 0x000fe200078e02ff */
[----:B------:R-:W-:Y:S02]  /*fd40*/  LEA R8, R27, R6, 0x4 ;  /* 0x000000061b087211 */ /* 0x000fe400078e20ff */
[----:B------:R-:W-:Y:S02]  /*fd50*/  CS2R R62, SRZ ;  /* 0x00000000003e7805 */ /* 0x000fe4000001ff00 */
[----:B------:R-:W-:Y:S02]  /*fd60*/  R2UR UR54, R5 ;  /* 0x00000000053672ca */ /* 0x000fe400000e0000 */
[----:B------:R-:W-:-:S02]  /*fd70*/  CS2R R64, SRZ ;  /* 0x0000000000407805 */ /* 0x000fc4000001ff00 */
[----:B------:R-:W-:Y:S02]  /*fd80*/  SHF.L.U32 R0, R2, 0x1, RZ ;  /* 0x0000000102007819 */ /* 0x000fe400000006ff */
[----:B------:R-:W-:Y:S02]  /*fd90*/  CS2R R66, SRZ ;  /* 0x0000000000427805 */ /* 0x000fe4000001ff00 */
[----:B------:R-:W-:Y:S01]  /*fda0*/  LEA R9, R27, R8, 0x4 ;  /* 0x000000081b097211 */ /* 0x000fe200078e20ff */
[----:B------:R-:W-:Y:S01]  /*fdb0*/  UIADD3.64 UR6, UR6, -UR8, URZ ;  /* 0x8000000806067297 */ /* 0x000fe2000fffe03f */
[----:B------:R-:W-:Y:S02]  /*fdc0*/  LEA R154, R207, -R207, 0x4 ;  /* 0x800000cfcf9a7211 */ /* 0x000fe400078e20ff */
[----:B------:R-:W-:Y:S02]  /*fdd0*/  CS2R R68, SRZ ;  /* 0x0000000000447805 */ /* 0x000fe4000001ff00 */
[----:B------:R-:W-:-:S02]  /*fde0*/  LEA R10, R27, R9, 0x4 ;  /* 0x000000091b0a7211 */ /* 0x000fc400078e20ff */
[----:B------:R-:W-:Y:S02]  /*fdf0*/  CS2R R70, SRZ ;  /* 0x0000000000467805 */ /* 0x000fe4000001ff00 */
[----:B------:R-:W-:Y:S02]  /*fe00*/  LOP3.LUT R209, R209, 0x7e, RZ, 0xc0, !PT ;  /* 0x0000007ed1d17812 */ /* 0x000fe400078ec0ff */
[----:B------:R-:W-:Y:S02]  /*fe10*/  CS2R R72, SRZ ;  /* 0x0000000000487805 */ /* 0x000fe4000001ff00 */
[----:B------:R-:W-:Y:S02]  /*fe20*/  LEA R11, R27, R10, 0x4 ;  /* 0x0000000a1b0b7211 */ /* 0x000fe400078e20ff */
[----:B------:R-:W-:Y:S02]  /*fe30*/  CS2R R74, SRZ ;  /* 0x00000000004a7805 */ /* 0x000fe4000001ff00 */
[----:B------:R-:W-:-:S02]  /*fe40*/  LEA R20, R213, R209, 0x5 ;  /* 0x000000d1d5147211 */ /* 0x000fc400078e28ff */
[----:B------:R-:W-:Y:S02]  /*fe50*/  CS2R R76, SRZ ;  /* 0x00000000004c7805 */ /* 0x000fe4000001ff00 */
[----:B------:R-:W-:Y:S01]  /*fe60*/  LEA R12, R27, R11, 0x4 ;  /* 0x0000000b1b0c7211 */ /* 0x000fe200078e20ff */
[C---:B--2---:R-:W-:Y:S01]  /*fe70*/  IMAD R3, R217.reuse, R4, RZ ;  /* 0x00000004d9037224 */ /* 0x044fe200078e02ff */
[----:B------:R-:W-:Y:S01]  /*fe80*/  MOV R4, RZ ;  /* 0x000000ff00047202 */ /* 0x000fe20000000f00 */
[----:B------:R-:W-:Y:S01]  /*fe90*/  IMAD R206, R217, R206, RZ ;  /* 0x000000ced9ce7224 */ /* 0x000fe200078e02ff */
[----:B------:R-:W-:Y:S02]  /*fea0*/  LEA R13, R27, R12, 0x4 ;  /* 0x0000000c1b0d7211 */ /* 0x000fe400078e20ff */
[----:B------:R-:W-:Y:S02]  /*feb0*/  CS2R R78, SRZ ;  /* 0x00000000004e7805 */ /* 0x000fe4000001ff00 */
[----:B------:R-:W-:-:S02]  /*fec0*/  SHF.L.U32 R5, R3, 0x1, RZ ;  /* 0x0000000103057819 */ /* 0x000fc400000006ff */
[----:B------:R-:W-:Y:S02]  /*fed0*/  CS2R R80, SRZ ;  /* 0x0000000000507805 */ /* 0x000fe4000001ff00 */
[----:B------:R-:W-:Y:S02]  /*fee0*/  IADD3.X R4, R4, 0x40000040, RZ, P0, !PT ;  /* 0x4000004004047810 */ /* 0x000fe400007fe4ff */
[----:B------:R-:W-:Y:S02]  /*fef0*/  CS2R R82, SRZ ;  /* 0x0000000000527805 */ /* 0x000fe4000001ff00 */
[----:B------:R-:W-:Y:S01]  /*ff00*/  IADD3 R243, P1, P2, R0, R22, R5 ;  /* 0x0000001600f37210 */ /* 0x000fe20007a3e005 */
[----:B0-----:R-:W-:Y:S01]  /*ff10*/  IMAD R0, R221, R19, RZ ;  /* 0x00000013dd007224 */ /* 0x001fe200078e02ff */
[----:B-1----:R-:W-:Y:S02]  /*ff20*/  LEA R17, P0, R206, R24, 0x1 ;  /* 0x00000018ce117211 */ /* 0x002fe400078008ff */
[----:B------:R-:W-:-:S02]  /*ff30*/  CS2R R84, SRZ ;  /* 0x0000000000547805 */ /* 0x000fc4000001ff00 */
[----:B------:R-:W-:Y:S01]  /*ff40*/  R2UR UR55, R4 ;  /* 0x00000000043772ca */ /* 0x000fe200000e0000 */
[----:B------:R-:W-:Y:S01]  /*ff50*/  IMAD.HI R4, R3, 0x2, RZ ;  /* 0x0000000203047827 */ /* 0x000fe200078e02ff */
[----:B------:R-:W-:Y:S02]  /*ff60*/  LEA.HI.X.SX32 R25, R206, R25, 0x1, P0 ;  /* 0x00000019ce197211 */ /* 0x000fe400000f0eff */
[----:B------:R-:W-:Y:S02]  /*ff70*/  CS2R R86, SRZ ;  /* 0x0000000000567805 */ /* 0x000fe4000001ff00 */
[----:B------:R-:W-:Y:S01]  /*ff80*/  LEA R18, P0, R0, R17, 0x1 ;  /* 0x0000001100127211 */ /* 0x000fe200078008ff */
[----:B------:R-:W-:Y:S01]  /*ff90*/  IMAD.HI R3, R2, 0x2, RZ ;  /* 0x0000000202037827 */ /* 0x000fe200078e02ff */
[----:B------:R-:W-:Y:S02]  /*ffa0*/  LEA R2, R19, R0, 0x8 ;  /* 0x0000000013027211 */ /* 0x000fe400078e40ff */
[----:B------:R-:W-:-:S02]  /*ffb0*/  CS2R R88, SRZ ;  /* 0x0000000000587805 */ /* 0x000fc4000001ff00 */
[----:B------:R-:W-:Y:S02]  /*ffc0*/  LEA.HI.X.SX32 R19, R0, R25, 0x1, P0 ;  /* 0x0000001900137211 */ /* 0x000fe400000f0eff */
[----:B------:R-:W-:Y:S02]  /*ffd0*/  CS2R R90, SRZ ;  /* 0x00000000005a7805 */ /* 0x000fe4000001ff00 */
[----:B------:R-:W-:Y:S02]  /*ffe0*/  IADD3.X R23, R3, R23, R4, P1, P2 ;  /* 0x0000001703177210 */ /* 0x000fe40000fe4404 */
[----:B------:R-:W-:Y:S02]  /*fff0*/  CS2R R92, SRZ ;  /* 0x00000000005c7805 */ /* 0x000fe4000001ff00 */
[----:B------:R-:W-:Y:S01]  /*10000*/  LEA R28, P0, R6, R243, 0x1 ;  /* 0x000000f3061c7211 */ /* 0x000fe200078008ff */
[----:B------:R-:W-:Y:S01]  /*10010*/  UIADD3.64 UR8, UR54, 0x2, URZ ;  /* 0x0000000236087897 */ /* 0x000fe2000fffe03f */
[----:B------:R-:W-:Y:S01]  /*10020*/  LEA R16, P1, R2, R17, 0x1 ;  /* 0x0000001102107211 */ /* 0x000fe200078208ff */
[----:B------:R-:W-:Y:S01]  /*10030*/  UIADD3.64 UR12, UR54, 0x204, URZ ;  /* 0x00000204360c7897 */ /* 0x000fe2000fffe03f */
[----:B------:R-:W-:-:S02]  /*10040*/  LEA.HI.X.SX32 R29, R6, R23, 0x1, P0 ;  /* 0x00000017061d7211 */ /* 0x000fc400000f0eff */
[----:B------:R-:W-:Y:S02]  /*10050*/  CS2R R94, SRZ ;  /* 0x00000000005e7805 */ /* 0x000fe4000001ff00 */
[----:B------:R-:W-:Y:S02]  /*10060*/  LEA.HI.X.SX32 R17, R2, R25, 0x1, P1 ;  /* 0x0000001902117211 */ /* 0x000fe400008f0eff */
[----:B------:R-:W-:Y:S02]  /*10070*/  CS2R R96, SRZ ;  /* 0x0000000000607805 */ /* 0x000fe4000001ff00 */
[-C--:B------:R-:W-:Y:S01]  /*10080*/  LEA R30, P1, R8, R243.reuse, 0x1 ;  /* 0x000000f3081e7211 */ /* 0x080fe200078208ff */
[----:B------:R0:W-:Y:S01]  /*10090*/  STL.64 [R1+0x6d0], R28 ;  /* 0x0006d01c01007387 */ /* 0x0001e20000100a00 */
[----:B------:R-:W-:Y:S02]  /*100a0*/  LEA R24, P2, R10, R243, 0x1 ;  /* 0x000000f30a187211 */ /* 0x000fe400078408ff */
[----:B------:R-:W-:-:S02]  /*100b0*/  CS2R R98, SRZ ;  /* 0x0000000000627805 */ /* 0x000fc4000001ff00 */
[----:B------:R-:W-:Y:S02]  /*100c0*/  LEA R14, R27, R13, 0x4 ;  /* 0x0000000d1b0e7211 */ /* 0x000fe400078e20ff */
[----:B------:R-:W-:Y:S02]  /*100d0*/  CS2R R100, SRZ ;  /* 0x0000000000647805 */ /* 0x000fe4000001ff00 */
[-C--:B------:R-:W-:Y:S02]  /*100e0*/  LEA.HI.X.SX32 R31, R8, R23.reuse, 0x1, P1 ;  /* 0x00000017081f7211 */ /* 0x080fe400008f0eff */
[----:B------:R-:W-:Y:S02]  /*100f0*/  CS2R R102, SRZ ;  /* 0x0000000000667805 */ /* 0x000fe4000001ff00 */
[----:B------:R-:W-:Y:S02]  /*10100*/  LEA.HI.X.SX32 R25, R10, R23, 0x1, P2 ;  /* 0x000000170a197211 */ /* 0x000fe400010f0eff */
[----:B------:R-:W-:-:S02]  /*10110*/  CS2R R104, SRZ ;  /* 0x0000000000687805 */ /* 0x000fc4000001ff00 */
[----:B------:R-:W-:Y:S01]  /*10120*/  LEA R15, R27, R14, 0x4 ;  /* 0x0000000e1b0f7211 */ /* 0x000fe200078e20ff */
[----:B------:R1:W-:Y:S01]  /*10130*/  STL.64 [R1+0x6c8], R30 ;  /* 0x0006c81e01007387 */ /* 0x0003e20000100a00 */
[-C--:B------:R-:W-:Y:S02]  /*10140*/  LEA R8, P2, R13, R243.reuse, 0x1 ;  /* 0x000000f30d087211 */ /* 0x080fe400078408ff */
[----:B------:R-:W-:Y:S02]  /*10150*/  CS2R R106, SRZ ;  /* 0x00000000006a7805 */ /* 0x000fe4000001ff00 */
[----:B0-----:R-:W-:Y:S02]  /*10160*/  LEA R28, P0, R9, R243, 0x1 ;  /* 0x000000f3091c7211 */ /* 0x001fe400078008ff */
[----:B------:R-:W-:Y:S02]  /*10170*/  CS2R R108, SRZ ;  /* 0x00000000006c7805 */ /* 0x000fe4000001ff00 */
[----:B------:R-:W-:-:S02]  /*10180*/  LEA R5, R27, R15, 0x4 ;  /* 0x0000000f1b057211 */ /* 0x000fc400078e20ff */
[----:B------:R-:W-:Y:S02]  /*10190*/  CS2R R110, SRZ ;  /* 0x00000000006e7805 */ /* 0x000fe4000001ff00 */
[-C--:B------:R-:W-:Y:S02]  /*101a0*/  LEA.HI.X.SX32 R29, R9, R23.reuse, 0x1, P0 ;  /* 0x00000017091d7211 */ /* 0x080fe400000f0eff */
[----:B------:R-:W-:Y:S02]  /*101b0*/  CS2R R112, SRZ ;  /* 0x0000000000707805 */ /* 0x000fe4000001ff00 */
[----:B------:R-:W-:Y:S02]  /*101c0*/  LEA.HI.X.SX32 R9, R13, R23, 0x1, P2 ;  /* 0x000000170d097211 */ /* 0x000fe400010f0eff */
[----:B------:R-:W-:Y:S02]  /*101d0*/  CS2R R114, SRZ ;  /* 0x0000000000727805 */ /* 0x000fe4000001ff00 */
[----:B------:R-:W-:Y:S01]  /*101e0*/  LEA R21, R27, R5, 0x4 ;  /* 0x000000051b157211 */ /* 0x000fe200078e20ff */
[----:B------:R0:W-:Y:S01]  /*101f0*/  STL.64 [R1+0x6c0], R28 ;  /* 0x0006c01c01007387 */ /* 0x0001e20000100a00 */
[----:B------:R-:W-:-:S02]  /*10200*/  LEA R10, P2, R5, R243, 0x1 ;  /* 0x000000f3050a7211 */ /* 0x000fc400078408ff */
[----:B-1----:R-:W-:Y:S02]  /*10210*/  CS2R R30, SRZ ;  /* 0x00000000001e7805 */ /* 0x002fe4000001ff00 */
[C---:B------:R-:W-:Y:S01]  /*10220*/  LEA R22, R27.reuse, R21, 0x4 ;  /* 0x000000151b167211 */ /* 0x040fe200078e20ff */
[----:B------:R1:W-:Y:S01]  /*10230*/  STL.64 [R1+0x6b8], R24 ;  /* 0x0006b81801007387 */ /* 0x0003e20000100a00 */
[----:B------:R-:W-:Y:S02]  /*10240*/  MOV R204, UR8 ;  /* 0x0000000800cc7c02 */ /* 0x000fe40008000f00 */
[----:B------:R-:W-:Y:S02]  /*10250*/  CS2R R116, SRZ ;  /* 0x0000000000747805 */ /* 0x000fe4000001ff00 */
[C---:B------:R-:W-:Y:S01]  /*10260*/  LEA R0, R27.reuse, R22, 0x4 ;  /* 0x000000161b007211 */ /* 0x040fe200078e20ff */
[----:B------:R2:W-:Y:S01]  /*10270*/  STL.64 [R1+0x6a0], R8 ;  /* 0x0006a00801007387 */ /* 0x0005e20000100a00 */
[----:B------:R-:W-:Y:S01]  /*10280*/  MOV R205, UR9 ;  /* 0x0000000900cd7c02 */ /* 0x000fe20008000f00 */
[----:B------:R-:W-:Y:S01]  /*10290*/  UIADD3.64 UR8, UR54, 0x7e, URZ ;  /* 0x0000007e36087897 */ /* 0x000fe2000fffe03f */
[----:B------:R-:W-:-:S02]  /*102a0*/  LEA R2, R27, R0, 0x4 ;  /* 0x000000001b027211 */ /* 0x000fc400078e20ff */
[----:B------:R-:W-:Y:S02]  /*102b0*/  CS2R R118, SRZ ;  /* 0x0000000000767805 */ /* 0x000fe4000001ff00 */
[-C--:B0-----:R-:W-:Y:S02]  /*102c0*/  LEA R28, P0, R11, R243.reuse, 0x1 ;  /* 0x000000f30b1c7211 */ /* 0x081fe400078008ff */
[----:B------:R-:W-:Y:S02]  /*102d0*/  CS2R R120, SRZ ;  /* 0x0000000000787805 */ /* 0x000fe4000001ff00 */
[----:B------:R-:W-:Y:S02]  /*102e0*/  LEA R3, R27, R2, 0x4 ;  /* 0x000000021b037211 */ /* 0x000fe400078e20ff */
[----:B------:R-:W-:Y:S02]  /*102f0*/  CS2R R122, SRZ ;  /* 0x00000000007a7805 */ /* 0x000fe4000001ff00 */
[----:B-1----:R-:W-:-:S02]  /*10300*/  LEA R24, P1, R12, R243, 0x1 ;  /* 0x000000f30c187211 */ /* 0x002fc400078208ff */
[----:B------:R-:W-:Y:S02]  /*10310*/  CS2R R124, SRZ ;  /* 0x00000000007c7805 */ /* 0x000fe4000001ff00 */
[-C--:B------:R-:W-:Y:S02]  /*10320*/  LEA.HI.X.SX32 R29, R11, R23.reuse, 0x1, P0 ;  /* 0x000000170b1d7211 */ /* 0x080fe400000f0eff */
[----:B------:R-:W-:Y:S02]  /*10330*/  CS2R R126, SRZ ;  /* 0x00000000007e7805 */ /* 0x000fe4000001ff00 */
[-C--:B------:R-:W-:Y:S02]  /*10340*/  LEA.HI.X.SX32 R25, R12, R23.reuse, 0x1, P1 ;  /* 0x000000170c197211 */ /* 0x080fe400008f0eff */
[----:B------:R-:W-:Y:S02]  /*10350*/  CS2R R128, SRZ ;  /* 0x0000000000807805 */ /* 0x000fe4000001ff00 */
[----:B------:R-:W-:Y:S01]  /*10360*/  LEA.HI.X.SX32 R11, R5, R23, 0x1, P2 ;  /* 0x00000017050b7211 */ /* 0x000fe200010f0eff */
[----:B------:R0:W-:Y:S01]  /*10370*/  STL.64 [R1+0x6b0], R28 ;  /* 0x0006b01c01007387 */ /* 0x0001e20000100a00 */
[----:B------:R-:W-:-:S02]  /*10380*/  LEA R12, P2, R0, R243, 0x1 ;  /* 0x000000f3000c7211 */ /* 0x000fc400078408ff */
[----:B------:R-:W-:Y:S02]  /*10390*/  CS2R R130, SRZ ;  /* 0x0000000000827805 */ /* 0x000fe4000001ff00 */
[C---:B------:R-:W-:Y:S01]  /*103a0*/  LEA R4, R27.reuse, R3, 0x4 ;  /* 0x000000031b047211 */ /* 0x040fe200078e20ff */
[----:B------:R1:W-:Y:S01]  /*103b0*/  STL.64 [R1+0x6a8], R24 ;  /* 0x0006a81801007387 */ /* 0x0003e20000100a00 */
[----:B------:R-:W-:Y:S02]  /*103c0*/  LEA.HI.X.SX32 R13, R0, R23, 0x1, P2 ;  /* 0x00000017000d7211 */ /* 0x000fe400010f0eff */
[----:B------:R-:W-:Y:S02]  /*103d0*/  CS2R R132, SRZ ;  /* 0x0000000000847805 */ /* 0x000fe4000001ff00 */
[----:B------:R-:W-:Y:S02]  /*103e0*/  LEA R6, R27, R4, 0x4 ;  /* 0x000000041b067211 */ /* 0x000fe400078e20ff */
[----:B------:R-:W-:-:S02]  /*103f0*/  CS2R R134, SRZ ;  /* 0x0000000000867805 */ /* 0x000fc4000001ff00 */
[----:B------:R-:W-:Y:S02]  /*10400*/  MOV R200, UR8 ;  /* 0x0000000800c87c02 */ /* 0x000fe40008000f00 */
[----:B------:R-:W-:Y:S02]  /*10410*/  CS2R R136, SRZ ;  /* 0x0000000000887805 */ /* 0x000fe4000001ff00 */
[----:B--2---:R-:W-:Y:S02]  /*10420*/  LEA R8, R27, R6, 0x4 ;  /* 0x000000061b087211 */ /* 0x004fe400078e20ff */
[----:B------:R-:W-:Y:S02]  /*10430*/  CS2R R138, SRZ ;  /* 0x00000000008a7805 */ /* 0x000fe4000001ff00 */
[----:B0-----:R-:W-:Y:S02]  /*10440*/  LEA R28, P0, R14, R243, 0x1 ;  /* 0x000000f30e1c7211 */ /* 0x001fe400078008ff */
[----:B------:R-:W-:-:S02]  /*10450*/  CS2R R140, SRZ ;  /* 0x00000000008c7805 */ /* 0x000fc4000001ff00 */
[----:B------:R-:W-:Y:S02]  /*10460*/  LEA R9, R27, R8, 0x4 ;  /* 0x000000081b097211 */ /* 0x000fe400078e20ff */
[----:B------:R-:W-:Y:S02]  /*10470*/  CS2R R142, SRZ ;  /* 0x00000000008e7805 */ /* 0x000fe4000001ff00 */
[----:B-1----:R-:W-:Y:S02]  /*10480*/  LEA R24, P1, R15, R243, 0x1 ;  /* 0x000000f30f187211 */ /* 0x002fe400078208ff */
[----:B------:R-:W-:Y:S02]  /*10490*/  CS2R R144, SRZ ;  /* 0x0000000000907805 */ /* 0x000fe4000001ff00 */
[----:B------:R-:W-:Y:S02]  /*104a0*/  LEA.HI.X.SX32 R29, R14, R23, 0x1, P0 ;  /* 0x000000170e1d7211 */ /* 0x000fe400000f0eff */
[----:B------:R-:W-:-:S02]  /*104b0*/  CS2R R146, SRZ ;  /* 0x0000000000927805 */ /* 0x000fc4000001ff00 */
[----:B------:R-:W-:Y:S02]  /*104c0*/  LEA.HI.X.SX32 R25, R15, R23, 0x1, P1 ;  /* 0x000000170f197211 */ /* 0x000fe400008f0eff */
[----:B------:R-:W-:Y:S02]  /*104d0*/  CS2R R148, SRZ ;  /* 0x0000000000947805 */ /* 0x000fe4000001ff00 */
[C---:B------:R-:W-:Y:S01]  /*104e0*/  LEA R14, P1, R22.reuse, R243, 0x1 ;  /* 0x000000f3160e7211 */ /* 0x040fe200078208ff */
[----:B------:R0:W-:Y:S01]  /*104f0*/  STL.64 [R1+0x698], R28 ;  /* 0x0006981c01007387 */ /* 0x0001e20000100a00 */
[----:B------:R-:W-:Y:S02]  /*10500*/  LEA R5, R27, R9, 0x4 ;  /* 0x000000091b057211 */ /* 0x000fe400078e20ff */
[----:B------:R-:W-:Y:S02]  /*10510*/  CS2R R150, SRZ ;  /* 0x0000000000967805 */ /* 0x000fe4000001ff00 */
[----:B------:R-:W-:Y:S01]  /*10520*/  LEA.HI.X.SX32 R15, R22, R23, 0x1, P1 ;  /* 0x00000017160f7211 */ /* 0x000fe200008f0eff */
[----:B------:R1:W-:Y:S01]  /*10530*/  STL.64 [R1+0x690], R24 ;  /* 0x0006901801007387 */ /* 0x0003e20000100a00 */
[----:B------:R-:W-:Y:S01]  /*10540*/  MOV R201, UR9 ;  /* 0x0000000900c97c02 */ /* 0x000fe20008000f00 */
[----:B------:R-:W-:Y:S01]  /*10550*/  UIADD3.64 UR8, UR54, 0x82, URZ ;  /* 0x0000008236087897 */ /* 0x000fe2000fffe03f */
[----:B------:R-:W-:Y:S01]  /*10560*/  MOV R160, UR12 ;  /* 0x0000000c00a07c02 */ /* 0x000fe20008000f00 */
[----:B------:R2:W-:Y:S01]  /*10570*/  STL.64 [R1+0x688], R10 ;  /* 0x0006880a01007387 */ /* 0x0005e20000100a00 */
[----:B------:R-:W-:Y:S01]  /*10580*/  MOV R161, UR13 ;  /* 0x0000000d00a17c02 */ /* 0x000fe20008000f00 */
[----:B------:R-:W-:Y:S01]  /*10590*/  UMOV UR11, 0x40000040 ;  /* 0x40000040000b7882 */ /* 0x000fe20000000000 */
[----:B------:R-:W-:-:S02]  /*105a0*/  LOP3.LUT R170, R20, 0x10, RZ, 0x3c, !PT ;  /* 0x0000001014aa7812 */ /* 0x000fc400078e3cff */
[----:B0-----:R-:W-:Y:S02]  /*105b0*/  CS2R R28, SRZ ;  /* 0x00000000001c7805 */ /* 0x001fe4000001ff00 */
[----:B------:R-:W-:Y:S01]  /*105c0*/  MOV R196, UR8 ;  /* 0x0000000800c47c02 */ /* 0x000fe20008000f00 */
[----:B------:R-:W-:Y:S01]  /*105d0*/  UIADD3.64 UR14, UR54, 0x282, URZ ;  /* 0x00000282360e7897 */ /* 0x000fe2000fffe03f */
[----:B------:R-:W-:Y:S01]  /*105e0*/  MOV R197, UR9 ;  /* 0x0000000900c57c02 */ /* 0x000fe20008000f00 */
[----:B------:R-:W-:Y:S01]  /*105f0*/  UIADD3.64 UR8, UR54, 0xfe, URZ ;  /* 0x000000fe36087897 */ /* 0x000fe2000fffe03f */
[C---:B-1----:R-:W-:Y:S01]  /*10600*/  LEA R24, P0, R21.reuse, R243, 0x1 ;  /* 0x000000f315187211 */ /* 0x042fe200078008ff */
[----:B------:R-:W-:Y:S01]  /*10610*/  UIADD3.64 UR18, UR54, 0x284, URZ ;  /* 0x0000028436127897 */ /* 0x000fe2000fffe03f */
[C---:B------:R-:W-:Y:S01]  /*10620*/  LOP3.LUT R169, R20.reuse, 0x20, RZ, 0x3c, !PT ;  /* 0x0000002014a97812 */ /* 0x040fe200078e3cff */
[----:B------:R-:W-:Y:S01]  /*10630*/  UIADD3.64 UR22, UR54, 0x2fe, URZ ;  /* 0x000002fe36167897 */ /* 0x000fe2000fffe03f */
[----:B------:R-:W-:Y:S01]  /*10640*/  LEA.HI.X.SX32 R25, R21, R23, 0x1, P0 ;  /* 0x0000001715197211 */ /* 0x000fe200000f0eff */
[----:B------:R-:W-:Y:S01]  /*10650*/  UIADD3.64 UR26, UR54, 0x300, URZ ;  /* 0x00000300361a7897 */ /* 0x000fe2000fffe03f */
[C---:B--2---:R-:W-:Y:S01]  /*10660*/  LEA R10, R27.reuse, R5, 0x4 ;  /* 0x000000051b0a7211 */ /* 0x044fe200078e20ff */
[----:B------:R-:W-:Y:S01]  /*10670*/  UIADD3.64 UR30, UR54, 0x302, URZ ;  /* 0x00000302361e7897 */ /* 0x000fe2000fffe03f */
[----:B------:R-:W-:Y:S01]  /*10680*/  MOV R192, UR8 ;  /* 0x0000000800c07c02 */ /* 0x000fe20008000f00 */
[----:B------:R0:W-:Y:S01]  /*10690*/  STL.64 [R1+0x680], R24 ;  /* 0x0006801801007387 */ /* 0x0001e20000100a00 */
[C---:B------:R-:W-:Y:S01]  /*106a0*/  LEA R0, R27.reuse, R10, 0x4 ;  /* 0x0000000a1b007211 */ /* 0x040fe200078e20ff */
[----:B------:R-:W-:Y:S01]  /*106b0*/  UIADD3.64 UR34, UR54, 0x304, URZ ;  /* 0x0000030436227897 */ /* 0x000fe2000fffe03f */
[----:B------:R-:W-:Y:S01]  /*106c0*/  MOV R193, UR9 ;  /* 0x0000000900c17c02 */ /* 0x000fe20008000f00 */
[----:B------:R1:W-:Y:S01]  /*106d0*/  STL.64 [R1+0x678], R14 ;  /* 0x0006780e01007387 */ /* 0x0003e20000100a00 */
[----:B------:R-:W-:Y:S01]  /*106e0*/  LEA R11, R27, R0, 0x4 ;  /* 0x000000001b0b7211 */ /* 0x000fe200078e20ff */
[----:B------:R-:W-:Y:S01]  /*106f0*/  UIADD3.64 UR8, UR54, 0x102, URZ ;  /* 0x0000010236087897 */ /* 0x000fe2000fffe03f */
[C---:B------:R-:W-:Y:S01]  /*10700*/  LOP3.LUT R168, R20.reuse, 0x30, RZ, 0x3c, !PT ;  /* 0x0000003014a87812 */ /* 0x040fe200078e3cff */
[----:B------:R2:W-:Y:S01]  /*10710*/  STL.64 [R1+0x670], R12 ;  /* 0x0006700c01007387 */ /* 0x0005e20000100a00 */
[C---:B------:R-:W-:Y:S01]  /*10720*/  LOP3.LUT R22, R20.reuse, 0x50, RZ, 0x3c, !PT ;  /* 0x0000005014167812 */ /* 0x040fe200078e3cff */
[----:B------:R-:W-:Y:S01]  /*10730*/  UIADD3.64 UR38, UR54, 0x37e, URZ ;  /* 0x0000037e36267897 */ /* 0x000fe2000fffe03f */
[----:B------:R-:W-:Y:S01]  /*10740*/  LOP3.LUT R21, R20, 0x60, RZ, 0x3c, !PT ;  /* 0x0000006014157812 */ /* 0x000fe200078e3cff */
[----:B------:R-:W-:Y:S01]  /*10750*/  UIADD3.64 UR42, UR54, 0x380, URZ ;  /* 0x00000380362a7897 */ /* 0x000fe2000fffe03f */
[-C--:B0-----:R-:W-:Y:S01]  /*10760*/  LEA R24, P0, R2, R243.reuse, 0x1 ;  /* 0x000000f302187211 */ /* 0x081fe200078008ff */
[----:B------:R-:W-:Y:S01]  /*10770*/  UIADD3.64 UR46, UR54, 0x382, URZ ;  /* 0x00000382362e7897 */ /* 0x000fe2000fffe03f */
[----:B------:R-:W-:Y:S01]  /*10780*/  MOV R188, UR8 ;  /* 0x0000000800bc7c02 */ /* 0x000fe20008000f00 */
[----:B------:R-:W-:Y:S01]  /*10790*/  UIADD3.64 UR50, UR54, 0x384, URZ ;  /* 0x0000038436327897 */ /* 0x000fe2000fffe03f */
[----:B-1----:R-:W-:-:S02]  /*107a0*/  LEA R14, P1, R3, R243, 0x1 ;  /* 0x000000f3030e7211 */ /* 0x002fc400078208ff */
[----:B------:R-:W-:Y:S02]  /*107b0*/  LEA.HI.X.SX32 R25, R2, R23, 0x1, P0 ;  /* 0x0000001702197211 */ /* 0x000fe400000f0eff */
[C---:B--2---:R-:W-:Y:S02]  /*107c0*/  LEA R12, P2, R4.reuse, R243, 0x1 ;  /* 0x000000f3040c7211 */ /* 0x044fe400078408ff */
[-C--:B------:R-:W-:Y:S01]  /*107d0*/  LEA.HI.X.SX32 R15, R3, R23.reuse, 0x1, P1 ;  /* 0x00000017030f7211 */ /* 0x080fe200008f0eff */
[----:B------:R0:W-:Y:S01]  /*107e0*/  STL.64 [R1+0x668], R24 ;  /* 0x0006681801007387 */ /* 0x0001e20000100a00 */
[----:B------:R-:W-:Y:S02]  /*107f0*/  LEA.HI.X.SX32 R13, R4, R23, 0x1, P2 ;  /* 0x00000017040d7211 */ /* 0x000fe400010f0eff */
[C---:B------:R-:W-:Y:S01]  /*10800*/  LEA R2, R27.reuse, R11, 0x4 ;  /* 0x0000000b1b027211 */ /* 0x040fe200078e20ff */
[----:B------:R1:W-:Y:S01]  /*10810*/  STL.64 [R1+0x660], R14 ;  /* 0x0006600e01007387 */ /* 0x0003e20000100a00 */
[----:B------:R-:W-:Y:S01]  /*10820*/  MOV R189, UR9 ;  /* 0x0000000900bd7c02 */ /* 0x000fe20008000f00 */
[----:B------:R-:W-:Y:S01]  /*10830*/  UIADD3.64 UR8, UR54, 0x17e, URZ ;  /* 0x0000017e36087897 */ /* 0x000fe2000fffe03f */
[----:B------:R-:W-:Y:S01]  /*10840*/  LEA R3, R27, R2, 0x4 ;  /* 0x000000021b037211 */ /* 0x000fe200078e20ff */
[----:B------:R2:W-:Y:S01]  /*10850*/  STL.64 [R1+0x658], R12 ;  /* 0x0006580c01007387 */ /* 0x0005e20000100a00 */
[----:B------:R-:W-:-:S02]  /*10860*/  IADD3 R171, R241, R20, RZ ;  /* 0x00000014f1ab7210 */ /* 0x000fc40007ffe0ff */
[----:B------:R-:W-:Y:S02]  /*10870*/  LEA R4, R27, R3, 0x4 ;  /* 0x000000031b047211 */ /* 0x000fe400078e20ff */
[-C--:B0-----:R-:W-:Y:S02]  /*10880*/  LEA R24, P0, R6, R243.reuse, 0x1 ;  /* 0x000000f306187211 */ /* 0x081fe400078008ff */
[----:B------:R-:W-:Y:S02]  /*10890*/  MOV R184, UR8 ;  /* 0x0000000800b87c02 */ /* 0x000fe40008000f00 */
[----:B-1----:R-:W-:Y:S02]  /*108a0*/  LEA R14, P1, R8, R243, 0x1 ;  /* 0x000000f3080e7211 */ /* 0x002fe400078208ff */
[----:B------:R-:W-:Y:S02]  /*108b0*/  LEA.HI.X.SX32 R25, R6, R23, 0x1, P0 ;  /* 0x0000001706197211 */ /* 0x000fe400000f0eff */
[----:B--2---:R-:W-:-:S02]  /*108c0*/  LEA R12, P2, R9, R243, 0x1 ;  /* 0x000000f3090c7211 */ /* 0x004fc400078408ff */
[-C--:B------:R-:W-:Y:S01]  /*108d0*/  LEA.HI.X.SX32 R15, R8, R23.reuse, 0x1, P1 ;  /* 0x00000017080f7211 */ /* 0x080fe200008f0eff */
[----:B------:R0:W-:Y:S01]  /*108e0*/  STL.64 [R1+0x650], R24 ;  /* 0x0006501801007387 */ /* 0x0001e20000100a00 */
[----:B------:R-:W-:Y:S02]  /*108f0*/  LEA.HI.X.SX32 R13, R9, R23, 0x1, P2 ;  /* 0x00000017090d7211 */ /* 0x000fe400010f0eff */
[----:B------:R-:W-:Y:S01]  /*10900*/  LEA R6, R27, R4, 0x4 ;  /* 0x000000041b067211 */ /* 0x000fe200078e20ff */
[----:B------:R1:W-:Y:S01]  /*10910*/  STL.64 [R1+0x648], R14 ;  /* 0x0006480e01007387 */ /* 0x0003e20000100a00 */
[----:B------:R-:W-:Y:S01]  /*10920*/  MOV R185, UR9 ;  /* 0x0000000900b97c02 */ /* 0x000fe20008000f00 */
[----:B------:R-:W-:Y:S01]  /*10930*/  UIADD3.64 UR8, UR54, 0x182, URZ ;  /* 0x0000018236087897 */ /* 0x000fe2000fffe03f */
[----:B------:R-:W-:Y:S01]  /*10940*/  MOV R206, 0xff800000 ;  /* 0xff80000000ce7802 */ /* 0x000fe20000000f00 */
[----:B------:R2:W-:Y:S01]  /*10950*/  STL.64 [R1+0x640], R12 ;  /* 0x0006400c01007387 */ /* 0x0005e20000100a00 */
[----:B------:R-:W-:-:S02]  /*10960*/  MOV R209, 0xff800000 ;  /* 0xff80000000d17802 */ /* 0x000fc40000000f00 */
[----:B------:R-:W-:Y:S02]  /*10970*/  IADD3 R170, R241, R170, RZ ;  /* 0x000000aaf1aa7210 */ /* 0x000fe40007ffe0ff */
[CC--:B0-----:R-:W-:Y:S02]  /*10980*/  LEA R24, P0, R5.reuse, R243.reuse, 0x1 ;  /* 0x000000f305187211 */ /* 0x0c1fe400078008ff */
[----:B------:R-:W-:Y:S02]  /*10990*/  MOV R180, UR8 ;  /* 0x0000000800b47c02 */ /* 0x000fe40008000f00 */
[----:B-1----:R-:W-:Y:S02]  /*109a0*/  LEA R14, P1, R10, R243, 0x1 ;  /* 0x000000f30a0e7211 */ /* 0x002fe400078208ff */
[----:B------:R-:W-:Y:S02]  /*109b0*/  LEA.HI.X.SX32 R25, R5, R23, 0x1, P0 ;  /* 0x0000001705197211 */ /* 0x000fe400000f0eff */
[----:B--2---:R-:W-:-:S02]  /*109c0*/  LEA R12, P2, R0, R243, 0x1 ;  /* 0x000000f3000c7211 */ /* 0x004fc400078408ff */
[-C--:B------:R-:W-:Y:S01]  /*109d0*/  LEA.HI.X.SX32 R15, R10, R23.reuse, 0x1, P1 ;  /* 0x000000170a0f7211 */ /* 0x080fe200008f0eff */
[----:B------:R0:W-:Y:S01]  /*109e0*/  STL.64 [R1+0x638], R24 ;  /* 0x0006381801007387 */ /* 0x0001e20000100a00 */
[----:B------:R-:W-:Y:S02]  /*109f0*/  LEA.HI.X.SX32 R13, R0, R23, 0x1, P2 ;  /* 0x00000017000d7211 */ /* 0x000fe400010f0eff */
[----:B------:R-:W-:Y:S01]  /*10a00*/  LEA R8, P2, R3, R243, 0x1 ;  /* 0x000000f303087211 */ /* 0x000fe200078408ff */
[----:B------:R1:W-:Y:S01]  /*10a10*/  STL.64 [R1+0x630], R14 ;  /* 0x0006300e01007387 */ /* 0x0003e20000100a00 */
[----:B------:R-:W-:Y:S02]  /*10a20*/  LEA R0, R27, R6, 0x4 ;  /* 0x000000061b007211 */ /* 0x000fe400078e20ff */
[----:B------:R-:W-:Y:S01]  /*10a30*/  LEA.HI.X.SX32 R9, R3, R23, 0x1, P2 ;  /* 0x0000001703097211 */ /* 0x000fe200010f0eff */
[----:B------:R2:W-:Y:S01]  /*10a40*/  STL.64 [R1+0x628], R12 ;  /* 0x0006280c01007387 */ /* 0x0005e20000100a00 */
[----:B------:R-:W-:-:S02]  /*10a50*/  LEA R5, R27, R0, 0x4 ;  /* 0x000000001b057211 */ /* 0x000fc400078e20ff */
[C---:B------:R-:W-:Y:S02]  /*10a60*/  LEA R250, P2, R0.reuse, R243, 0x1 ;  /* 0x000000f300fa7211 */ /* 0x040fe400078408ff */
[----:B0-----:R-:W-:Y:S02]  /*10a70*/  CS2R R24, SRZ ;  /* 0x0000000000187805 */ /* 0x001fe4000001ff00 */
[----:B------:R-:W-:Y:S01]  /*10a80*/  MOV R181, UR9 ;  /* 0x0000000900b57c02 */ /* 0x000fe20008000f00 */
[----:B------:R-:W-:Y:S01]  /*10a90*/  UIADD3.64 UR8, UR54, 0x1fe, URZ ;  /* 0x000001fe36087897 */ /* 0x000fe2000fffe03f */
[----:B------:R-:W-:Y:S02]  /*10aa0*/  LEA.HI.X.SX32 R251, R0, R23, 0x1, P2 ;  /* 0x0000001700fb7211 */ /* 0x000fe400010f0eff */
[----:B-1----:R-:W-:Y:S02]  /*10ab0*/  LEA R14, P0, R11, R243, 0x1 ;  /* 0x000000f30b0e7211 */ /* 0x002fe400078008ff */
[----:B------:R-:W-:-:S02]  /*10ac0*/  IADD3 R169, R241, R169, RZ ;  /* 0x000000a9f1a97210 */ /* 0x000fc40007ffe0ff */
[C---:B--2---:R-:W-:Y:S02]  /*10ad0*/  LEA R12, P1, R2.reuse, R243, 0x1 ;  /* 0x000000f3020c7211 */ /* 0x044fe400078208ff */
[-C--:B------:R-:W-:Y:S02]  /*10ae0*/  LEA.HI.X.SX32 R15, R11, R23.reuse, 0x1, P0 ;  /* 0x000000170b0f7211 */ /* 0x080fe400000f0eff */
[----:B------:R-:W-:Y:S02]  /*10af0*/  LEA.HI.X.SX32 R13, R2, R23, 0x1, P1 ;  /* 0x00000017020d7211 */ /* 0x000fe400008f0eff */
[C---:B------:R-:W-:Y:S01]  /*10b00*/  LEA R10, P0, R4.reuse, R243, 0x1 ;  /* 0x000000f3040a7211 */ /* 0x040fe200078008ff */
[----:B------:R0:W-:Y:S01]  /*10b10*/  STL.64 [R1+0x620], R14 ;  /* 0x0006200e01007387 */ /* 0x0001e20000100a00 */
[C---:B------:R-:W-:Y:S02]  /*10b20*/  LEA R2, R27.reuse, R5, 0x4 ;  /* 0x000000051b027211 */ /* 0x040fe400078e20ff */
[----:B------:R-:W-:Y:S01]  /*10b30*/  LEA.HI.X.SX32 R11, R4, R23, 0x1, P0 ;  /* 0x00000017040b7211 */ /* 0x000fe200000f0eff */
[----:B------:R1:W-:Y:S01]  /*10b40*/  STL.64 [R1+0x618], R12 ;  /* 0x0006180c01007387 */ /* 0x0003e20000100a00 */
[----:B------:R-:W-:-:S02]  /*10b50*/  LEA R3, R27, R2, 0x4 ;  /* 0x000000021b037211 */ /* 0x000fc400078e20ff */
[----:B------:R-:W-:Y:S01]  /*10b60*/  MOV R176, UR8 ;  /* 0x0000000800b07c02 */ /* 0x000fe20008000f00 */
[----:B------:R2:W-:Y:S01]  /*10b70*/  STL.64 [R1+0x610], R8 ;  /* 0x0006100801007387 */ /* 0x0005e20000100a00 */
[----:B------:R-:W-:Y:S02]  /*10b80*/  LEA R0, R27, R3, 0x4 ;  /* 0x000000031b007211 */ /* 0x000fe400078e20ff */
[----:B------:R-:W-:Y:S02]  /*10b90*/  CS2R R26, SRZ ;  /* 0x00000000001a7805 */ /* 0x000fe4000001ff00 */
[----:B------:R-:W-:Y:S01]  /*10ba0*/  MOV R177, UR9 ;  /* 0x0000000900b17c02 */ /* 0x000fe20008000f00 */
[----:B------:R-:W-:Y:S01]  /*10bb0*/  STL.64 [R1+0x608], R10 ;  /* 0x0006080a01007387 */ /* 0x000fe20000100a00 */
[----:B0-----:R-:W-:Y:S01]  /*10bc0*/  MOV R14, UR6 ;  /* 0x00000006000e7c02 */ /* 0x001fe20008000f00 */
[----:B------:R-:W-:Y:S01]  /*10bd0*/  UIADD3.64 UR8, UR54, 0x202, URZ ;  /* 0x0000020236087897 */ /* 0x000fe2000fffe03f */
[----:B------:R-:W-:Y:S01]  /*10be0*/  MOV R15, UR7 ;  /* 0x00000007000f7c02 */ /* 0x000fe20008000f00 */
[----:B------:R-:W-:Y:S01]  /*10bf0*/  UIADD3.64 UR6, UR54, 0x4, URZ ;  /* 0x0000000436067897 */ /* 0x000fe2000fffe03f */
[-C--:B------:R-:W-:Y:S01]  /*10c00*/  LEA R242, P3, R0, R243.reuse, 0x1 ;  /* 0x000000f300f27211 */ /* 0x080fe200078608ff */
[----:B-1----:R-:W-:Y:S01]  /*10c10*/  IMAD R13, R207, 0xa, RZ ;  /* 0x0000000acf0d7824 */ /* 0x002fe200078e02ff */
[----:B------:R-:W-:-:S02]  /*10c20*/  LEA R248, P0, R5, R243, 0x1 ;  /* 0x000000f305f87211 */ /* 0x000fc400078008ff */
[C---:B--2---:R-:W-:Y:S02]  /*10c30*/  LEA R8, P1, R6.reuse, R243, 0x1 ;  /* 0x000000f306087211 */ /* 0x044fe400078208ff */
[----:B------:R-:W-:Y:S02]  /*10c40*/  MOV R202, UR6 ;  /* 0x0000000600ca7c02 */ /* 0x000fe40008000f00 */
[----:B------:R-:W-:Y:S02]  /*10c50*/  LEA.HI.X.SX32 R9, R6, R23, 0x1, P1 ;  /* 0x0000001706097211 */ /* 0x000fe400008f0eff */
[----:B------:R-:W-:Y:S01]  /*10c60*/  MOV R203, UR7 ;  /* 0x0000000700cb7c02 */ /* 0x000fe20008000f00 */
[----:B------:R-:W-:Y:S01]  /*10c70*/  UIADD3.64 UR6, UR54, 0x80, URZ ;  /* 0x0000008036067897 */ /* 0x000fe2000fffe03f */
[-C--:B------:R-:W-:Y:S01]  /*10c80*/  LEA R246, P1, R2, R243.reuse, 0x1 ;  /* 0x000000f302f67211 */ /* 0x080fe200078208ff */
[----:B------:R0:W-:Y:S01]  /*10c90*/  STL.64 [R1+0x600], R8 ;  /* 0x0006000801007387 */ /* 0x0001e20000100a00 */
[----:B------:R-:W-:-:S02]  /*10ca0*/  LEA R244, P2, R3, R243, 0x1 ;  /* 0x000000f303f47211 */ /* 0x000fc400078408ff */
[-C--:B------:R-:W-:Y:S01]  /*10cb0*/  LEA.HI.X.SX32 R243, R0, R23.reuse, 0x1, P3 ;  /* 0x0000001700f37211 */ /* 0x080fe200018f0eff */
[----:B------:R-:W-:Y:S01]  /*10cc0*/  STL [R1+0x400], RZ ;  /* 0x000400ff01007387 */ /* 0x000fe20000100800 */
[----:B------:R-:W-:Y:S02]  /*10cd0*/  MOV R198, UR6 ;  /* 0x0000000600c67c02 */ /* 0x000fe40008000f00 */
[----:B------:R-:W-:Y:S01]  /*10ce0*/  MOV R199, UR7 ;  /* 0x0000000700c77c02 */ /* 0x000fe20008000f00 */
[----:B------:R-:W-:Y:S01]  /*10cf0*/  STL [R1+0x404], RZ ;  /* 0x000404ff01007387 */ /* 0x000fe20000100800 */
[----:B------:R-:W-:Y:S01]  /*10d00*/  UIADD3.64 UR6, UR54, 0x84, URZ ;  /* 0x0000008436067897 */ /* 0x000fe2000fffe03f */
[C---:B------:R-:W-:Y:S02]  /*10d10*/  SHF.L.U32 R0, R207.reuse, 0x1, RZ ;  /* 0x00000001cf007819 */ /* 0x040fe400000006ff */
[----:B------:R-:W-:Y:S01]  /*10d20*/  STL [R1+0x408], RZ ;  /* 0x000408ff01007387 */ /* 0x000fe20000100800 */
[----:B------:R-:W-:Y:S01]  /*10d30*/  MOV R172, UR8 ;  /* 0x0000000800ac7c02 */ /* 0x000fe20008000f00 */
[----:B0-----:R-:W-:Y:S01]  /*10d40*/  IMAD R9, R207, 0x6, RZ ;  /* 0x00000006cf097824 */ /* 0x001fe200078e02ff */
[----:B------:R-:W-:Y:S01]  /*10d50*/  MOV R194, UR6 ;  /* 0x0000000600c27c02 */ /* 0x000fe20008000f00 */
[----:B------:R-:W-:Y:S01]  /*10d60*/  STL [R1+0x40c], RZ ;  /* 0x00040cff01007387 */ /* 0x000fe20000100800 */
[----:B------:R-:W-:Y:S01]  /*10d70*/  MOV R195, UR7 ;  /* 0x0000000700c37c02 */ /* 0x000fe20008000f00 */
[----:B------:R-:W-:Y:S01]  /*10d80*/  UIADD3.64 UR6, UR54, 0x100, URZ ;  /* 0x0000010036067897 */ /* 0x000fe2000fffe03f */
[----:B------:R-:W-:Y:S01]  /*10d90*/  MOV R173, UR9 ;  /* 0x0000000900ad7c02 */ /* 0x000fe20008000f00 */
[----:B------:R-:W-:Y:S01]  /*10da0*/  STL [R1+0x410], RZ ;  /* 0x000410ff01007387 */ /* 0x000fe20000100800 */
[----:B------:R-:W-:Y:S01]  /*10db0*/  UIADD3.64 UR8, UR54, 0x27e, URZ ;  /* 0x0000027e36087897 */ /* 0x000fe2000fffe03f */
[----:B------:R-:W-:Y:S01]  /*10dc0*/  IMAD.WIDE R158, R0, 0x2, R18 ;  /* 0x00000002009e7825 */ /* 0x000fe200078e0212 */
[----:B------:R-:W-:Y:S01]  /*10dd0*/  LEA.HI.X.SX32 R247, R2, R23, 0x1, P1 ;  /* 0x0000001702f77211 */ /* 0x000fe200008f0eff */
[----:B------:R-:W-:Y:S01]  /*10de0*/  STL [R1+0x414], RZ ;  /* 0x000414ff01007387 */ /* 0x000fe20000100800 */
[----:B------:R-:W-:-:S02]  /*10df0*/  MOV R190, UR6 ;  /* 0x0000000600be7c02 */ /* 0x000fc40008000f00 */
[----:B------:R-:W-:Y:S01]  /*10e00*/  MOV R191, UR7 ;  /* 0x0000000700bf7c02 */ /* 0x000fe20008000f00 */
[----:B------:R-:W-:Y:S01]  /*10e10*/  STL [R1+0x418], RZ ;  /* 0x000418ff01007387 */ /* 0x000fe20000100800 */
[----:B------:R-:W-:Y:S01]  /*10e20*/  UIADD3.64 UR6, UR54, 0x104, URZ ;  /* 0x0000010436067897 */ /* 0x000fe2000fffe03f */
[----:B------:R-:W-:Y:S02]  /*10e30*/  LEA R2, R207, R207, 0x1 ;  /* 0x000000cfcf027211 */ /* 0x000fe400078e08ff */
[----:B------:R-:W-:Y:S01]  /*10e40*/  STL [R1+0x41c], RZ ;  /* 0x00041cff01007387 */ /* 0x000fe20000100800 */
[----:B------:R-:W-:Y:S02]  /*10e50*/  LEA.HI.X.SX32 R245, R3, R23, 0x1, P2 ;  /* 0x0000001703f57211 */ /* 0x000fe400010f0eff */
[----:B------:R-:W-:Y:S01]  /*10e60*/  MOV R186, UR6 ;  /* 0x0000000600ba7c02 */ /* 0x000fe20008000f00 */
[----:B------:R-:W-:Y:S01]  /*10e70*/  STL [R1+0x420], RZ ;  /* 0x000420ff01007387 */ /* 0x000fe20000100800 */
[----:B------:R-:W-:Y:S01]  /*10e80*/  MOV R187, UR7 ;  /* 0x0000000700bb7c02 */ /* 0x000fe20008000f00 */
[----:B------:R-:W-:Y:S01]  /*10e90*/  UIADD3.64 UR6, UR54, 0x180, URZ ;  /* 0x0000018036067897 */ /* 0x000fe2000fffe03f */
[C---:B------:R-:W-:Y:S01]  /*10ea0*/  SHF.L.U32 R3, R207.reuse, 0x2, RZ ;  /* 0x00000002cf037819 */ /* 0x040fe200000006ff */
[----:B------:R-:W-:Y:S01]  /*10eb0*/  STL [R1+0x424], RZ ;  /* 0x000424ff01007387 */ /* 0x000fe20000100800 */
[----:B------:R-:W-:-:S02]  /*10ec0*/  LEA R8, R207, R207, 0x2 ;  /* 0x000000cfcf087211 */ /* 0x000fc400078e10ff */
[CC--:B------:R-:W-:Y:S01]  /*10ed0*/  LEA R10, R207.reuse, -R207.reuse, 0x3 ;  /* 0x800000cfcf0a7211 */ /* 0x0c0fe200078e18ff */
[----:B------:R-:W-:Y:S01]  /*10ee0*/  STL [R1+0x428], RZ ;  /* 0x000428ff01007387 */ /* 0x000fe20000100800 */
[----:B------:R-:W-:Y:S02]  /*10ef0*/  MOV R182, UR6 ;  /* 0x0000000600b67c02 */ /* 0x000fe40008000f00 */
[----:B------:R-:W-:Y:S01]  /*10f00*/  MOV R183, UR7 ;  /* 0x0000000700b77c02 */ /* 0x000fe20008000f00 */
[----:B------:R-:W-:Y:S01]  /*10f10*/  STL [R1+0x42c], RZ ;  /* 0x00042cff01007387 */ /* 0x000fe20000100800 */
[----:B------:R-:W-:Y:S01]  /*10f20*/  UIADD3.64 UR6, UR54, 0x184, URZ ;  /* 0x0000018436067897 */ /* 0x000fe2000fffe03f */
[C---:B------:R-:W-:Y:S02]  /*10f30*/  SHF.L.U32 R11, R207.reuse, 0x3, RZ ;  /* 0x00000003cf0b7819 */ /* 0x040fe400000006ff */
[----:B------:R-:W-:Y:S01]  /*10f40*/  STL [R1+0x430], RZ ;  /* 0x000430ff01007387 */ /* 0x000fe20000100800 */
[----:B------:R-:W-:-:S02]  /*10f50*/  LEA R12, R207, R207, 0x3 ;  /* 0x000000cfcf0c7211 */ /* 0x000fc400078e18ff */
[----:B------:R-:W-:Y:S01]  /*10f60*/  MOV R178, UR6 ;  /* 0x0000000600b27c02 */ /* 0x000fe20008000f00 */
[----:B------:R-:W-:Y:S01]  /*10f70*/  STL [R1+0x434], RZ ;  /* 0x000434ff01007387 */ /* 0x000fe20000100800 */
[----:B------:R-:W-:Y:S01]  /*10f80*/  MOV R179, UR7 ;  /* 0x0000000700b37c02 */ /* 0x000fe20008000f00 */
[----:B------:R-:W-:Y:S01]  /*10f90*/  UIADD3.64 UR6, UR54, 0x200, URZ ;  /* 0x0000020036067897 */ /* 0x000fe2000fffe03f */
[----:B------:R-:W-:Y:S01]  /*10fa0*/  LEA.HI.X.SX32 R249, R5, R23, 0x1, P0 ;  /* 0x0000001705f97211 */ /* 0x000fe200000f0eff */
[----:B------:R-:W-:Y:S01]  /*10fb0*/  STL [R1+0x438], RZ ;  /* 0x000438ff01007387 */ /* 0x000fe20000100800 */
[C---:B------:R-:W-:Y:S02]  /*10fc0*/  LOP3.LUT R23, R20.reuse, 0x40, RZ, 0x3c, !PT ;  /* 0x0000004014177812 */ /* 0x040fe400078e3cff */
[----:B------:R-:W-:Y:S01]  /*10fd0*/  LOP3.LUT R20, R20, 0x70, RZ, 0x3c, !PT ;  /* 0x0000007014147812 */ /* 0x000fe200078e3cff */
[----:B------:R-:W-:Y:S01]  /*10fe0*/  STL [R1+0x43c], RZ ;  /* 0x00043cff01007387 */ /* 0x000fe20000100800 */
[----:B------:R-:W-:Y:S01]  /*10ff0*/  MOV R174, UR6 ;  /* 0x0000000600ae7c02 */ /* 0x000fe20008000f00 */
[----:B------:R-:W-:Y:S01]  /*11000*/  UMOV UR6, UR10 ;  /* 0x0000000a00067c82 */ /* 0x000fe20008000000 */
[----:B------:R-:W-:Y:S01]  /*11010*/  MOV R175, UR7 ;  /* 0x0000000700af7c02 */ /* 0x000fe20008000f00 */
[----:B------:R-:W-:Y:S01]  /*11020*/  STL [R1+0x440], RZ ;  /* 0x000440ff01007387 */ /* 0x000fe20000100800 */
[----:B------:R-:W-:Y:S01]  /*11030*/  UMOV UR7, 0xc0000010 ;  /* 0xc000001000077882 */ /* 0x000fe20000000000 */
[----:B------:R-:W-:-:S02]  /*11040*/  MOV R156, UR6 ;  /* 0x00000006009c7c02 */ /* 0x000fc40008000f00 */
[----:B------:R-:W-:Y:S01]  /*11050*/  STL [R1+0x444], RZ ;  /* 0x000444ff01007387 */ /* 0x000fe20000100800 */
[----:B------:R-:W-:Y:S01]  /*11060*/  MOV R157, UR7 ;  /* 0x00000007009d7c02 */ /* 0x000fe20008000f00 */
[----:B------:R-:W-:Y:S01]  /*11070*/  UIADD3.64 UR6, UR54, 0x280, URZ ;  /* 0x0000028036067897 */ /* 0x000fe2000fffe03f */
[----:B------:R-:W-:Y:S01]  /*11080*/  MOV R4, 0xff800000 ;  /* 0xff80000000047802 */ /* 0x000fe20000000f00 */
[----:B------:R-:W-:Y:S01]  /*11090*/  STL [R1+0x448], RZ ;  /* 0x000448ff01007387 */ /* 0x000fe20000100800 */
[----:B------:R-:W-:Y:S02]  /*110a0*/  MOV R6, RZ ;  /* 0x000000ff00067202 */ /* 0x000fe40000000f00 */
[----:B------:R-:W-:Y:S01]  /*110b0*/  MOV R5, RZ ;  /* 0x000000ff00057202 */ /* 0x000fe20000000f00 */
[----:B------:R-:W-:Y:S01]  /*110c0*/  STL [R1+0x44c], RZ ;  /* 0x00044cff01007387 */ /* 0x000fe20000100800 */
[C---:B------:R-:W-:Y:S02]  /*110d0*/  IADD3 R168, R241.reuse, R168, RZ ;  /* 0x000000a8f1a87210 */ /* 0x040fe40007ffe0ff */
[C---:B------:R-:W-:Y:S01]  /*110e0*/  IADD3 R23, R241.reuse, R23, RZ ;  /* 0x00000017f1177210 */ /* 0x040fe20007ffe0ff */
[----:B------:R-:W-:Y:S01]  /*110f0*/  STL [R1+0x450], RZ ;  /* 0x000450ff01007387 */ /* 0x000fe20000100800 */
[----:B------:R-:W-:-:S02]  /*11100*/  IADD3 R22, R241, R22, RZ ;  /* 0x00000016f1167210 */ /* 0x000fc40007ffe0ff */
[C---:B------:R-:W-:Y:S01]  /*11110*/  IADD3 R21, R241.reuse, R21, RZ ;  /* 0x00000015f1157210 */ /* 0x040fe20007ffe0ff */
[----:B------:R-:W-:Y:S01]  /*11120*/  STL [R1+0x454], RZ ;  /* 0x000454ff01007387 */ /* 0x000fe20000100800 */
[C---:B------:R-:W-:Y:S02]  /*11130*/  IADD3 R20, R241.reuse, R20, RZ ;  /* 0x00000014f1147210 */ /* 0x040fe40007ffe0ff */
[----:B------:R-:W-:Y:S01]  /*11140*/  IADD3 R7, R241, R7, RZ ;  /* 0x00000007f1077210 */ /* 0x000fe20007ffe0ff */
        /* <DEDUP_REMOVED lines=362> */
[----:B------:R0:W-:Y:S04]  /*127f0*/  STL.64 [R1+0x7b8], R14 ;  /* 0x0007b80e01007387 */ /* 0x0001e80000100a00 */
[----:B------:R1:W-:Y:S04]  /*12800*/  STL.64 [R1+0x7c0], R156 ;  /* 0x0007c09c01007387 */ /* 0x0003e80000100a00 */
[----:B------:R-:W-:Y:S04]  /*12810*/  STL.64 [R1+0x7d8], R160 ;  /* 0x0007d8a001007387 */ /* 0x000fe80000100a00 */
[----:B------:R2:W-:Y:S01]  /*12820*/  STL.64 [R1+0x7b0], R158 ;  /* 0x0007b09e01007387 */ /* 0x0005e20000100a00 */
[----:B0-----:R-:W-:-:S02]  /*12830*/  IMAD R14, R207, 0xb, RZ ;  /* 0x0000000bcf0e7824 */ /* 0x001fc400078e02ff */
[----:B------:R-:W-:Y:S01]  /*12840*/  IMAD R15, R207, 0xc, RZ ;  /* 0x0000000ccf0f7824 */ /* 0x000fe200078e02ff */
[----:B-1----:R-:W-:Y:S02]  /*12850*/  MOV R156, UR8 ;  /* 0x00000008009c7c02 */ /* 0x002fe40008000f00 */
[----:B------:R-:W-:-:S05]  /*12860*/  MOV R157, UR9 ;  /* 0x00000009009d7c02 */ /* 0x000fca0008000f00 */
[----:B------:R0:W-:Y:S01]  /*12870*/  STL.64 [R1+0x7d0], R156 ;  /* 0x0007d09c01007387 */ /* 0x0001e20000100a00 */
[----:B--2---:R-:W-:Y:S02]  /*12880*/  MOV R158, UR6 ;  /* 0x00000006009e7c02 */ /* 0x004fe40008000f00 */
[----:B------:R-:W-:-:S05]  /*12890*/  MOV R159, UR7 ;  /* 0x00000007009f7c02 */ /* 0x000fca0008000f00 */
[----:B------:R1:W-:Y:S01]  /*128a0*/  STL.64 [R1+0x7c8], R158 ;  /* 0x0007c89e01007387 */ /* 0x0003e20000100a00 */
[----:B0-----:R-:W-:-:S05]  /*128b0*/  IMAD.WIDE R156, R0, 0x2, R16 ;  /* 0x00000002009c7825 */ /* 0x001fca00078e0210 */
[----:B------:R0:W-:Y:S01]  /*128c0*/  STL.64 [R1+0x7a8], R156 ;  /* 0x0007a89c01007387 */ /* 0x0001e20000100a00 */
[----:B-1----:R-:W-:-:S05]  /*128d0*/  IMAD.WIDE R158, R2, 0x2, R18 ;  /* 0x00000002029e7825 */ /* 0x002fca00078e0212 */
[----:B------:R1:W-:Y:S01]  /*128e0*/  STL.64 [R1+0x7a0], R158 ;  /* 0x0007a09e01007387 */ /* 0x0003e20000100a00 */
[----:B0-----:R-:W-:-:S05]  /*128f0*/  IMAD.WIDE R156, R2, 0x2, R16 ;  /* 0x00000002029c7825 */ /* 0x001fca00078e0210 */
[----:B------:R0:W-:Y:S01]  /*12900*/  STL.64 [R1+0x798], R156 ;  /* 0x0007989c01007387 */ /* 0x0001e20000100a00 */
[----:B-1----:R-:W-:-:S04]  /*12910*/  IMAD.WIDE R158, R3, 0x2, R18 ;  /* 0x00000002039e7825 */ /* 0x002fc800078e0212 */
[----:B------:R-:W-:Y:S01]  /*12920*/  IMAD.WIDE R2, R3, 0x2, R16 ;  /* 0x0000000203027825 */ /* 0x000fe200078e0210 */
[----:B------:R1:W-:Y:S03]  /*12930*/  STL.64 [R1+0x790], R158 ;  /* 0x0007909e01007387 */ /* 0x0003e60000100a00 */
[C---:B0-----:R-:W-:Y:S01]  /*12940*/  IMAD.WIDE R156, R8.reuse, 0x2, R18 ;  /* 0x00000002089c7825 */ /* 0x041fe200078e0212 */
[----:B------:R0:W-:Y:S04]  /*12950*/  STL.64 [R1+0x788], R2 ;  /* 0x0007880201007387 */ /* 0x0001e80000100a00 */
[----:B------:R2:W-:Y:S01]  /*12960*/  STL.64 [R1+0x780], R156 ;  /* 0x0007809c01007387 */ /* 0x0005e20000100a00 */
[----:B-1----:R-:W-:-:S04]  /*12970*/  IMAD.WIDE R158, R8, 0x2, R16 ;  /* 0x00000002089e7825 */ /* 0x002fc800078e0210 */
[C---:B0-----:R-:W-:Y:S01]  /*12980*/  IMAD.WIDE R2, R9.reuse, 0x2, R18 ;  /* 0x0000000209027825 */ /* 0x041fe200078e0212 */
[----:B------:R-:W-:Y:S03]  /*12990*/  STL.64 [R1+0x778], R158 ;  /* 0x0007789e01007387 */ /* 0x000fe60000100a00 */
[----:B--2---:R-:W-:Y:S01]  /*129a0*/  IMAD.WIDE R156, R9, 0x2, R16 ;  /* 0x00000002099c7825 */ /* 0x004fe200078e0210 */
[----:B------:R0:W-:Y:S03]  /*129b0*/  STL.64 [R1+0x770], R2 ;  /* 0x0007700201007387 */ /* 0x0001e60000100a00 */
[C---:B------:R-:W-:Y:S01]  /*129c0*/  IMAD.WIDE R8, R10.reuse, 0x2, R18 ;  /* 0x000000020a087825 */ /* 0x040fe200078e0212 */
[----:B------:R1:W-:Y:S04]  /*129d0*/  STL.64 [R1+0x768], R156 ;  /* 0x0007689c01007387 */ /* 0x0003e80000100a00 */
[----:B------:R2:W-:Y:S01]  /*129e0*/  STL.64 [R1+0x760], R8 ;  /* 0x0007600801007387 */ /* 0x0005e20000100a00 */
[----:B0-----:R-:W-:-:S04]  /*129f0*/  IMAD.WIDE R2, R10, 0x2, R16 ;  /* 0x000000020a027825 */ /* 0x001fc800078e0210 */
[C---:B-1----:R-:W-:Y:S01]  /*12a00*/  IMAD.WIDE R156, R11.reuse, 0x2, R18 ;  /* 0x000000020b9c7825 */ /* 0x042fe200078e0212 */
[----:B------:R0:W-:Y:S03]  /*12a10*/  STL.64 [R1+0x758], R2 ;  /* 0x0007580201007387 */ /* 0x0001e60000100a00 */
[--C-:B--2---:R-:W-:Y:S01]  /*12a20*/  IMAD.WIDE R8, R11, 0x2, R16.reuse ;  /* 0x000000020b087825 */ /* 0x104fe200078e0210 */
[----:B------:R-:W-:Y:S03]  /*12a30*/  STL.64 [R1+0x750], R156 ;  /* 0x0007509c01007387 */ /* 0x000fe60000100a00 */
[C---:B------:R-:W-:Y:S01]  /*12a40*/  IMAD.WIDE R10, R12.reuse, 0x2, R16 ;  /* 0x000000020c0a7825 */ /* 0x040fe200078e0210 */
[----:B------:R1:W-:Y:S03]  /*12a50*/  STL.64 [R1+0x748], R8 ;  /* 0x0007480801007387 */ /* 0x0003e60000100a00 */
[----:B0-----:R-:W-:-:S05]  /*12a60*/  IMAD.WIDE R2, R12, 0x2, R18 ;  /* 0x000000020c027825 */ /* 0x001fca00078e0212 */
[----:B------:R0:W-:Y:S01]  /*12a70*/  STL.64 [R1+0x740], R2 ;  /* 0x0007400201007387 */ /* 0x0001e20000100a00 */
[----:B-1----:R-:W-:-:S03]  /*12a80*/  IMAD.WIDE R8, R13, 0x2, R18 ;  /* 0x000000020d087825 */ /* 0x002fc600078e0212 */
[----:B------:R1:W-:Y:S04]  /*12a90*/  STL.64 [R1+0x738], R10 ;  /* 0x0007380a01007387 */ /* 0x0003e80000100a00 */
[----:B------:R2:W-:Y:S01]  /*12aa0*/  STL.64 [R1+0x730], R8 ;  /* 0x0007300801007387 */ /* 0x0005e20000100a00 */
[----:B0-----:R-:W-:-:S04]  /*12ab0*/  IMAD.WIDE R2, R13, 0x2, R16 ;  /* 0x000000020d027825 */ /* 0x001fc800078e0210 */
[C---:B-1----:R-:W-:Y:S01]  /*12ac0*/  IMAD.WIDE R10, R14.reuse, 0x2, R18 ;  /* 0x000000020e0a7825 */ /* 0x042fe200078e0212 */
[----:B------:R0:W-:Y:S03]  /*12ad0*/  STL.64 [R1+0x728], R2 ;  /* 0x0007280201007387 */ /* 0x0001e60000100a00 */
[----:B--2---:R-:W-:Y:S01]  /*12ae0*/  IMAD.WIDE R8, R14, 0x2, R16 ;  /* 0x000000020e087825 */ /* 0x004fe200078e0210 */
[----:B------:R1:W-:Y:S04]  /*12af0*/  STL.64 [R1+0x720], R10 ;  /* 0x0007200a01007387 */ /* 0x0003e80000100a00 */
[----:B------:R2:W-:Y:S01]  /*12b00*/  STL.64 [R1+0x718], R8 ;  /* 0x0007180801007387 */ /* 0x0005e20000100a00 */
[----:B0-----:R-:W-:-:S04]  /*12b10*/  IMAD.WIDE R2, R15, 0x2, R18 ;  /* 0x000000020f027825 */ /* 0x001fc800078e0212 */
[----:B-1----:R-:W-:Y:S01]  /*12b20*/  IMAD.WIDE R10, R15, 0x2, R16 ;  /* 0x000000020f0a7825 */ /* 0x002fe200078e0210 */
[----:B------:R0:W-:Y:S03]  /*12b30*/  STL.64 [R1+0x710], R2 ;  /* 0x0007100201007387 */ /* 0x0001e60000100a00 */
[C---:B--2---:R-:W-:Y:S01]  /*12b40*/  IMAD.WIDE R8, R152.reuse, 0x2, R18 ;  /* 0x0000000298087825 */ /* 0x044fe200078e0212 */
        /* <DEDUP_REMOVED lines=14> */
[----:B0-----:R-:W-:-:S05]  /*12c30*/  IMAD.WIDE R2, R207, 0x2, R16 ;  /* 0x00000002cf027825 */ /* 0x001fca00078e0210 */
[----:B------:R1:W-:Y:S02]  /*12c40*/  STL.64 [R1+0x7f8], R2 ;  /* 0x0007f80201007387 */ /* 0x0003e40000100a00 */
.L_x_1:
[----:B------:R-:W2:Y:S04]  /*12c50*/  LDL.64 R12, [R1+0x800] ;  /* 0x00080000010c7983 */ /* 0x000ea80000100a00 */
[----:B-1----:R-:W3:Y:S04]  /*12c60*/  LDL.64 R10, [R1+0x7f8] ;  /* 0x0007f800010a7983 */ /* 0x002ee80000100a00 */
[----:B------:R-:W4:Y:S04]  /*12c70*/  LDL.64 R8, [R1+0x7b0] ;  /* 0x0007b00001087983 */ /* 0x000f280000100a00 */
[----:B------:R-:W4:Y:S04]  /*12c80*/  LDL.64 R2, [R1+0x7a8] ;  /* 0x0007a80001027983 */ /* 0x000f280000100a00 */
[----:B------:R-:W4:Y:S04]  /*12c90*/  LDL.64 R162, [R1+0x7a0] ;  /* 0x0007a00001a27983 */ /* 0x000f280000100a00 */
[----:B------:R-:W4:Y:S04]  /*12ca0*/  LDL.64 R160, [R1+0x798] ;  /* 0x0007980001a07983 */ /* 0x000f280000100a00 */
[----:B------:R-:W4:Y:S04]  /*12cb0*/  LDL.64 R158, [R1+0x790] ;  /* 0x00079000019e7983 */ /* 0x000f280000100a00 */
[----:B------:R-:W4:Y:S04]  /*12cc0*/  LDL.64 R156, [R1+0x788] ;  /* 0x00078800019c7983 */ /* 0x000f280000100a00 */
[----:B------:R-:W4:Y:S04]  /*12cd0*/  LDL.64 R154, [R1+0x780] ;  /* 0x00078000019a7983 */ /* 0x000f280000100a00 */
[----:B------:R-:W4:Y:S01]  /*12ce0*/  LDL.64 R152, [R1+0x778] ;  /* 0x0007780001987983 */ /* 0x000f220000100a00 */
[----:B-----5:R-:W-:Y:S01]  /*12cf0*/  IMAD.WIDE R14, R6, 0x2, R16 ;  /* 0x00000002060e7825 */ /* 0x020fe200078e0210 */
[----:B------:R-:W-:-:S02]  /*12d00*/  MOV R229, UR31 ;  /* 0x0000001f00e57c02 */ /* 0x000fc40008000f00 */
[----:B------:R-:W-:Y:S01]  /*12d10*/  STL [R1+0x1178], R209 ;  /* 0x001178d101007387 */ /* 0x000fe20000100800 */
[----:B------:R-:W-:Y:S02]  /*12d20*/  MOV R228, UR30 ;  /* 0x0000001e00e47c02 */ /* 0x000fe40008000f00 */
[----:B------:R-:W-:Y:S01]  /*12d30*/  MOV R219, UR51 ;  /* 0x0000003300db7c02 */ /* 0x000fe20008000f00 */
[----:B------:R-:W-:Y:S01]  /*12d40*/  STL [R1+0x1174], R210 ;  /* 0x001174d201007387 */ /* 0x000fe20000100800 */
[----:B------:R-:W-:Y:S02]  /*12d50*/  MOV R218, UR50 ;  /* 0x0000003200da7c02 */ /* 0x000fe40008000f00 */
[----:B------:R-:W-:Y:S01]  /*12d60*/  MOV R225, UR39 ;  /* 0x0000002700e17c02 */ /* 0x000fe20008000f00 */
[----:B------:R-:W-:Y:S01]  /*12d70*/  STL [R1+0x1170], R240 ;  /* 0x001170f001007387 */ /* 0x000fe20000100800 */
[----:B------:R-:W-:Y:S02]  /*12d80*/  MOV R224, UR38 ;  /* 0x0000002600e07c02 */ /* 0x000fe40008000f00 */
[----:B------:R-:W-:Y:S01]  /*12d90*/  MOV R221, UR47 ;  /* 0x0000002f00dd7c02 */ /* 0x000fe20008000f00 */
[----:B------:R-:W-:Y:S01]  /*12da0*/  STL [R1+0x116c], R239 ;  /* 0x00116cef01007387 */ /* 0x000fe20000100800 */
[----:B------:R-:W-:-:S02]  /*12db0*/  MOV R220, UR46 ;  /* 0x0000002e00dc7c02 */ /* 0x000fc40008000f00 */
[----:B------:R-:W-:Y:S01]  /*12dc0*/  MOV R223, UR43 ;  /* 0x0000002b00df7c02 */ /* 0x000fe20008000f00 */
[----:B------:R-:W-:Y:S01]  /*12dd0*/  STL [R1+0x1168], R208 ;  /* 0x001168d001007387 */ /* 0x000fe20000100800 */
[----:B------:R-:W-:Y:S02]  /*12de0*/  MOV R222, UR42 ;  /* 0x0000002a00de7c02 */ /* 0x000fe40008000f00 */
[----:B------:R-:W-:Y:S01]  /*12df0*/  MOV R227, UR35 ;  /* 0x0000002300e37c02 */ /* 0x000fe20008000f00 */
[----:B------:R-:W-:Y:S01]  /*12e00*/  STL [R1+0x1164], R238 ;  /* 0x001164ee01007387 */ /* 0x000fe20000100800 */
[----:B------:R-:W-:Y:S02]  /*12e10*/  MOV R226, UR34 ;  /* 0x0000002200e27c02 */ /* 0x000fe40008000f00 */
[----:B------:R-:W-:Y:S01]  /*12e20*/  R2UR UR58, R192 ;  /* 0x00000000c03a72ca */ /* 0x000fe200000e0000 */
[----:B------:R-:W-:Y:S01]  /*12e30*/  STL [R1+0x1160], R237 ;  /* 0x001160ed01007387 */ /* 0x000fe20000100800 */
[----:B------:R-:W-:Y:S01]  /*12e40*/  R2UR UR59, R193 ;  /* 0x00000000c13b72ca */ /* 0x000fe200000e0000 */
[----:B------:R-:W0:Y:S01]  /*12e50*/  S2R R230, SR_TID.X ;  /* 0x0000000000e67919 */ /* 0x000e220000002100 */
[----:B------:R-:W-:Y:S01]  /*12e60*/  UMOV UR9, 0x40000040 ;  /* 0x4000004000097882 */ /* 0x000fe20000000000 */
[----:B------:R-:W-:Y:S01]  /*12e70*/  R2UR UR30, R204 ;  /* 0x00000000cc1e72ca */ /* 0x000fe200000e0000 */
[----:B------:R-:W-:Y:S01]  /*12e80*/  STL [R1+0x115c], R207 ;  /* 0x00115ccf01007387 */ /* 0x000fe20000100800 */
[----:B------:R-:W-:-:S02]  /*12e90*/  R2UR UR31, R205 ;  /* 0x00000000cd1f72ca */ /* 0x000fc400000e0000 */
[----:B------:R-:W-:Y:S01]  /*12ea0*/  R2UR UR50, R202 ;  /* 0x00000000ca3272ca */ /* 0x000fe200000e0000 */
[----:B-----5:R-:W-:Y:S01]  /*12eb0*/  STL [R1+0x1158], R252 ;  /* 0x001158fc01007387 */ /* 0x020fe20000100800 */
[----:B------:R-:W-:Y:S02]  /*12ec0*/  R2UR UR51, R203 ;  /* 0x00000000cb3372ca */ /* 0x000fe400000e0000 */
[----:B------:R-:W-:Y:S01]  /*12ed0*/  R2UR UR38, R200 ;  /* 0x00000000c82672ca */ /* 0x000fe200000e0000 */
[----:B------:R-:W-:Y:S01]  /*12ee0*/  STL.64 [R1+0xf50], R150 ;  /* 0x000f509601007387 */ /* 0x000fe20000100a00 */
[----:B------:R-:W-:Y:S02]  /*12ef0*/  R2UR UR39, R201 ;  /* 0x00000000c92772ca */ /* 0x000fe400000e0000 */
[----:B------:R-:W-:Y:S01]  /*12f00*/  R2UR UR46, R198 ;  /* 0x00000000c62e72ca */ /* 0x000fe200000e0000 */
[----:B------:R-:W-:Y:S01]  /*12f10*/  STL.64 [R1+0xf48], R148 ;  /* 0x000f489401007387 */ /* 0x000fe20000100a00 */
[----:B------:R-:W-:-:S02]  /*12f20*/  R2UR UR47, R199 ;  /* 0x00000000c72f72ca */ /* 0x000fc400000e0000 */
[----:B------:R-:W-:Y:S01]  /*12f30*/  R2UR UR42, R196 ;  /* 0x00000000c42a72ca */ /* 0x000fe200000e0000 */
[----:B------:R-:W-:Y:S01]  /*12f40*/  STL.64 [R1+0xf40], R146 ;  /* 0x000f409201007387 */ /* 0x000fe20000100a00 */
[----:B------:R-:W-:Y:S02]  /*12f50*/  R2UR UR43, R197 ;  /* 0x00000000c52b72ca */ /* 0x000fe400000e0000 */
[----:B------:R-:W-:Y:S01]  /*12f60*/  R2UR UR34, R194 ;  /* 0x00000000c22272ca */ /* 0x000fe200000e0000 */
[----:B------:R-:W-:Y:S01]  /*12f70*/  STL.64 [R1+0xf38], R144 ;  /* 0x000f389001007387 */ /* 0x000fe20000100a00 */
[----:B------:R-:W-:-:S03]  /*12f80*/  R2UR UR35, R195 ;  /* 0x00000000c32372ca */ /* 0x000fc600000e0000 */
[----:B------:R-:W-:Y:S04]  /*12f90*/  STL.64 [R1+0xf30], R142 ;  /* 0x000f308e01007387 */ /* 0x000fe80000100a00 */
        /* <DEDUP_REMOVED lines=49> */
[----:B------:R1:W-:Y:S04]  /*132b0*/  STL.64 [R1+0xda0], R42 ;  /* 0x000da02a01007387 */ /* 0x0003e80000100a00 */
[----:B------:R-:W-:Y:S01]  /*132c0*/  STL.64 [R1+0xd98], R40 ;  /* 0x000d982801007387 */ /* 0x000fe20000100a00 */
[----:B--2---:R-:W-:-:S03]  /*132d0*/  IMAD.WIDE R12, R6, 0x2, R12 ;  /* 0x00000002060c7825 */ /* 0x004fc600078e020c */
[----:B------:R-:W-:Y:S01]  /*132e0*/  STL.64 [R1+0xd90], R38 ;  /* 0x000d902601007387 */ /* 0x000fe20000100a00 */
[----:B---3--:R-:W-:-:S03]  /*132f0*/  IMAD.WIDE R10, R6, 0x2, R10 ;  /* 0x00000002060a7825 */ /* 0x008fc600078e020a */
[----:B------:R-:W-:Y:S04]  /*13300*/  STL.64 [R1+0xd88], R36 ;  /* 0x000d882401007387 */ /* 0x000fe80000100a00 */
[----:B------:R-:W-:Y:S04]  /*13310*/  STL.64 [R1+0xd80], R34 ;  /* 0x000d802201007387 */ /* 0x000fe80000100a00 */
[----:B------:R-:W-:Y:S04]  /*13320*/  STL.64 [R1+0xd78], R32 ;  /* 0x000d782001007387 */ /* 0x000fe80000100a00 */
[----:B------:R2:W-:Y:S04]  /*13330*/  STL.64 [R1+0xd70], R30 ;  /* 0x000d701e01007387 */ /* 0x0005e80000100a00 */
[----:B------:R3:W-:Y:S04]  /*13340*/  STL.64 [R1+0xd68], R28 ;  /* 0x000d681c01007387 */ /* 0x0007e80000100a00 */
[----:B------:R0:W-:Y:S04]  /*13350*/  STL.64 [R1+0xd60], R26 ;  /* 0x000d601a01007387 */ /* 0x0001e80000100a00 */
[----:B------:R0:W-:Y:S04]  /*13360*/  STL.64 [R1+0xd58], R24 ;  /* 0x000d581801007387 */ /* 0x0001e80000100a00 */
[----:B------:R-:W-:Y:S04]  /*13370*/  STL [R1+0x1180], R16 ;  /* 0x0011801001007387 */ /* 0x000fe80000100800 */
[----:B------:R0:W-:Y:S04]  /*13380*/  STL [R1+0x117c], R17 ;  /* 0x00117c1101007387 */ /* 0x0001e80000100800 */
[----:B-1----:R-:W3:Y:S01]  /*13390*/  LDL.64 R42, [R1+0x770] ;  /* 0x00077000012a7983 */ /* 0x002ee20000100a00 */
[----:B----4-:R-:W-:-:S03]  /*133a0*/  IMAD.WIDE R2, R6, 0x2, R2 ;  /* 0x0000000206027825 */ /* 0x010fc600078e0202 */
[----:B--2---:R-:W2:Y:S01]  /*133b0*/  LDL.64 R30, [R1+0x768] ;  /* 0x00076800011e7983 */ /* 0x004ea20000100a00 */
[----:B------:R-:W-:-:S03]  /*133c0*/  IMAD.WIDE R8, R6, 0x2, R8 ;  /* 0x0000000206087825 */ /* 0x000fc600078e0208 */
[----:B---3--:R-:W3:Y:S04]  /*133d0*/  LDL.64 R28, [R1+0x760] ;  /* 0x00076000011c7983 */ /* 0x008ee80000100a00 */
[----:B0-----:R-:W4:Y:S04]  /*133e0*/  LDL.64 R26, [R1+0x758] ;  /* 0x00075800011a7983 */ /* 0x001f280000100a00 */
[----:B------:R-:W4:Y:S04]  /*133f0*/  LDL.64 R24, [R1+0x750] ;  /* 0x0007500001187983 */ /* 0x000f280000100a00 */
[----:B------:R-:W4:Y:S04]  /*13400*/  LDL.64 R16, [R1+0x748] ;  /* 0x0007480001107983 */ /* 0x000f280000100a00 */
[----:B------:R-:W4:Y:S04]  /*13410*/  LDL.64 R40, [R1+0x740] ;  /* 0x0007400001287983 */ /* 0x000f280000100a00 */
[----:B------:R-:W4:Y:S04]  /*13420*/  LDL.64 R38, [R1+0x738] ;  /* 0x0007380001267983 */ /* 0x000f280000100a00 */
[----:B------:R-:W4:Y:S04]  /*13430*/  LDL.64 R36, [R1+0x730] ;  /* 0x0007300001247983 */ /* 0x000f280000100a00 */
[----:B------:R-:W4:Y:S04]  /*13440*/  LDL.64 R34, [R1+0x728] ;  /* 0x0007280001227983 */ /* 0x000f280000100a00 */
[----:B------:R-:W4:Y:S04]  /*13450*/  LDL.64 R32, [R1+0x720] ;  /* 0x0007200001207983 */ /* 0x000f280000100a00 */
[----:B------:R0:W4:Y:S04]  /*13460*/  LDG.E.U16 R213, desc[UR4][R2.64] ;  /* 0x0000000402d57981 */ /* 0x000128000c1e1500 */
[----:B------:R-:W4:Y:S04]  /*13470*/  LDG.E.U16 R217, desc[UR4][R14.64] ;  /* 0x000000040ed97981 */ /* 0x000f28000c1e1500 */
[----:B------:R1:W4:Y:S01]  /*13480*/  LDG.E.U16 R214, desc[UR4][R8.64] ;  /* 0x0000000408d67981 */ /* 0x000322000c1e1500 */
[----:B0-----:R-:W-:-:S03]  /*13490*/  IMAD.WIDE R2, R6, 0x2, R158 ;  /* 0x0000000206027825 */ /* 0x001fc600078e029e */
[----:B------:R-:W4:Y:S04]  /*134a0*/  LDG.E.U16 R216, desc[UR4][R12.64] ;  /* 0x000000040cd87981 */ /* 0x000f28000c1e1500 */
[----:B------:R-:W4:Y:S01]  /*134b0*/  LDL.64 R14, [R1+0x718] ;  /* 0x00071800010e7983 */ /* 0x000f220000100a00 */
[----:B-1----:R-:W-:-:S03]  /*134c0*/  IMAD.WIDE R8, R6, 0x2, R160 ;  /* 0x0000000206087825 */ /* 0x002fc600078e02a0 */
[----:B------:R0:W4:Y:S04]  /*134d0*/  LDG.E.U16 R166, desc[UR4][R2.64] ;  /* 0x0000000402a67981 */ /* 0x000128000c1e1500 */
[----:B------:R1:W4:Y:S04]  /*134e0*/  LDG.E.U16 R167, desc[UR4][R8.64] ;  /* 0x0000000408a77981 */ /* 0x000328000c1e1500 */
[----:B------:R-:W4:Y:S01]  /*134f0*/  LDL.64 R12, [R1+0x710] ;  /* 0x00071000010c7983 */ /* 0x000f220000100a00 */
[----:B0-----:R-:W-:-:S03]  /*13500*/  IMAD.WIDE R2, R6, 0x2, R154 ;  /* 0x0000000206027825 */ /* 0x001fc600078e029a */
[----:B------:R0:W4:Y:S01]  /*13510*/  LDG.E.U16 R215, desc[UR4][R10.64] ;  /* 0x000000040ad77981 */ /* 0x000122000c1e1500 */
[----:B-1----:R-:W-:-:S03]  /*13520*/  IMAD.WIDE R8, R6, 0x2, R156 ;  /* 0x0000000206087825 */ /* 0x002fc600078e029c */
[----:B------:R1:W4:Y:S04]  /*13530*/  LDG.E.U16 R164, desc[UR4][R2.64] ;  /* 0x0000000402a47981 */ /* 0x000328000c1e1500 */
[----:B------:R-:W4:Y:S01]  /*13540*/  LDG.E.U16 R165, desc[UR4][R8.64] ;  /* 0x0000000408a57981 */ /* 0x000f22000c1e1500 */
[----:B0-----:R-:W-:-:S04]  /*13550*/  IMAD.WIDE R10, R6, 0x2, R162 ;  /* 0x00000002060a7825 */ /* 0x001fc800078e02a2 */
[C---:B-1----:R-:W-:Y:S01]  /*13560*/  IMAD.WIDE R2, R6.reuse, 0x2, R152 ;  /* 0x0000000206027825 */ /* 0x042fe200078e0298 */
[----:B------:R-:W4:Y:S04]  /*13570*/  LDG.E.U16 R212, desc[UR4][R10.64] ;  /* 0x000000040ad47981 */ /* 0x000f28000c1e1500 */
[----:B------:R-:W4:Y:S04]  /*13580*/  LDL.64 R8, [R1+0x708] ;  /* 0x0007080001087983 */ /* 0x000f280000100a00 */
[----:B------:R0:W4:Y:S04]  /*13590*/  LDG.E.U16 R163, desc[UR4][R2.64] ;  /* 0x0000000402a37981 */ /* 0x000128000c1e1500 */
[----:B------:R-:W4:Y:S01]  /*135a0*/  LDL.64 R10, [R1+0x700] ;  /* 0x00070000010a7983 */ /* 0x000f220000100a00 */
[----:B0-----:R-:W-:-:S05]  /*135b0*/  IMAD.WIDE R2, R6, 0x2, R42 ;  /* 0x0000000206027825 */ /* 0x001fca00078e022a */
[----:B------:R2:W4:Y:S02]  /*135c0*/  LDG.E.U16 R162, desc[UR4][R2.64] ;  /* 0x0000000402a27981 */ /* 0x000524000c1e1500 */
[C---:B--2---:R-:W-:Y:S02]  /*135d0*/  IMAD.WIDE R2, R6.reuse, 0x2, R30 ;  /* 0x0000000206027825 */ /* 0x044fe400078e021e */
[----:B------:R-:W2:Y:S04]  /*135e0*/  LDL.64 R30, [R1+0x6f8] ;  /* 0x0006f800011e7983 */ /* 0x000ea80000100a00 */
[----:B------:R3:W2:Y:S02]  /*135f0*/  LDG.E.U16 R161, desc[UR4][R2.64] ;  /* 0x0000000402a17981 */ /* 0x0006a4000c1e1500 */
[----:B---3--:R-:W-:-:S02]  /*13600*/  IMAD.WIDE R2, R6, 0x2, R28 ;  /* 0x0000000206027825 */ /* 0x008fc400078e021c */
[----:B------:R-:W3:Y:S04]  /*13610*/  LDL.64 R28, [R1+0x6f0] ;  /* 0x0006f000011c7983 */ /* 0x000ee80000100a00 */
[----:B------:R4:W3:Y:S02]  /*13620*/  LDG.E.U16 R160, desc[UR4][R2.64] ;  /* 0x0000000402a07981 */ /* 0x0008e4000c1e1500 */
[C---:B----4-:R-:W-:Y:S02]  /*13630*/  IMAD.WIDE R2, R6.reuse, 0x2, R26 ;  /* 0x0000000206027825 */ /* 0x050fe400078e021a */
[----:B------:R-:W4:Y:S04]  /*13640*/  LDL.64 R26, [R1+0x6e8] ;  /* 0x0006e800011a7983 */ /* 0x000f280000100a00 */
[----:B------:R0:W4:Y:S02]  /*13650*/  LDG.E.U16 R159, desc[UR4][R2.64] ;  /* 0x00000004029f7981 */ /* 0x000124000c1e1500 */
[----:B0-----:R-:W-:-:S02]  /*13660*/  IMAD.WIDE R2, R6, 0x2, R24 ;  /* 0x0000000206027825 */ /* 0x001fc400078e0218 */
[----:B------:R-:W4:Y:S04]  /*13670*/  LDL.64 R24, [R1+0x6e0] ;  /* 0x0006e00001187983 */ /* 0x000f280000100a00 */
[----:B------:R0:W4:Y:S02]  /*13680*/  LDG.E.U16 R158, desc[UR4][R2.64] ;  /* 0x00000004029e7981 */ /* 0x000124000c1e1500 */
[C---:B0-----:R-:W-:Y:S02]  /*13690*/  IMAD.WIDE R2, R6.reuse, 0x2, R16 ;  /* 0x0000000206027825 */ /* 0x041fe400078e0210 */
[----:B------:R-:W4:Y:S04]  /*136a0*/  LDL.64 R16, [R1+0x6d8] ;  /* 0x0006d80001107983 */ /* 0x000f280000100a00 */
[----:B------:R0:W4:Y:S02]  /*136b0*/  LDG.E.U16 R157, desc[UR4][R2.64] ;  /* 0x00000004029d7981 */ /* 0x000124000c1e1500 */
[----:B0-----:R-:W-:-:S05]  /*136c0*/  IMAD.WIDE R2, R6, 0x2, R40 ;  /* 0x0000000206027825 */ /* 0x001fca00078e0228 */
        /* <DEDUP_REMOVED lines=16> */
[----:B------:R2:W4:Y:S01]  /*137d0*/  LDG.E.U16 R11, desc[UR4][R2.64] ;  /* 0x00000004020b7981 */ /* 0x000522000c1e1500 */
[----:B------:R-:W-:-:S05]  /*137e0*/  IMAD.WIDE R8, R6, 0x2, R18 ;  /* 0x0000000206087825 */ /* 0x000fca00078e0212 */
[----:B------:R-:W4:Y:S01]  /*137f0*/  LDG.E.U16 R12, desc[UR4][R8.64] ;  /* 0x00000004080c7981 */ /* 0x000f22000c1e1500 */
[----:B--2---:R-:W-:-:S05]  /*13800*/  IMAD.WIDE R2, R6, 0x2, R30 ;  /* 0x0000000206027825 */ /* 0x004fca00078e021e */
[----:B------:R3:W2:Y:S02]  /*13810*/  LDG.E.U16 R0, desc[UR4][R2.64] ;  /* 0x0000000402007981 */ /* 0x0006a4000c1e1500 */
[----:B---3--:R-:W-:-:S05]  /*13820*/  IMAD.WIDE R2, R6, 0x2, R28 ;  /* 0x0000000206027825 */ /* 0x008fca00078e021c */
[----:B------:R4:W3:Y:S02]  /*13830*/  LDG.E.U16 R10, desc[UR4][R2.64] ;  /* 0x00000004020a7981 */ /* 0x0008e4000c1e1500 */
[----:B----4-:R-:W-:-:S05]  /*13840*/  IMAD.WIDE R2, R6, 0x2, R26 ;  /* 0x0000000206027825 */ /* 0x010fca00078e021a */
[----:B------:R0:W4:Y:S02]  /*13850*/  LDG.E.U16 R9, desc[UR4][R2.64] ;  /* 0x0000000402097981 */ /* 0x000124000c1e1500 */
[----:B0-----:R-:W-:-:S05]  /*13860*/  IMAD.WIDE R2, R6, 0x2, R24 ;  /* 0x0000000206027825 */ /* 0x001fca00078e0218 */
[----:B------:R0:W4:Y:S02]  /*13870*/  LDG.E.U16 R8, desc[UR4][R2.64] ;  /* 0x0000000402087981 */ /* 0x000124000c1e1500 */
[----:B0-----:R-:W-:-:S06]  /*13880*/  IMAD.WIDE R2, R6, 0x2, R16 ;  /* 0x0000000206027825 */ /* 0x001fcc00078e0210 */
[----:B------:R-:W4:Y:S01]  /*13890*/  LDG.E.U16 R2, desc[UR4][R2.64] ;  /* 0x0000000402027981 */ /* 0x000f22000c1e1500 */
[----:B------:R-:W-:Y:S06]  /*138a0*/  BAR.SYNC.DEFER_BLOCKING 0x0 ;  /* 0x0000000000007b1d */ /* 0x000fec0000010000 */
[----:B------:R-:W-:Y:S04]  /*138b0*/  STS.U16 [R171+0x42000], R217 ;  /* 0x042000d9ab007388 */ /* 0x000fe80000000400 */
[----:B------:R-:W-:Y:S04]  /*138c0*/  STS.U16 [R171+0x40400], R158 ;  /* 0x0404009eab007388 */ /* 0x000fe80000000400 */
[----:B------:R-:W-:Y:S01]  /*138d0*/  STS.U16 [R171+0x42400], R157 ;  /* 0x0424009dab007388 */ /* 0x000fe20000000400 */
[----:B------:R-:W-:-:S03]  /*138e0*/  SHF.R.U32.HI R16, RZ, 0x5, R230 ;  /* 0x00000005ff107819 */ /* 0x000fc600000116e6 */
        /* <DEDUP_REMOVED lines=20> */
[----:B--2---:R1:W-:Y:S04]  /*13a30*/  STS.U16 [R22+0x42680], R0 ;  /* 0x0426800016007388 */ /* 0x0043e80000000400 */
[----:B------:R-:W-:Y:S04]  /*13a40*/  STS.U16 [R21+0x40300], R162 ;  /* 0x040300a215007388 */ /* 0x000fe80000000400 */
[----:B------:R-:W-:Y:S04]  /*13a50*/  STS.U16 [R21+0x42300], R161 ;  /* 0x042300a115007388 */ /* 0x000fe80000000400 */
[----:B---3--:R-:W-:Y:S04]  /*13a60*/  STS.U16 [R21+0x40700], R10 ;  /* 0x0407000a15007388 */ /* 0x008fe80000000400 */
[----:B----4-:R-:W-:Y:S04]  /*13a70*/  STS.U16 [R21+0x42700], R9 ;  /* 0x0427000915007388 */ /* 0x010fe80000000400 */
[----:B------:R2:W-:Y:S04]  /*13a80*/  STS.U16 [R20+0x40380], R160 ;  /* 0x040380a014007388 */ /* 0x0005e80000000400 */
[----:B------:R-:W-:Y:S04]  /*13a90*/  STS.U16 [R20+0x42380], R159 ;  /* 0x0423809f14007388 */ /* 0x000fe80000000400 */
[----:B------:R3:W-:Y:S04]  /*13aa0*/  STS.U16 [R20+0x40780], R8 ;  /* 0x0407800814007388 */ /* 0x0007e80000000400 */
[----:B------:R4:W-:Y:S01]  /*13ab0*/  STS.U16 [R20+0x42780], R2 ;  /* 0x0427800214007388 */ /* 0x0009e20000000400 */
[----:B------:R0:W-:Y:S06]  /*13ac0*/  MEMBAR.ALL.CTA ;  /* 0x0000000000007992 */ /* 0x0001ec0000008000 */
[----:B0-----:R-:W0:Y:S01]  /*13ad0*/  FENCE.VIEW.ASYNC.S ;  /* 0x00000000000073c6 */ /* 0x001e220000000000 */
[----:B------:R-:W-:-:S04]  /*13ae0*/  SHF.L.U32 R12, R16, 0x9, RZ ;  /* 0x00000009100c7819 */ /* 0x000fc800000006ff */
[----:B-1----:R-:W-:-:S04]  /*13af0*/  LOP3.LUT R0, R12, 0x800, RZ, 0xc0, !PT ;  /* 0x000008000c007812 */ /* 0x002fc800078ec0ff */
[----:B------:R-:W-:Y:S01]  /*13b00*/  LEA.HI R0, R241, R0, RZ, 0x1c ;  /* 0x00000000f1007211 */ /* 0x000fe200078fe0ff */
[----:B0-----:R-:W-:Y:S03]  /*13b10*/  BAR.SYNC.DEFER_BLOCKING 0x0 ;  /* 0x0000000000007b1d */ /* 0x001fe60000010000 */
[----:B------:R-:W-:-:S04]  /*13b20*/  LOP3.LUT R0, R0, 0x3fff, RZ, 0xc0, !PT ;  /* 0x00003fff00007812 */ /* 0x000fc800078ec0ff */
[----:B------:R-:W-:Y:S01]  /*13b30*/  R2UR UR8, R0 ;  /* 0x00000000000872ca */ /* 0x000fe200000e0000 */
[----:B--2---:R-:W-:-:S12]  /*13b40*/  WARPGROUP.ARRIVE ;  /* 0x00000000000079c5 */ /* 0x004fd80000000000 */
[----:B------:R-:W-:Y:S01]  /*13b50*/  HGMMA.64x16x16.F32 R160, gdesc[UR8].tnspA, RZ, !UPT, gsb0 ;  /* 0x2020000008a079f0 */ /* 0x000fe2000c0008ff */
[----:B---3--:R-:W-:Y:S02]  /*13b60*/  MOV R8, RZ ;  /* 0x000000ff00087202 */ /* 0x008fe40000000f00 */
[----:B----4-:R-:W-:-:S04]  /*13b70*/  IADD3 R2, P0, R0, 0x80, RZ ;  /* 0x0000008000027810 */ /* 0x010fc80007f1e0ff */
[----:B------:R-:W-:Y:S02]  /*13b80*/  IADD3.X R0, R8, 0x40000040, RZ, P0, !PT ;  /* 0x4000004008007810 */ /* 0x000fe400007fe4ff */
[----:B------:R-:W-:Y:S02]  /*13b90*/  R2UR UR53, R2 ;  /* 0x00000000023572ca */ /* 0x000fe400000e0000 */
[----:B------:R-:W-:-:S13]  /*13ba0*/  R2UR UR52, R0 ;  /* 0x00000000003472ca */ /* 0x000fda00000e0000 */
[----:B------:R-:W-:-:S04]  /*13bb0*/  ULOP3.LUT UR53, UR53, UR52, URZ, 0x3c, !UPT ;  /* 0x0000003435357292 */ /* 0x000fc8000f8e3c3f */
[----:B------:R-:W-:-:S04]  /*13bc0*/  ULOP3.LUT UR52, UR53, UR52, URZ, 0x3c, !UPT ;  /* 0x0000003435347292 */ /* 0x000fc8000f8e3c3f */
[----:B------:R-:W-:Y:S01]  /*13bd0*/  ULOP3.LUT UR53, UR53, UR52, URZ, 0x3c, !UPT ;  /* 0x0000003435357292 */ /* 0x000fe2000f8e3c3f */
[----:B------:R-:W-:Y:S02]  /*13be0*/  WARPGROUP.DEPBAR.LE gsb0, 0x0 ;  /* 0x00008000000079c5 */ /* 0x000fe40000010000 */
[----:B------:R-:W-:-:S06]  /*13bf0*/  WARPGROUP.ARRIVE ;  /* 0x00000000000079c5 */ /* 0x000fcc0000000000 */
[----:B------:R-:W-:Y:S01]  /*13c00*/  HGMMA.64x16x16.F32 R160, gdesc[UR52].tnspA, R160, gsb0 ;  /* 0x2020000034a079f0 */ /* 0x000fe200080008a0 */
[----:B------:R-:W-:Y:S02]  /*13c10*/  UIADD3.64 UR28, UR52, 0x80, URZ ;  /* 0x00000080341c7897 */ /* 0x000fe4000fffe03f */
        /* <DEDUP_REMOVED lines=27> */
[----:B------:R-:W-:Y:S02]  /*13dd0*/  R2UR UR30, R190 ;  /* 0x00000000be1e72ca */ /* 0x000fe400000e0000 */
[----:B------:R-:W-:Y:S01]  /*13de0*/  R2UR UR31, R191 ;  /* 0x00000000bf1f72ca */ /* 0x000fe200000e0000 */
[----:B------:R-:W-:Y:S01]  /*13df0*/  UIADD3.64 UR28, UR52, 0x400, URZ ;  /* 0x00000400341c7897 */ /* 0x000fe2000fffe03f */
[----:B------:R-:W-:Y:S02]  /*13e00*/  WARPGROUP.DEPBAR.LE gsb0, 0x0 ;  /* 0x00008000000079c5 */ /* 0x000fe40000010000 */
[----:B------:R-:W-:-:S09]  /*13e10*/  WARPGROUP.ARRIVE ;  /* 0x00000000000079c5 */ /* 0x000fd20000000000 */
        /* <DEDUP_REMOVED lines=8> */
[----:B------:R-:W-:Y:S02]  /*13ea0*/  R2UR UR7, R187 ;  /* 0x00000000bb0772ca */ /* 0x000fe400000e0000 */
[----:B------:R-:W-:Y:S02]  /*13eb0*/  MOV R211, UR5 ;  /* 0x0000000500d37c02 */ /* 0x000fe40008000f00 */
[----:B------:R-:W-:Y:S01]  /*13ec0*/  MOV R3, UR4 ;  /* 0x0000000400037c02 */ /* 0x000fe20008000f00 */
[----:B------:R-:W-:Y:S01]  /*13ed0*/  UIADD3.64 UR4, UR52, 0x500, URZ ;  /* 0x0000050034047897 */ /* 0x000fe2000fffe03f */
        /* <DEDUP_REMOVED lines=12> */
[----:B------:R-:W-:Y:S04]  /*13fa0*/  STL [R1+0x1188], R18 ;  /* 0x0011881201007387 */ /* 0x000fe80000100800 */
[----:B------:R0:W-:Y:S01]  /*13fb0*/  STL [R1+0x1184], R19 ;  /* 0x0011841301007387 */ /* 0x0001e20000100800 */
[----:B------:R-:W-:-:S02]  /*13fc0*/  WARPGROUP.DEPBAR.LE gsb0, 0x0 ;  /* 0x00008000000079c5 */ /* 0x000fc40000010000 */
[----:B------:R-:W-:-:S06]  /*13fd0*/  WARPGROUP.ARRIVE ;  /* 0x00000000000079c5 */ /* 0x000fcc0000000000 */
[----:B------:R-:W-:Y:S01]  /*13fe0*/  HGMMA.64x16x16.F32 R160, gdesc[UR56].tnspA, R160, gsb0 ;  /* 0x2020000038a079f0 */ /* 0x000fe200080008a0 */
[----:B------:R1:W-:Y:S04]  /*13ff0*/  STL [R1+0x118c], R6 ;  /* 0x00118c0601007387 */ /* 0x0003e80000100800 */
[----:B------:R-:W-:Y:S04]  /*14000*/  STL [R1+0x1190], R171 ;  /* 0x001190ab01007387 */ /* 0x000fe80000100800 */
[----:B------:R-:W-:Y:S01]  /*14010*/  STL [R1+0x1194], R170 ;  /* 0x001194aa01007387 */ /* 0x000fe20000100800 */
[----:B------:R-:W-:-:S02]  /*14020*/  R2UR UR30, R180 ;  /* 0x00000000b41e72ca */ /* 0x000fc400000e0000 */
[----:B------:R-:W-:Y:S01]  /*14030*/  R2UR UR31, R181 ;  /* 0x00000000b51f72ca */ /* 0x000fe200000e0000 */
[----:B------:R-:W-:Y:S01]  /*14040*/  STL [R1+0x1198], R169 ;  /* 0x001198a901007387 */ /* 0x000fe20000100800 */
[----:B------:R-:W-:Y:S01]  /*14050*/  UIADD3.64 UR28, UR52, 0x680, URZ ;  /* 0x00000680341c7897 */ /* 0x000fe2000fffe03f */
[----:B------:R-:W-:Y:S02]  /*14060*/  R2UR UR34, R178 ;  /* 0x00000000b22272ca */ /* 0x000fe400000e0000 */
[----:B------:R-:W-:Y:S01]  /*14070*/  R2UR UR35, R179 ;  /* 0x00000000b32372ca */ /* 0x000fe200000e0000 */
[----:B------:R-:W-:Y:S01]  /*14080*/  STL [R1+0x119c], R168 ;  /* 0x00119ca801007387 */ /* 0x000fe20000100800 */
[----:B------:R-:W-:Y:S01]  /*14090*/  UIADD3.64 UR32, UR52, 0x700, URZ ;  /* 0x0000070034207897 */ /* 0x000fe2000fffe03f */
[----:B------:R-:W-:Y:S02]  /*140a0*/  R2UR UR38, R176 ;  /* 0x00000000b02672ca */ /* 0x000fe400000e0000 */
[----:B------:R-:W-:Y:S01]  /*140b0*/  R2UR UR39, R177 ;  /* 0x00000000b12772ca */ /* 0x000fe200000e0000 */
[----:B------:R-:W-:Y:S01]  /*140c0*/  STL [R1+0x11a0], R23 ;  /* 0x0011a01701007387 */ /* 0x000fe20000100800 */
[----:B------:R-:W-:Y:S01]  /*140d0*/  UIADD3.64 UR36, UR52, 0x1f80, URZ ;  /* 0x00001f8034247897 */ /* 0x000fe2000fffe03f */
[----:B------:R-:W-:-:S02]  /*140e0*/  R2UR UR42, R174 ;  /* 0x00000000ae2a72ca */ /* 0x000fc400000e0000 */
[----:B------:R-:W-:Y:S01]  /*140f0*/  R2UR UR43, R175 ;  /* 0x00000000af2b72ca */ /* 0x000fe200000e0000 */
[----:B0-----:R-:W2:Y:S01]  /*14100*/  LDL.64 R18, [R1+0x7d8] ;  /* 0x0007d80001127983 */ /* 0x001ea20000100a00 */
[----:B------:R-:W-:Y:S01]  /*14110*/  UIADD3.64 UR40, UR52, 0x2000, URZ ;  /* 0x0000200034287897 */ /* 0x000fe2000fffe03f */
[----:B------:R-:W-:Y:S02]  /*14120*/  R2UR UR46, R172 ;  /* 0x00000000ac2e72ca */ /* 0x000fe400000e0000 */
[----:B------:R-:W-:Y:S01]  /*14130*/  R2UR UR47, R173 ;  /* 0x00000000ad2f72ca */ /* 0x000fe200000e0000 */
[----:B------:R-:W3:Y:S01]  /*14140*/  LDL.64 R16, [R1+0x7d0] ;  /* 0x0007d00001107983 */ /* 0x000ee20000100a00 */
[----:B------:R-:W-:Y:S01]  /*14150*/  UIADD3.64 UR44, UR52, 0x2080, URZ ;  /* 0x00002080342c7897 */ /* 0x000fe2000fffe03f */
[----:B-1----:R-:W0:Y:S02]  /*14160*/  LDC R6, c[0x0][0x238] ;  /* 0x00008e00ff067b82 */ /* 0x002e240000000800 */
[----:B------:R-:W4:Y:S01]  /*14170*/  LDL.64 R14, [R1+0x7c8] ;  /* 0x0007c800010e7983 */ /* 0x000f220000100a00 */
[----:B------:R-:W-:-:S02]  /*14180*/  WARPGROUP.DEPBAR.LE gsb0, 0x0 ;  /* 0x00008000000079c5 */ /* 0x000fc40000010000 */
[----:B------:R-:W-:-:S06]  /*14190*/  WARPGROUP.ARRIVE ;  /* 0x00000000000079c5 */ /* 0x000fcc0000000000 */
[----:B------:R-:W-:Y:S03]  /*141a0*/  HGMMA.64x16x16.F32 R160, gdesc[UR28].tnspA, R160, gsb0 ;  /* 0x202000001ca079f0 */ /* 0x000fe600080008a0 */
[----:B------:R-:W-:Y:S02]  /*141b0*/  WARPGROUP.DEPBAR.LE gsb0, 0x0 ;  /* 0x00008000000079c5 */ /* 0x000fe40000010000 */
        /* <DEDUP_REMOVED lines=10> */
[----:B------:R-:W-:Y:S01]  /*14260*/  HGMMA.64x16x16.F32 R160, gdesc[UR44].tnspA, R160, gsb0 ;  /* 0x202000002ca079f0 */ /* 0x000fe200080008a0 */
[----:B------:R-:W-:Y:S01]  /*14270*/  UIADD3.64 UR4, UR52, 0x2100, URZ ;  /* 0x0000210034047897 */ /* 0x000fe2000fffe03f */
[----:B--2---:R-:W-:Y:S02]  /*14280*/  R2UR UR6, R18 ;  /* 0x00000000120672ca */ /* 0x004fe400000e0000 */
[----:B------:R-:W-:Y:S01]  /*14290*/  R2UR UR7, R19 ;  /* 0x00000000130772ca */ /* 0x000fe200000e0000 */
[----:B------:R-:W-:Y:S02]  /*142a0*/  WARPGROUP.DEPBAR.LE gsb0, 0x0 ;  /* 0x00008000000079c5 */ /* 0x000fe40000010000 */
[----:B------:R-:W-:-:S10]  /*142b0*/  WARPGROUP.ARRIVE ;  /* 0x00000000000079c5 */ /* 0x000fd40000000000 */
[----:B------:R-:W-:Y:S01]  /*142c0*/  HGMMA.64x16x16.F32 R160, gdesc[UR4].tnspA, R160, gsb0 ;  /* 0x2020000004a079f0 */ /* 0x000fe200080008a0 */
[----:B---3--:R-:W-:Y:S02]  /*142d0*/  R2UR UR50, R16 ;  /* 0x00000000103272ca */ /* 0x008fe400000e0000 */
[----:B------:R-:W-:Y:S01]  /*142e0*/  R2UR UR51, R17 ;  /* 0x00000000113372ca */ /* 0x000fe200000e0000 */
[----:B------:R-:W-:Y:S01]  /*142f0*/  UIADD3.64 UR48, UR52, 0x2180, URZ ;  /* 0x0000218034307897 */ /* 0x000fe2000fffe03f */
[----:B------:R-:W-:Y:S02]  /*14300*/  WARPGROUP.DEPBAR.LE gsb0, 0x0 ;  /* 0x00008000000079c5 */ /* 0x000fe40000010000 */
[----:B------:R-:W-:-:S09]  /*14310*/  WARPGROUP.ARRIVE ;  /* 0x00000000000079c5 */ /* 0x000fd20000000000 */
[----:B------:R-:W-:Y:S01]  /*14320*/  HGMMA.64x16x16.F32 R160, gdesc[UR48].tnspA, R160, gsb0 ;  /* 0x2020000030a079f0 */ /* 0x000fe200080008a0 */
[----:B----4-:R-:W-:Y:S02]  /*14330*/  R2UR UR58, R14 ;  /* 0x000000000e3a72ca */ /* 0x010fe400000e0000 */
[----:B------:R-:W-:Y:S01]  /*14340*/  R2UR UR59, R15 ;  /* 0x000000000f3b72ca */ /* 0x000fe200000e0000 */
[----:B------:R-:W-:Y:S01]  /*14350*/  UIADD3.64 UR56, UR52, 0x2200, URZ ;  /* 0x0000220034387897 */ /* 0x000fe2000fffe03f */
[----:B------:R-:W-:Y:S02]  /*14360*/  WARPGROUP.DEPBAR.LE gsb0, 0x0 ;  /* 0x00008000000079c5 */ /* 0x000fe40000010000 */
[----:B------:R-:W-:-:S09]  /*14370*/  WARPGROUP.ARRIVE ;  /* 0x00000000000079c5 */ /* 0x000fd20000000000 */
        /* <DEDUP_REMOVED lines=47> */
[----:B------:R-:W-:Y:S01]  /*14670*/  UMOV UR60, UR50 ;  /* 0x00000032003c7c82 */ /* 0x000fe20008000000 */
[----:B------:R-:W-:Y:S01]  /*14680*/  UMOV UR61, UR51 ;  /* 0x00000033003d7c82 */ /* 0x000fe20008000000 */
[----:B------:R-:W-:Y:S02]  /*14690*/  R2UR UR51, R219 ;  /* 0x00000000db3372ca */ /* 0x000fe400000e0000 */
        /* <DEDUP_REMOVED lines=8> */
[----:B------:R-:W-:Y:S01]  /*14720*/  HGMMA.64x16x16.F32 R152, gdesc[UR8].tnspA, RZ, !UPT, gsb0 ;  /* 0x20200000089879f0 */ /* 0x000fe2000c0008ff */
[----:B------:R-:W-:Y:S01]  /*14730*/  UIADD3.64 UR56, UR52, 0x1000, URZ ;  /* 0x0000100034387897 */ /* 0x000fe2000fffe03f */
[----:B------:R-:W-:Y:S01]  /*14740*/  UMOV UR4, UR6 ;  /* 0x0000000600047c82 */ /* 0x000fe20008000000 */
[----:B------:R-:W-:Y:S01]  /*14750*/  UMOV UR5, UR7 ;  /* 0x0000000700057c82 */ /* 0x000fe20008000000 */
[----:B------:R-:W-:Y:S01]  /*14760*/  UMOV UR6, UR58 ;  /* 0x0000003a00067c82 */ /* 0x000fe20008000000 */
[----:B------:R-:W-:Y:S01]  /*14770*/  UMOV UR7, UR59 ;  /* 0x0000003b00077c82 */ /* 0x000fe20008000000 */
[----:B------:R-:W-:Y:S01]  /*14780*/  UMOV UR58, UR54 ;  /* 0x00000036003a7c82 */ /* 0x000fe20008000000 */
[----:B------:R-:W-:Y:S01]  /*14790*/  UMOV UR59, UR55 ;  /* 0x00000037003b7c82 */ /* 0x000fe20008000000 */
        /* <DEDUP_REMOVED lines=90> */
[----:B------:R1:W-:Y:S04]  /*14d40*/  STL [R1+0x11a4], R22 ;  /* 0x0011a41601007387 */ /* 0x0003e80000100800 */
[----:B------:R-:W-:Y:S04]  /*14d50*/  STL [R1+0x11a8], R21 ;  /* 0x0011a81501007387 */ /* 0x000fe80000100800 */
[----:B------:R-:W-:Y:S04]  /*14d60*/  STL [R1+0x11ac], R241 ;  /* 0x0011acf101007387 */ /* 0x000fe80000100800 */
[----:B------:R2:W-:Y:S04]  /*14d70*/  STL [R1+0x11b0], R20 ;  /* 0x0011b01401007387 */ /* 0x0005e80000100800 */
[----:B------:R-:W3:Y:S01]  /*14d80*/  LDL.64 R8, [R1+0x7c0] ;  /* 0x0007c00001087983 */ /* 0x000ee20000100a00 */
[----:B------:R-:W-:-:S02]  /*14d90*/  WARPGROUP.DEPBAR.LE gsb0, 0x0 ;  /* 0x00008000000079c5 */ /* 0x000fc40000010000 */
        /* <DEDUP_REMOVED lines=14> */
[----:B------:R-:W-:Y:S01]  /*14e80*/  UIADD3.64 UR56, UR52, 0x3100, URZ ;  /* 0x0000310034387897 */ /* 0x000fe2000fffe03f */
[----:B------:R-:W-:Y:S01]  /*14e90*/  UMOV UR58, UR4 ;  /* 0x00000004003a7c82 */ /* 0x000fe20008000000 */
[----:B------:R-:W-:Y:S01]  /*14ea0*/  UMOV UR59, UR5 ;  /* 0x00000005003b7c82 */ /* 0x000fe20008000000 */
[----:B------:R-:W-:Y:S02]  /*14eb0*/  WARPGROUP.DEPBAR.LE gsb0, 0x0 ;  /* 0x00008000000079c5 */ /* 0x000fe40000010000 */
[----:B------:R-:W-:-:S06]  /*14ec0*/  WARPGROUP.ARRIVE ;  /* 0x00000000000079c5 */ /* 0x000fcc0000000000 */
[----:B------:R-:W-:Y:S01]  /*14ed0*/  HGMMA.64x16x16.F32 R152, gdesc[UR56].tnspA, R152, gsb0 ;  /* 0x20200000389879f0 */ /* 0x000fe20008000898 */
[----:B------:R-:W-:Y:S01]  /*14ee0*/  UIADD3.64 UR56, UR52, 0x3180, URZ ;  /* 0x0000318034387897 */ /* 0x000fe2000fffe03f */
[----:B------:R-:W-:Y:S01]  /*14ef0*/  UMOV UR58, UR60 ;  /* 0x0000003c003a7c82 */ /* 0x000fe20008000000 */
[----:B------:R-:W-:Y:S01]  /*14f00*/  UMOV UR59, UR61 ;  /* 0x0000003d003b7c82 */ /* 0x000fe20008000000 */
[----:B------:R-:W-:Y:S04]  /*14f10*/  STL [R1+0x11b8], R204 ;  /* 0x0011b8cc01007387 */ /* 0x000fe80000100800 */
[----:B------:R-:W-:Y:S04]  /*14f20*/  STL [R1+0x11b4], R205 ;  /* 0x0011b4cd01007387 */ /* 0x000fe80000100800 */
[----:B------:R-:W-:Y:S01]  /*14f30*/  STL [R1+0x11c0], R202 ;  /* 0x0011c0ca01007387 */ /* 0x000fe20000100800 */
[----:B------:R-:W-:-:S02]  /*14f40*/  WARPGROUP.DEPBAR.LE gsb0, 0x0 ;  /* 0x00008000000079c5 */ /* 0x000fc40000010000 */
[----:B------:R-:W-:-:S06]  /*14f50*/  WARPGROUP.ARRIVE ;  /* 0x00000000000079c5 */ /* 0x000fcc0000000000 */
[----:B------:R-:W-:Y:S01]  /*14f60*/  HGMMA.64x16x16.F32 R152, gdesc[UR56].tnspA, R152, gsb0 ;  /* 0x20200000389879f0 */ /* 0x000fe20008000898 */
[----:B------:R-:W-:Y:S04]  /*14f70*/  STL [R1+0x11bc], R203 ;  /* 0x0011bccb01007387 */ /* 0x000fe80000100800 */
        /* <DEDUP_REMOVED lines=16> */
[----:B------:R-:W-:Y:S01]  /*15080*/  STL [R1+0x1208], R184 ;  /* 0x001208b801007387 */ /* 0x000fe20000100800 */
[----:B------:R-:W-:-:S03]  /*15090*/  UIADD3.64 UR56, UR52, 0x3200, URZ ;  /* 0x0000320034387897 */ /* 0x000fc6000fffe03f */
[----:B------:R-:W-:Y:S04]  /*150a0*/  STL [R1+0x1204], R185 ;  /* 0x001204b901007387 */ /* 0x000fe80000100800 */
[----:B------:R-:W-:Y:S01]  /*150b0*/  STL [R1+0x1210], R182 ;  /* 0x001210b601007387 */ /* 0x000fe20000100800 */
[----:B------:R-:W-:-:S03]  /*150c0*/  WARPGROUP.DEPBAR.LE gsb0, 0x0 ;  /* 0x00008000000079c5 */ /* 0x000fc60000010000 */
[----:B------:R-:W-:Y:S01]  /*150d0*/  STL [R1+0x120c], R183 ;  /* 0x00120cb701007387 */ /* 0x000fe20000100800 */
[----:B------:R-:W-:-:S03]  /*150e0*/  WARPGROUP.ARRIVE ;  /* 0x00000000000079c5 */ /* 0x000fc60000000000 */
[----:B------:R-:W-:Y:S04]  /*150f0*/  STL [R1+0x1218], R180 ;  /* 0x001218b401007387 */ /* 0x000fe80000100800 */
[----:B------:R-:W-:Y:S04]  /*15100*/  STL [R1+0x1214], R181 ;  /* 0x001214b501007387 */ /* 0x000fe80000100800 */
[----:B------:R-:W-:Y:S04]  /*15110*/  STL [R1+0x1220], R178 ;  /* 0x001220b201007387 */ /* 0x000fe80000100800 */
[----:B------:R-:W-:Y:S01]  /*15120*/  STL [R1+0x121c], R179 ;  /* 0x00121cb301007387 */ /* 0x000fe20000100800 */
[----:B------:R-:W-:-:S03]  /*15130*/  UMOV UR58, UR6 ;  /* 0x00000006003a7c82 */ /* 0x000fc60008000000 */
[----:B------:R-:W-:Y:S01]  /*15140*/  STL [R1+0x1228], R176 ;  /* 0x001228b001007387 */ /* 0x000fe20000100800 */
[----:B------:R-:W-:Y:S01]  /*15150*/  UMOV UR59, UR7 ;  /* 0x00000007003b7c82 */ /* 0x000fe20008000000 */
[----:B------:R-:W-:Y:S01]  /*15160*/  R2UR UR4, R3 ;  /* 0x00000000030472ca */ /* 0x000fe200000e0000 */
[----:B------:R-:W-:Y:S01]  /*15170*/  HGMMA.64x16x16.F32 R152, gdesc[UR56].tnspA, R152, gsb0 ;  /* 0x20200000389879f0 */ /* 0x000fe20008000898 */
[----:B------:R-:W-:Y:S04]  /*15180*/  STL [R1+0x1224], R177 ;  /* 0x001224b101007387 */ /* 0x000fe80000100800 */
[----:B------:R-:W-:Y:S01]  /*15190*/  STL [R1+0x1230], R174 ;  /* 0x001230ae01007387 */ /* 0x000fe20000100800 */
[----:B---3--:R-:W-:-:S03]  /*151a0*/  R2UR UR58, R8 ;  /* 0x00000000083a72ca */ /* 0x008fc600000e0000 */
[----:B------:R-:W-:Y:S01]  /*151b0*/  STL [R1+0x122c], R175 ;  /* 0x00122caf01007387 */ /* 0x000fe20000100800 */
[----:B------:R-:W-:-:S03]  /*151c0*/  R2UR UR59, R9 ;  /* 0x00000000093b72ca */ /* 0x000fc600000e0000 */
[----:B------:R-:W-:Y:S04]  /*151d0*/  STL [R1+0x1238], R172 ;  /* 0x001238ac01007387 */ /* 0x000fe80000100800 */
[----:B------:R-:W-:Y:S04]  /*151e0*/  STL [R1+0x1234], R173 ;  /* 0x001234ad01007387 */ /* 0x000fe80000100800 */
[----:B------:R-:W3:Y:S04]  /*151f0*/  LDL.64 R2, [R1+0x6d0] ;  /* 0x0006d00001027983 */ /* 0x000ee80000100a00 */
[----:B------:R-:W4:Y:S04]  /*15200*/  LDL.64 R8, [R1+0x6c0] ;  /* 0x0006c00001087983 */ /* 0x000f280000100a00 */
[----:B------:R-:W4:Y:S04]  /*15210*/  LDL.64 R26, [R1+0x6b8] ;  /* 0x0006b800011a7983 */ /* 0x000f280000100a00 */
[----:B-1----:R-:W4:Y:S04]  /*15220*/  LDL.64 R22, [R1+0x6a8] ;  /* 0x0006a80001167983 */ /* 0x002f280000100a00 */
[----:B------:R-:W4:Y:S04]  /*15230*/  LDL.64 R10, [R1+0x6c8] ;  /* 0x0006c800010a7983 */ /* 0x000f280000100a00 */
[----:B--2---:R-:W2:Y:S04]  /*15240*/  LDL.64 R20, [R1+0x6a0] ;  /* 0x0006a00001147983 */ /* 0x004ea80000100a00 */
[----:B------:R-:W2:Y:S04]  /*15250*/  LDL.64 R16, [R1+0x690] ;  /* 0x0006900001107983 */ /* 0x000ea80000100a00 */
[----:B------:R-:W2:Y:S04]  /*15260*/  LDL.64 R24, [R1+0x6b0] ;  /* 0x0006b00001187983 */ /* 0x000ea80000100a00 */
[----:B------:R-:W2:Y:S04]  /*15270*/  LDL.64 R14, [R1+0x688] ;  /* 0x00068800010e7983 */ /* 0x000ea80000100a00 */
[----:B------:R-:W2:Y:S04]  /*15280*/  LDL.64 R18, [R1+0x698] ;  /* 0x0006980001127983 */ /* 0x000ea80000100a00 */
[----:B------:R-:W2:Y:S01]  /*15290*/  LDL.64 R12, [R1+0x680] ;  /* 0x00068000010c7983 */ /* 0x000ea20000100a00 */
[----:B------:R-:W-:-:S03]  /*152a0*/  R2UR UR5, R211 ;  /* 0x00000000d30572ca */ /* 0x000fc600000e0000 */
[----:B------:R-:W2:Y:S04]  /*152b0*/  LDL.64 R40, [R1+0x670] ;  /* 0x0006700001287983 */ /* 0x000ea80000100a00 */
[----:B------:R-:W2:Y:S04]  /*152c0*/  LDL.64 R38, [R1+0x668] ;  /* 0x0006680001267983 */ /* 0x000ea80000100a00 */
[----:B------:R-:W2:Y:S04]  /*152d0*/  LDL.64 R34, [R1+0x658] ;  /* 0x0006580001227983 */ /* 0x000ea80000100a00 */
[----:B------:R-:W2:Y:S04]  /*152e0*/  LDL.64 R42, [R1+0x678] ;  /* 0x00067800012a7983 */ /* 0x000ea80000100a00 */
[----:B------:R-:W2:Y:S04]  /*152f0*/  LDL.64 R32, [R1+0x650] ;  /* 0x0006500001207983 */ /* 0x000ea80000100a00 */
[----:B------:R-:W2:Y:S04]  /*15300*/  LDL.64 R28, [R1+0x640] ;  /* 0x00064000011c7983 */ /* 0x000ea80000100a00 */
[----:B------:R-:W2:Y:S04]  /*15310*/  LDL.64 R36, [R1+0x660] ;  /* 0x0006600001247983 */ /* 0x000ea80000100a00 */
[----:B------:R-:W2:Y:S01]  /*15320*/  LDL.64 R30, [R1+0x648] ;  /* 0x00064800011e7983 */ /* 0x000ea20000100a00 */
[----:B---3--:R-:W-:-:S04]  /*15330*/  IMAD.WIDE R2, R5, 0x2, R2 ;  /* 0x0000000205027825 */ /* 0x008fc800078e0202 */
[C---:B----4-:R-:W-:Y:S01]  /*15340*/  IMAD.WIDE R8, R5.reuse, 0x2, R8 ;  /* 0x0000000205087825 */ /* 0x050fe200078e0208 */
[----:B------:R1:W3:Y:S04]  /*15350*/  LDG.E.U16 R235, desc[UR4][R2.64] ;  /* 0x0000000402eb7981 */ /* 0x0002e8000c1e1500 */
[----:B------:R4:W3:Y:S01]  /*15360*/  LDG.E.U16 R230, desc[UR4][R8.64] ;  /* 0x0000000408e67981 */ /* 0x0008e2000c1e1500 */
[----:B-1----:R-:W-:-:S03]  /*15370*/  IMAD.WIDE R2, R5, 0x2, R26 ;  /* 0x0000000205027825 */ /* 0x002fc600078e021a */
[----:B------:R-:W3:Y:S01]  /*15380*/  LDL.64 R26, [R1+0x638] ;  /* 0x00063800011a7983 */ /* 0x000ee20000100a00 */
[----:B----4-:R-:W-:-:S03]  /*15390*/  IMAD.WIDE R8, R5, 0x2, R22 ;  /* 0x0000000205087825 */ /* 0x010fc600078e0216 */
[----:B------:R-:W4:Y:S01]  /*153a0*/  LDL.64 R22, [R1+0x628] ;  /* 0x0006280001167983 */ /* 0x000f220000100a00 */
[----:B------:R-:W-:-:S03]  /*153b0*/  IMAD.WIDE R10, R5, 0x2, R10 ;  /* 0x00000002050a7825 */ /* 0x000fc600078e020a */
[----:B------:R2:W4:Y:S04]  /*153c0*/  LDG.E.U16 R228, desc[UR4][R2.64] ;  /* 0x0000000402e47981 */ /* 0x000528000c1e1500 */
[----:B------:R1:W4:Y:S04]  /*153d0*/  LDG.E.U16 R234, desc[UR4][R8.64] ;  /* 0x0000000408ea7981 */ /* 0x000328000c1e1500 */
[----:B------:R0:W4:Y:S01]  /*153e0*/  LDG.E.U16 R233, desc[UR4][R10.64] ;  /* 0x000000040ae97981 */ /* 0x000122000c1e1500 */
[----:B--2---:R-:W-:-:S03]  /*153f0*/  IMAD.WIDE R2, R5, 0x2, R20 ;  /* 0x0000000205027825 */ /* 0x004fc600078e0214 */
[----:B------:R-:W2:Y:S01]  /*15400*/  LDL.64 R20, [R1+0x620] ;  /* 0x0006200001147983 */ /* 0x000ea20000100a00 */
[----:B-1----:R-:W-:-:S03]  /*15410*/  IMAD.WIDE R8, R5, 0x2, R16 ;  /* 0x0000000205087825 */ /* 0x002fc600078e0210 */
[----:B------:R-:W2:Y:S01]  /*15420*/  LDL.64 R16, [R1+0x610] ;  /* 0x0006100001107983 */ /* 0x000ea20000100a00 */
[----:B0-----:R-:W-:-:S03]  /*15430*/  IMAD.WIDE R10, R5, 0x2, R24 ;  /* 0x00000002050a7825 */ /* 0x001fc600078e0218 */
[----:B------:R0:W2:Y:S04]  /*15440*/  LDG.E.U16 R232, desc[UR4][R2.64] ;  /* 0x0000000402e87981 */ /* 0x0000a8000c1e1500 */
[----:B------:R-:W2:Y:S04]  /*15450*/  LDL.64 R24, [R1+0x630] ;  /* 0x0006300001187983 */ /* 0x000ea80000100a00 */
[----:B------:R1:W2:Y:S01]  /*15460*/  LDG.E.U16 R236, desc[UR4][R10.64] ;  /* 0x000000040aec7981 */ /* 0x0002a2000c1e1500 */
[----:B0-----:R-:W-:-:S03]  /*15470*/  IMAD.WIDE R2, R5, 0x2, R14 ;  /* 0x0000000205027825 */ /* 0x001fc600078e020e */
[----:B------:R-:W2:Y:S04]  /*15480*/  LDL.64 R14, [R1+0x608] ;  /* 0x00060800010e7983 */ /* 0x000ea80000100a00 */
[----:B------:R-:W2:Y:S01]  /*15490*/  LDG.E.U16 R227, desc[UR4][R2.64] ;  /* 0x0000000402e37981 */ /* 0x000ea2000c1e1500 */
[----:B-1----:R-:W-:-:S03]  /*154a0*/  IMAD.WIDE R10, R5, 0x2, R18 ;  /* 0x00000002050a7825 */ /* 0x002fc600078e0212 */
[----:B------:R-:W2:Y:S04]  /*154b0*/  LDL.64 R18, [R1+0x618] ;  /* 0x0006180001127983 */ /* 0x000ea80000100a00 */
[----:B------:R0:W2:Y:S04]  /*154c0*/  LDG.E.U16 R231, desc[UR4][R10.64] ;  /* 0x000000040ae77981 */ /* 0x0000a8000c1e1500 */
[----:B------:R1:W2:Y:S01]  /*154d0*/  LDG.E.U16 R229, desc[UR4][R8.64] ;  /* 0x0000000408e57981 */ /* 0x0002a2000c1e1500 */
[----:B0-----:R-:W-:-:S03]  /*154e0*/  IMAD.WIDE R10, R5, 0x2, R12 ;  /* 0x00000002050a7825 */ /* 0x001fc600078e020c */
[----:B------:R-:W2:Y:S01]  /*154f0*/  LDL.64 R12, [R1+0x600] ;  /* 0x00060000010c7983 */ /* 0x000ea20000100a00 */
[----:B------:R-:W-:-:S03]  /*15500*/  IMAD.WIDE R2, R5, 0x2, R40 ;  /* 0x0000000205027825 */ /* 0x000fc600078e0228 */
[----:B------:R0:W2:Y:S04]  /*15510*/  LDG.E.U16 R226, desc[UR4][R10.64] ;  /* 0x000000040ae27981 */ /* 0x0000a8000c1e1500 */
[----:B------:R0:W2:Y:S01]  /*15520*/  LDG.E.U16 R224, desc[UR4][R2.64] ;  /* 0x0000000402e07981 */ /* 0x0000a2000c1e1500 */
[----:B-1----:R-:W-:-:S04]  /*15530*/  IMAD.WIDE R8, R5, 0x2, R42 ;  /* 0x0000000205087825 */ /* 0x002fc800078e022a */
[C---:B0-----:R-:W-:Y:S01]  /*15540*/  IMAD.WIDE R10, R5.reuse, 0x2, R38 ;  /* 0x00000002050a7825 */ /* 0x041fe200078e0226 */
[----:B------:R-:W2:Y:S03]  /*15550*/  LDG.E.U16 R225, desc[UR4][R8.64] ;  /* 0x0000000408e17981 */ /* 0x000ea6000c1e1500 */
[C---:B------:R-:W-:Y:S01]  /*15560*/  IMAD.WIDE R2, R5.reuse, 0x2, R34 ;  /* 0x0000000205027825 */ /* 0x040fe200078e0222 */
[----:B------:R0:W2:Y:S04]  /*15570*/  LDG.E.U16 R223, desc[UR4][R10.64] ;  /* 0x000000040adf7981 */ /* 0x0000a8000c1e1500 */
[----:B------:R1:W2:Y:S01]  /*15580*/  LDG.E.U16 R221, desc[UR4][R2.64] ;  /* 0x0000000402dd7981 */ /* 0x0002a2000c1e1500 */
[----:B0-----:R-:W-:-:S04]  /*15590*/  IMAD.WIDE R10, R5, 0x2, R32 ;  /* 0x00000002050a7825 */ /* 0x001fc800078e0220 */
[C---:B-1----:R-:W-:Y:S01]  /*155a0*/  IMAD.WIDE R2, R5.reuse, 0x2, R28 ;  /* 0x0000000205027825 */ /* 0x042fe200078e021c */
[----:B------:R-:W2:Y:S03]  /*155b0*/  LDG.E.U16 R220, desc[UR4][R10.64] ;  /* 0x000000040adc7981 */ /* 0x000ea6000c1e1500 */
[C---:B------:R-:W-:Y:S01]  /*155c0*/  IMAD.WIDE R8, R5.reuse, 0x2, R36 ;  /* 0x0000000205087825 */ /* 0x040fe200078e0224 */
[----:B------:R-:W2:Y:S04]  /*155d0*/  LDG.E.U16 R218, desc[UR4][R2.64] ;  /* 0x0000000402da7981 */ /* 0x000ea8000c1e1500 */
[----:B------:R0:W2:Y:S02]  /*155e0*/  LDG.E.U16 R222, desc[UR4][R8.64] ;  /* 0x0000000408de7981 */ /* 0x0000a4000c1e1500 */
[----:B0-----:R-:W-:-:S05]  /*155f0*/  IMAD.WIDE R8, R5, 0x2, R30 ;  /* 0x0000000205087825 */ /* 0x001fca00078e021e */
[----:B------:R-:W2:Y:S04]  /*15600*/  LDG.E.U16 R219, desc[UR4][R8.64] ;  /* 0x0000000408db7981 */ /* 0x000ea8000c1e1500 */
        /* <DEDUP_REMOVED lines=8> */
[----:B------:R0:W-:Y:S04]  /*15690*/  STL [R1+0x1264], R5 ;  /* 0x0012640501007387 */ /* 0x0001e80000100800 */
[----:B------:R-:W-:Y:S04]  /*156a0*/  STL [R1+0x1260], R242 ;  /* 0x001260f201007387 */ /* 0x000fe80000100800 */
[----:B------:R-:W-:Y:S01]  /*156b0*/  STL [R1+0x125c], R243 ;  /* 0x00125cf301007387 */ /* 0x000fe20000100800 */
[----:B---3--:R-:W-:-:S04]  /*156c0*/  IMAD.WIDE R10, R5, 0x2, R26 ;  /* 0x00000002050a7825 */ /* 0x008fc800078e021a */
[C---:B----4-:R-:W-:Y:S01]  /*156d0*/  IMAD.WIDE R2, R5.reuse, 0x2, R22 ;  /* 0x0000000205027825 */ /* 0x050fe200078e0216 */
[----:B------:R2:W3:Y:S04]  /*156e0*/  LDG.E.U16 R217, desc[UR4][R10.64] ;  /* 0x000000040ad97981 */ /* 0x0004e8000c1e1500 */
[----:B------:R1:W4:Y:S01]  /*156f0*/  LDG.E.U16 R215, desc[UR4][R2.64] ;  /* 0x0000000402d77981 */ /* 0x000322000c1e1500 */
[----:B--2---:R-:W-:-:S04]  /*15700*/  IMAD.WIDE R10, R5, 0x2, R20 ;  /* 0x00000002050a7825 */ /* 0x004fc800078e0214 */
[C---:B-1----:R-:W-:Y:S01]  /*15710*/  IMAD.WIDE R2, R5.reuse, 0x2, R16 ;  /* 0x0000000205027825 */ /* 0x042fe200078e0210 */
[----:B------:R-:W2:Y:S04]  /*15720*/  LDG.E.U16 R214, desc[UR4][R10.64] ;  /* 0x000000040ad67981 */ /* 0x000ea8000c1e1500 */
[----:B------:R1:W3:Y:S01]  /*15730*/  LDG.E.U16 R212, desc[UR4][R2.64] ;  /* 0x0000000402d47981 */ /* 0x0002e2000c1e1500 */
[----:B------:R-:W-:-:S05]  /*15740*/  IMAD.WIDE R8, R5, 0x2, R24 ;  /* 0x0000000205087825 */ /* 0x000fca00078e0218 */
[----:B------:R0:W3:Y:S01]  /*15750*/  LDG.E.U16 R216, desc[UR4][R8.64] ;  /* 0x0000000408d87981 */ /* 0x0000e2000c1e1500 */
[----:B-1----:R-:W-:-:S04]  /*15760*/  IMAD.WIDE R2, R5, 0x2, R250 ;  /* 0x0000000205027825 */ /* 0x002fc800078e02fa */
[----:B------:R-:W-:-:S04]  /*15770*/  IMAD.WIDE R10, R5, 0x2, R14 ;  /* 0x00000002050a7825 */ /* 0x000fc800078e020e */
[C---:B0-----:R-:W-:Y:S01]  /*15780*/  IMAD.WIDE R8, R5.reuse, 0x2, R18 ;  /* 0x0000000205087825 */ /* 0x041fe200078e0212 */
[----:B------:R-:W3:Y:S04]  /*15790*/  LDG.E.U16 R211, desc[UR4][R10.64] ;  /* 0x000000040ad37981 */ /* 0x000ee8000c1e1500 */
[----:B------:R0:W3:Y:S04]  /*157a0*/  LDG.E.U16 R213, desc[UR4][R8.64] ;  /* 0x0000000408d57981 */ /* 0x0000e8000c1e1500 */
[----:B------:R1:W4:Y:S01]  /*157b0*/  LDG.E.U16 R10, desc[UR4][R2.64] ;  /* 0x00000004020a7981 */ /* 0x000322000c1e1500 */
[----:B0-----:R-:W-:-:S04]  /*157c0*/  IMAD.WIDE R8, R5, 0x2, R12 ;  /* 0x0000000205087825 */ /* 0x001fc800078e020c */
[C---:B-1----:R-:W-:Y:S01]  /*157d0*/  IMAD.WIDE R2, R5.reuse, 0x2, R246 ;  /* 0x0000000205027825 */ /* 0x042fe200078e02f6 */
[----:B------:R-:W3:Y:S04]  /*157e0*/  LDG.E.U16 R15, desc[UR4][R8.64] ;  /* 0x00000004080f7981 */ /* 0x000ee8000c1e1500 */
[----:B------:R0:W2:Y:S02]  /*157f0*/  LDG.E.U16 R13, desc[UR4][R2.64] ;  /* 0x00000004020d7981 */ /* 0x0000a4000c1e1500 */
[----:B0-----:R-:W-:-:S04]  /*15800*/  IMAD.WIDE R2, R5, 0x2, R244 ;  /* 0x0000000205027825 */ /* 0x001fc800078e02f4 */
[C---:B------:R-:W-:Y:S01]  /*15810*/  IMAD.WIDE R8, R5.reuse, 0x2, R248 ;  /* 0x0000000205087825 */ /* 0x040fe200078e02f8 */
[----:B------:R0:W3:Y:S01]  /*15820*/  LDG.E.U16 R12, desc[UR4][R2.64] ;  /* 0x00000004020c7981 */ /* 0x0000e2000c1e1500 */
[----:B------:R-:W-:Y:S01]  /*15830*/  UIADD3.64 UR12, UR52, 0x3280, URZ ;  /* 0x00003280340c7897 */ /* 0x000fe2000fffe03f */
[----:B------:R-:W-:Y:S02]  /*15840*/  WARPGROUP.DEPBAR.LE gsb0, 0x0 ;  /* 0x00008000000079c5 */ /* 0x000fe40000010000 */
[----:B------:R-:W-:Y:S01]  /*15850*/  UIADD3.64 UR16, UR52, 0x3300, URZ ;  /* 0x0000330034107897 */ /* 0x000fe2000fffe03f */
[----:B------:R-:W3:Y:S01]  /*15860*/  LDG.E.U16 R14, desc[UR4][R8.64] ;  /* 0x00000004080e7981 */ /* 0x000ee2000c1e1500 */
[----:B0-----:R-:W-:-:S03]  /*15870*/  IMAD.WIDE R2, R5, 0x2, R242 ;  /* 0x0000000205027825 */ /* 0x001fc600078e02f2 */
[----:B------:R-:W4:Y:S01]  /*15880*/  LDL.LU R5, [R1+0x478] ;  /* 0x0004780001057983 */ /* 0x000f220000300800 */
[----:B------:R-:W-:Y:S01]  /*15890*/  WARPGROUP.ARRIVE ;  /* 0x00000000000079c5 */ /* 0x000fe20000000000 */
[----:B------:R-:W-:Y:S02]  /*158a0*/  UIADD3.64 UR20, UR52, 0x3380, URZ ;  /* 0x0000338034147897 */ /* 0x000fe4000fffe03f */
[----:B------:R-:W-:Y:S01]  /*158b0*/  UIADD3.64 UR24, UR52, 0x3400, URZ ;  /* 0x0000340034187897 */ /* 0x000fe2000fffe03f */
[----:B------:R0:W3:Y:S02]  /*158c0*/  LDG.E.U16 R9, desc[UR4][R2.64] ;  /* 0x0000000402097981 */ /* 0x0000e4000c1e1500 */
[----:B------:R-:W-:Y:S02]  /*158d0*/  HGMMA.64x16x16.F32 R152, gdesc[UR12].tnspA, R152, gsb0 ;  /* 0x202000000c9879f0 */ /* 0x000fe40008000898 */
[----:B----4-:R1:W-:Y:S04]  /*158e0*/  STL [R1+0x12cc], R5 ;  /* 0x0012cc0501007387 */ /* 0x0103e80000100800 */
[----:B-1----:R-:W4:Y:S01]  /*158f0*/  LDL.LU R5, [R1+0x414] ;  /* 0x0004140001057983 */ /* 0x002f220000300800 */
[----:B------:R-:W-:-:S02]  /*15900*/  WARPGROUP.DEPBAR.LE gsb0, 0x0 ;  /* 0x00008000000079c5 */ /* 0x000fc40000010000 */
[----:B------:R-:W-:-:S06]  /*15910*/  WARPGROUP.ARRIVE ;  /* 0x00000000000079c5 */ /* 0x000fcc0000000000 */
[----:B------:R-:W-:Y:S03]  /*15920*/  HGMMA.64x16x16.F32 R152, gdesc[UR16].tnspA, R152, gsb0 ;  /* 0x20200000109879f0 */ /* 0x000fe60008000898 */
[----:B------:R-:W-:Y:S02]  /*15930*/  WARPGROUP.DEPBAR.LE gsb0, 0x0 ;  /* 0x00008000000079c5 */ /* 0x000fe40000010000 */
[----:B----4-:R1:W-:Y:S04]  /*15940*/  STL [R1+0x12d0], R5 ;  /* 0x0012d00501007387 */ /* 0x0103e80000100800 */
[----:B-1----:R-:W4:Y:S01]  /*15950*/  LDL.LU R5, [R1+0x410] ;  /* 0x0004100001057983 */ /* 0x002f220000300800 */
[----:B------:R-:W-:-:S06]  /*15960*/  WARPGROUP.ARRIVE ;  /* 0x00000000000079c5 */ /* 0x000fcc0000000000 */
[----:B------:R-:W-:Y:S03]  /*15970*/  HGMMA.64x16x16.F32 R152, gdesc[UR20].tnspA, R152, gsb0 ;  /* 0x20200000149879f0 */ /* 0x000fe60008000898 */
        /* <DEDUP_REMOVED lines=11> */
[----:B----4-:R1:W-:Y:S04]  /*15a30*/  STL [R1+0x12d4], R5 ;  /* 0x0012d40501007387 */ /* 0x0103e80000100800 */
[----:B-1----:R-:W4:Y:S01]  /*15a40*/  LDL.LU R5, [R1+0x404] ;  /* 0x0004040001057983 */ /* 0x002f220000300800 */
[----:B------:R-:W-:Y:S01]  /*15a50*/  UIADD3.64 UR36, UR52, 0x3580, URZ ;  /* 0x0000358034247897 */ /* 0x000fe2000fffe03f */
        /* <DEDUP_REMOVED lines=11> */
[-C--:B0-----:R-:W-:Y:S01]  /*15b10*/  FMUL R2, R160, R6.reuse ;  /* 0x00000006a0027220 */ /* 0x081fe20000400000 */
[----:B------:R-:W-:Y:S01]  /*15b20*/  FMUL R0, R161, R6 ;  /* 0x00000006a1007220 */ /* 0x000fe20000400000 */
[----:B------:R-:W-:-:S04]  /*15b30*/  UIADD3.64 UR48, UR52, 0x3700, URZ ;  /* 0x0000370034307897 */ /* 0x000fc8000fffe03f */
[----:B------:R-:W-:Y:S01]  /*15b40*/  FMNMX R0, R2, R0, !PT ;  /* 0x0000000002007209 */ /* 0x000fe20007800000 */
[----:B------:R-:W-:-:S05]  /*15b50*/  FMUL R2, R164, R6 ;  /* 0x00000006a4027220 */ /* 0x000fca0000400000 */
[----:B------:R-:W-:Y:S01]  /*15b60*/  FMNMX R0, R2, R0, !PT ;  /* 0x0000000002007209 */ /* 0x000fe20007800000 */
[----:B------:R-:W-:Y:S01]  /*15b70*/  FMUL R2, R165, R6 ;  /* 0x00000006a5027220 */ /* 0x000fe20000400000 */
[----:B------:R-:W-:Y:S02]  /*15b80*/  WARPGROUP.DEPBAR.LE gsb0, 0x0 ;  /* 0x00008000000079c5 */ /* 0x000fe40000010000 */
[----:B------:R-:W-:-:S06]  /*15b90*/  WARPGROUP.ARRIVE ;  /* 0x00000000000079c5 */ /* 0x000fcc0000000000 */
[----:B------:R-:W-:Y:S01]  /*15ba0*/  HGMMA.64x16x16.F32 R152, gdesc[UR48].tnspA, R152, gsb0 ;  /* 0x20200000309879f0 */ /* 0x000fe20008000898 */
[----:B----4-:R0:W-:Y:S04]  /*15bb0*/  STL [R1+0x12d8], R5 ;  /* 0x0012d80501007387 */ /* 0x0101e80000100800 */
[----:B0-----:R-:W4:Y:S04]  /*15bc0*/  LDL.LU R5, [R1+0x400] ;  /* 0x0004000001057983 */ /* 0x001f280000300800 */
        /* <DEDUP_REMOVED lines=67> */
[----:B------:R-:W4:Y:S04]  /*16000*/  LDL.LU.64 R24, [R1+0x200] ;  /* 0x0002000001187983 */ /* 0x000f280000300a00 */
        /* <DEDUP_REMOVED lines=33> */
[----:B------:R-:W4:Y:S01]  /*16220*/  LDL.LU.64 R92, [R1+0x310] ;  /* 0x00031000015c7983 */ /* 0x000f220000300a00 */
[----:B------:R-:W-:-:S03]  /*16230*/  WARPGROUP.DEPBAR.LE gsb0, 0x0 ;  /* 0x00008000000079c5 */ /* 0x000fc60000010000 */
[----:B------:R-:W4:Y:S04]  /*16240*/  LDL.LU.64 R94, [R1+0x318] ;  /* 0x00031800015e7983 */ /* 0x000f280000300a00 */
[----:B------:R-:W4:Y:S04]  /*16250*/  LDL.LU.64 R96, [R1+0x320] ;  /* 0x0003200001607983 */ /* 0x000f280000300a00 */
[----:B------:R-:W4:Y:S04]  /*16260*/  LDL.LU.64 R98, [R1+0x328] ;  /* 0x0003280001627983 */ /* 0x000f280000300a00 */
[----:B------:R-:W4:Y:S04]  /*16270*/  LDL.LU.64 R100, [R1+0x330] ;  /* 0x0003300001647983 */ /* 0x000f280000300a00 */
[----:B------:R-:W4:Y:S01]  /*16280*/  LDL.LU.64 R102, [R1+0x338] ;  /* 0x0003380001667983 */ /* 0x000f220000300a00 */
[----:B------:R-:W-:Y:S06]  /*16290*/  BAR.SYNC.DEFER_BLOCKING 0x0 ;  /* 0x0000000000007b1d */ /* 0x000fec0000010000 */
        /* <DEDUP_REMOVED lines=24> */
[----:B------:R0:W-:Y:S04]  /*16420*/  STS.U16 [R7+0x40400], R230 ;  /* 0x040400e607007388 */ /* 0x0001e80000000400 */
[----:B------:R1:W-:Y:S04]  /*16430*/  STS.U16 [R7+0x40600], R228 ;  /* 0x040600e407007388 */ /* 0x0003e80000000400 */
[----:B------:R2:W-:Y:S04]  /*16440*/  STS.U16 [R7+0x40800], R236 ;  /* 0x040800ec07007388 */ /* 0x0005e80000000400 */
[----:B0-----:R-:W4:Y:S04]  /*16450*/  LDL.LU R230, [R1+0x5fc] ;  /* 0x0005fc0001e67983 */ /* 0x001f280000300800 */
[----:B-1----:R-:W4:Y:S04]  /*16460*/  LDL.LU R228, [R1+0x5f8] ;  /* 0x0005f80001e47983 */ /* 0x002f280000300800 */
[----:B--2---:R-:W2:Y:S04]  /*16470*/  LDL.LU R236, [R1+0x5f4] ;  /* 0x0005f40001ec7983 */ /* 0x004ea80000300800 */
[----:B------:R0:W-:Y:S04]  /*16480*/  STS.U16 [R7+0x40a00], R234 ;  /* 0x040a00ea07007388 */ /* 0x0001e80000000400 */
[----:B------:R-:W-:Y:S04]  /*16490*/  STS.U16 [R7+0x40200], R233 ;  /* 0x040200e907007388 */ /* 0x000fe80000000400 */
[----:B------:R1:W-:Y:S04]  /*164a0*/  STS.U16 [R7+0x40c00], R232 ;  /* 0x040c00e807007388 */ /* 0x0003e80000000400 */
[----:B0-----:R-:W2:Y:S04]  /*164b0*/  LDL.LU R234, [R1+0x5f0] ;  /* 0x0005f00001ea7983 */ /* 0x001ea80000300800 */
[----:B-1----:R-:W4:Y:S04]  /*164c0*/  LDL.64 R232, [R1+0x7b8] ;  /* 0x0007b80001e87983 */ /* 0x002f280000100a00 */
[----:B------:R0:W-:Y:S02]  /*164d0*/  STS.U16 [R7+0x40000], R235 ;  /* 0x040000eb07007388 */ /* 0x0001e40000000400 */
[----:B0-----:R-:W0:Y:S01]  /*164e0*/  LDC R235, c[0x0][0x238] ;  /* 0x00008e00ffeb7b82 */ /* 0x001e220000000800 */
[----:B------:R-:W-:-:S05]  /*164f0*/  FMNMX R0, R2, R0, !PT ;  /* 0x0000000002007209 */ /* 0x000fca0007800000 */
[----:B------:R-:W1:Y:S01]  /*16500*/  SHFL.BFLY PT, R8, R0, 0x2, 0x1f ;  /* 0x0c401f0000087f89 */ /* 0x000e6200000e0000 */
[-C--:B0-----:R-:W-:Y:S01]  /*16510*/  FMUL R3, R162, R235.reuse ;  /* 0x000000eba2037220 */ /* 0x081fe20000400000 */
[----:B------:R-:W-:-:S05]  /*16520*/  FMUL R2, R163, R235 ;  /* 0x000000eba3027220 */ /* 0x000fca0000400000 */
[----:B------:R-:W-:Y:S01]  /*16530*/  FMNMX R2, R3, R2, !PT ;  /* 0x0000000203027209 */ /* 0x000fe20007800000 */
[----:B------:R-:W-:-:S05]  /*16540*/  FMUL R3, R166, R235 ;  /* 0x000000eba6037220 */ /* 0x000fca0000400000 */
[----:B------:R-:W-:Y:S01]  /*16550*/  FMNMX R2, R3, R2, !PT ;  /* 0x0000000203027209 */ /* 0x000fe20007800000 */
[----:B------:R-:W-:-:S05]  /*16560*/  FMUL R3, R167, R235 ;  /* 0x000000eba7037220 */ /* 0x000fca0000400000 */
[----:B------:R-:W-:Y:S02]  /*16570*/  FMNMX R2, R3, R2, !PT ;  /* 0x0000000203027209 */ /* 0x000fe40007800000 */
[----:B-1----:R-:W-:-:S03]  /*16580*/  FMNMX R0, R0, R8, !PT ;  /* 0x0000000800007209 */ /* 0x002fc60007800000 */
[----:B------:R-:W0:Y:S04]  /*16590*/  SHFL.BFLY PT, R3, R2, 0x2, 0x1f ;  /* 0x0c401f0002037f89 */ /* 0x000e2800000e0000 */
[----:B------:R-:W1:Y:S04]  /*165a0*/  SHFL.BFLY PT, R11, R0, 0x1, 0x1f ;  /* 0x0c201f00000b7f89 */ /* 0x000e6800000e0000 */
[----:B------:R-:W-:Y:S01]  /*165b0*/  STS.U16 [R7+0x43600], R10 ;  /* 0x0436000a07007388 */ /* 0x000fe20000000400 */
[----:B0-----:R-:W-:-:S05]  /*165c0*/  FMNMX R2, R2, R3, !PT ;  /* 0x0000000302027209 */ /* 0x001fca0007800000 */
[----:B------:R-:W0:Y:S01]  /*165d0*/  SHFL.BFLY PT, R10, R2, 0x1, 0x1f ;  /* 0x0c201f00020a7f89 */ /* 0x000e2200000e0000 */
[----:B-1----:R-:W-:-:S04]  /*165e0*/  FMNMX R11, R0, R11, !PT ;  /* 0x0000000b000b7209 */ /* 0x002fc80007800000 */
[----:B------:R-:W-:-:S05]  /*165f0*/  FMNMX R11, R11, R4, !PT ;  /* 0x000000040b0b7209 */ /* 0x000fca0007800000 */
[-CC-:B------:R-:W-:Y:S01]  /*16600*/  FFMA R160, R160, R235.reuse, -R11.reuse ;  /* 0x000000eba0a07223 */ /* 0x180fe2000000080b */
[-CC-:B------:R-:W-:Y:S01]  /*16610*/  FFMA R161, R161, R235.reuse, -R11.reuse ;  /* 0x000000eba1a17223 */ /* 0x180fe2000000080b */
[----:B------:R1:W-:Y:S02]  /*16620*/  STS.U16 [R7+0x43a00], R13 ;  /* 0x043a000d07007388 */ /* 0x0003e40000000400 */
[----:B------:R-:W-:Y:S01]  /*16630*/  FMUL R160, R160, 1.4426950216293334961 ;  /* 0x3fb8aa3ba0a07820 */ /* 0x000fe20000400000 */
[----:B------:R-:W-:Y:S01]  /*16640*/  FFMA R164, R164, R235, -R11 ;  /* 0x000000eba4a47223 */ /* 0x000fe2000000080b */
[----:B------:R3:W-:Y:S04]  /*16650*/  STS.U16 [R7+0x42a00], R215 ;  /* 0x042a00d707007388 */ /* 0x0007e80000000400 */
[----:B------:R-:W-:Y:S01]  /*16660*/  STS.U16 [R7+0x40e00], R231 ;  /* 0x040e00e707007388 */ /* 0x000fe20000000400 */
[----:B-1----:R-:W-:-:S03]  /*16670*/  FMUL R13, R161, 1.4426950216293334961 ;  /* 0x3fb8aa3ba10d7820 */ /* 0x002fc60000400000 */
[----:B------:R-:W-:Y:S01]  /*16680*/  STS.U16 [R7+0x41000], R229 ;  /* 0x041000e507007388 */ /* 0x000fe20000000400 */
[----:B---3--:R-:W1:Y:S03]  /*16690*/  MUFU.EX2 R215, R160 ;  /* 0x000000a000d77308 */ /* 0x008e660000000800 */
[----:B------:R-:W-:Y:S01]  /*166a0*/  STS.U16 [R7+0x41200], R227 ;  /* 0x041200e307007388 */ /* 0x000fe20000000400 */
[----:B------:R-:W-:Y:S01]  /*166b0*/  FMUL R164, R164, 1.4426950216293334961 ;  /* 0x3fb8aa3ba4a47820 */ /* 0x000fe20000400000 */
[----:B0-----:R-:W-:Y:S02]  /*166c0*/  FMNMX R10, R2, R10, !PT ;  /* 0x0000000a020a7209 */ /* 0x001fe40007800000 */
[----:B------:R-:W-:Y:S01]  /*166d0*/  STS.U16 [R7+0x41400], R226 ;  /* 0x041400e207007388 */ /* 0x000fe20000000400 */
[----:B------:R-:W0:Y:S03]  /*166e0*/  MUFU.EX2 R13, R13 ;  /* 0x0000000d000d7308 */ /* 0x000e260000000800 */
[----:B------:R-:W-:Y:S01]  /*166f0*/  STS.U16 [R7+0x41600], R225 ;  /* 0x041600e107007388 */ /* 0x000fe20000000400 */
[----:B------:R-:W-:-:S03]  /*16700*/  FFMA R165, R165, R235, -R11 ;  /* 0x000000eba5a57223 */ /* 0x000fc6000000080b */
[----:B------:R-:W-:Y:S01]  /*16710*/  STS.U16 [R7+0x41800], R224 ;  /* 0x041800e007007388 */ /* 0x000fe20000000400 */
[----:B------:R-:W-:-:S03]  /*16720*/  FMNMX R10, R10, R206, !PT ;  /* 0x000000ce0a0a7209 */ /* 0x000fc60007800000 */
[----:B------:R-:W-:Y:S04]  /*16730*/  STS.U16 [R7+0x41a00], R223 ;  /* 0x041a00df07007388 */ /* 0x000fe80000000400 */
[----:B------:R-:W-:Y:S04]  /*16740*/  STS.U16 [R7+0x41c00], R222 ;  /* 0x041c00de07007388 */ /* 0x000fe80000000400 */
[----:B------:R3:W-:Y:S04]  /*16750*/  STS.U16 [R7+0x42c00], R214 ;  /* 0x042c00d607007388 */ /* 0x0007e80000000400 */
[----:B------:R-:W-:Y:S01]  /*16760*/  STS.U16 [R7+0x41e00], R221 ;  /* 0x041e00dd07007388 */ /* 0x000fe20000000400 */
[----:B------:R-:W-:-:S03]  /*16770*/  FMUL R165, R165, 1.4426950216293334961 ;  /* 0x3fb8aa3ba5a57820 */ /* 0x000fc60000400000 */
[----:B------:R-:W-:Y:S01]  /*16780*/  STS.U16 [R7+0x42000], R220 ;  /* 0x042000dc07007388 */ /* 0x000fe20000000400 */
[----:B---3--:R3:W0:Y:S03]  /*16790*/  MUFU.EX2 R214, R164 ;  /* 0x000000a400d67308 */ /* 0x0086260000000800 */
[----:B------:R-:W-:Y:S01]  /*167a0*/  STS.U16 [R7+0x42200], R219 ;  /* 0x042200db07007388 */ /* 0x000fe20000000400 */
[----:B------:R-:W-:-:S03]  /*167b0*/  FFMA R162, R162, R235, -R10 ;  /* 0x000000eba2a27223 */ /* 0x000fc6000000080a */
[----:B------:R-:W-:Y:S04]  /*167c0*/  STS.U16 [R7+0x42400], R218 ;  /* 0x042400da07007388 */ /* 0x000fe80000000400 */
[----:B------:R-:W-:Y:S01]  /*167d0*/  STS.U16 [R7+0x42600], R217 ;  /* 0x042600d907007388 */ /* 0x000fe20000000400 */
[----:B------:R-:W-:-:S03]  /*167e0*/  FMUL R2, R152, R235 ;  /* 0x000000eb98027220 */ /* 0x000fc60000400000 */
[----:B------:R-:W-:Y:S01]  /*167f0*/  STS.U16 [R7+0x42800], R216 ;  /* 0x042800d807007388 */ /* 0x000fe20000000400 */
[----:B------:R-:W-:-:S03]  /*16800*/  FMUL R0, R153, R235 ;  /* 0x000000eb99007220 */ /* 0x000fc60000400000 */
[----:B------:R-:W-:Y:S01]  /*16810*/  STS.U16 [R7+0x43400], R15 ;  /* 0x0434000f07007388 */ /* 0x000fe20000000400 */
[----:B------:R-:W-:-:S03]  /*16820*/  FFMA R163, R163, R235, -R10 ;  /* 0x000000eba3a37223 */ /* 0x000fc6000000080a */
[----:B------:R1:W-:Y:S01]  /*16830*/  STS.U16 [R7+0x42e00], R213 ;  /* 0x042e00d507007388 */ /* 0x0003e20000000400 */
[----:B------:R-:W-:-:S03]  /*16840*/  FMUL R162, R162, 1.4426950216293334961 ;  /* 0x3fb8aa3ba2a27820 */ /* 0x000fc60000400000 */
[----:B------:R-:W-:Y:S01]  /*16850*/  STS.U16 [R7+0x43800], R14 ;  /* 0x0438000e07007388 */ /* 0x000fe20000000400 */
[----:B------:R-:W-:Y:S01]  /*16860*/  FMNMX R0, R2, R0, !PT ;  /* 0x0000000002007209 */ /* 0x000fe20007800000 */
[----:B-1----:R1:W2:Y:S02]  /*16870*/  MUFU.EX2 R213, R165 ;  /* 0x000000a500d57308 */ /* 0x0022a40000000800 */
[----:B------:R3:W-:Y:S01]  /*16880*/  STS.U16 [R7+0x43000], R212 ;  /* 0x043000d407007388 */ /* 0x0007e20000000400 */
[----:B------:R-:W-:Y:S01]  /*16890*/  FMUL R163, R163, 1.4426950216293334961 ;  /* 0x3fb8aa3ba3a37820 */ /* 0x000fe20000400000 */
[-C--:B------:R-:W-:Y:S01]  /*168a0*/  FMUL R2, R156, R235.reuse ;  /* 0x000000eb9c027220 */ /* 0x080fe20000400000 */
[-C--:B------:R-:W-:Y:S01]  /*168b0*/  FFMA R166, R166, R235.reuse, -R10 ;  /* 0x000000eba6a67223 */ /* 0x080fe2000000080a */
[----:B------:R0:W-:Y:S04]  /*168c0*/  STS.U16 [R7+0x43200], R211 ;  /* 0x043200d307007388 */ /* 0x0001e80000000400 */
[----:B------:R-:W-:Y:S01]  /*168d0*/  STS.U16 [R7+0x43c00], R12 ;  /* 0x043c000c07007388 */ /* 0x000fe20000000400 */
[----:B---3--:R-:W3:Y:S03]  /*168e0*/  MUFU.EX2 R212, R162 ;  /* 0x000000a200d47308 */ /* 0x008ee60000000800 */
[----:B------:R1:W-:Y:S01]  /*168f0*/  STS.U16 [R7+0x43e00], R9 ;  /* 0x043e000907007388 */ /* 0x0003e20000000400 */
[----:B------:R-:W-:Y:S01]  /*16900*/  FMNMX R2, R2, R0, !PT ;  /* 0x0000000002027209 */ /* 0x000fe20007800000 */
[----:B------:R-:W-:Y:S01]  /*16910*/  FMUL R164, R166, 1.4426950216293334961 ;  /* 0x3fb8aa3ba6a47820 */ /* 0x000fe20000400000 */
[-C--:B------:R-:W-:Y:S01]  /*16920*/  FMUL R0, R157, R235.reuse ;  /* 0x000000eb9d007220 */ /* 0x080fe20000400000 */
[----:B------:R-:W-:Y:S01]  /*16930*/  FADD R4, -R11, R4 ;  /* 0x000000040b047221 */ /* 0x000fe20000000100 */
[-C--:B------:R-:W-:Y:S01]  /*16940*/  FFMA R167, R167, R235.reuse, -R10 ;  /* 0x000000eba7a77223 */ /* 0x080fe2000000080a */
[----:B0-----:R-:W0:Y:S01]  /*16950*/  MUFU.EX2 R211, R163 ;  /* 0x000000a300d37308 */ /* 0x001e220000000800 */
[-C--:B------:R-:W-:Y:S01]  /*16960*/  FMUL R8, R159, R235.reuse ;  /* 0x000000eb9f087220 */ /* 0x080fe20000400000 */
[----:B------:R-:W-:Y:S01]  /*16970*/  FMNMX R0, R0, R2, !PT ;  /* 0x0000000200007209 */ /* 0x000fe20007800000 */
[----:B-1----:R-:W-:Y:S01]  /*16980*/  FMUL R165, R167, 1.4426950216293334961 ;  /* 0x3fb8aa3ba7a57820 */ /* 0x002fe20000400000 */
[-C--:B------:R-:W-:Y:S01]  /*16990*/  FMUL R9, R154, R235.reuse ;  /* 0x000000eb9a097220 */ /* 0x080fe20000400000 */
[----:B------:R1:W-:Y:S06]  /*169a0*/  MEMBAR.ALL.CTA ;  /* 0x0000000000007992 */ /* 0x0003ec0000008000 */
[----:B-1----:R-:W1:Y:S01]  /*169b0*/  FENCE.VIEW.ASYNC.S ;  /* 0x00000000000073c6 */ /* 0x002e620000000000 */
[----:B------:R-:W0:Y:S03]  /*169c0*/  MUFU.EX2 R164, R164 ;  /* 0x000000a400a47308 */ /* 0x000e260000000800 */
[----:B-1----:R-:W1:Y:S01]  /*169d0*/  SHFL.BFLY PT, R12, R0, 0x2, 0x1f ;  /* 0x0c401f00000c7f89 */ /* 0x002e6200000e0000 */
[----:B------:R-:W-:Y:S01]  /*169e0*/  FMUL R4, R4, 1.4426950216293334961 ;  /* 0x3fb8aa3b04047820 */ /* 0x000fe20000400000 */
[----:B------:R-:W-:-:S03]  /*169f0*/  FMUL R2, R155, R235 ;  /* 0x000000eb9b027220 */ /* 0x000fc60000400000 */
[----:B------:R-:W1:Y:S02]  /*16a00*/  MUFU.EX2 R165, R165 ;  /* 0x000000a500a57308 */ /* 0x000e640000000800 */
[----:B------:R-:W-:Y:S01]  /*16a10*/  FMNMX R9, R9, R2, !PT ;  /* 0x0000000209097209 */ /* 0x000fe20007800000 */
[----:B------:R-:W-:-:S05]  /*16a20*/  FMUL R2, R158, R235 ;  /* 0x000000eb9e027220 */ /* 0x000fca0000400000 */
[----:B------:R-:W1:Y:S01]  /*16a30*/  MUFU.EX2 R4, R4 ;  /* 0x0000000400047308 */ /* 0x000e620000000800 */
[----:B------:R-:W-:Y:S01]  /*16a40*/  FMNMX R9, R2, R9, !PT ;  /* 0x0000000902097209 */ /* 0x000fe20007800000 */
[----:B------:R-:W-:-:S03]  /*16a50*/  FADD R2, -R10, R206 ;  /* 0x000000ce0a027221 */ /* 0x000fc60000000100 */
[----:B------:R-:W-:Y:S01]  /*16a60*/  FMNMX R8, R8, R9, !PT ;  /* 0x0000000908087209 */ /* 0x000fe20007800000 */
[----:B------:R-:W-:Y:S01]  /*16a70*/  FMUL R3, R2, 1.4426950216293334961 ;  /* 0x3fb8aa3b02037820 */ /* 0x000fe20000400000 */
[----:B----4-:R4:W-:Y:S04]  /*16a80*/  STL [R1+0x126c], R232 ;  /* 0x00126ce801007387 */ /* 0x0109e80000100800 */
[----:B----4-:R-:W4:Y:S04]  /*16a90*/  LDL.LU R232, [R1+0x470] ;  /* 0x0004700001e87983 */ /* 0x010f280000300800 */
[----:B------:R3:W-:Y:S04]  /*16aa0*/  STL [R1+0x1268], R233 ;  /* 0x001268e901007387 */ /* 0x0007e80000100800 */
[----:B---3--:R-:W3:Y:S04]  /*16ab0*/  LDL.LU R233, [R1+0x474] ;  /* 0x0004740001e97983 */ /* 0x008ee80000300800 */
[----:B------:R-:W3:Y:S04]  /*16ac0*/  LDL.LU R231, [R1+0x5ec] ;  /* 0x0005ec0001e77983 */ /* 0x000ee80000300800 */
        /* <DEDUP_REMOVED lines=15> */
[----:B------:R0:W-:Y:S04]  /*16bc0*/  STL [R1+0x1270], R215 ;  /* 0x001270d701007387 */ /* 0x0001e80000100800 */
[----:B0-----:R-:W4:Y:S04]  /*16bd0*/  LDL.LU R215, [R1+0x46c] ;  /* 0x00046c0001d77983 */ /* 0x001f280000300800 */
[----:B------:R-:W3:Y:S04]  /*16be0*/  LDL.LU R160, [R1+0x5ac] ;  /* 0x0005ac0001a07983 */ /* 0x000ee80000300800 */
[----:B------:R-:W3:Y:S04]  /*16bf0*/  LDL.LU R161, [R1+0x5a8] ;  /* 0x0005a80001a17983 */ /* 0x000ee80000300800 */
[----:B------:R0:W-:Y:S04]  /*16c00*/  STL [R1+0x1274], R13 ;  /* 0x0012740d01007387 */ /* 0x0001e80000100800 */
[----:B0-----:R-:W4:Y:S04]  /*16c10*/  LDL.LU R13, [R1+0x468] ;  /* 0x00046800010d7983 */ /* 0x001f280000300800 */
[----:B------:R0:W-:Y:S04]  /*16c20*/  STL [R1+0x1278], R7 ;  /* 0x0012780701007387 */ /* 0x0001e80000100800 */
[----:B0-----:R-:W3:Y:S04]  /*16c30*/  LDL.LU R7, [R1+0x464] ;  /* 0x0004640001077983 */ /* 0x001ee80000300800 */
        /* <DEDUP_REMOVED lines=8> */
[----:B--2---:R0:W-:Y:S04]  /*16cc0*/  STL [R1+0x128c], R213 ;  /* 0x00128cd501007387 */ /* 0x0041e80000100800 */
[----:B0-----:R-:W2:Y:S04]  /*16cd0*/  LDL.LU R213, [R1+0x450] ;  /* 0x0004500001d57983 */ /* 0x001ea80000300800 */
[----:B------:R0:W-:Y:S04]  /*16ce0*/  STL [R1+0x1290], R156 ;  /* 0x0012909c01007387 */ /* 0x0001e80000100800 */
[----:B0-----:R-:W4:Y:S04]  /*16cf0*/  LDL.LU R156, [R1+0x44c] ;  /* 0x00044c00019c7983 */ /* 0x001f280000300800 */
[----:B------:R0:W-:Y:S04]  /*16d00*/  STL [R1+0x1294], R157 ;  /* 0x0012949d01007387 */ /* 0x0001e80000100800 */
[----:B0-----:R-:W3:Y:S04]  /*16d10*/  LDL.LU R157, [R1+0x448] ;  /* 0x00044800019d7983 */ /* 0x001ee80000300800 */
[----:B------:R0:W-:Y:S04]  /*16d20*/  STL [R1+0x1298], R212 ;  /* 0x001298d401007387 */ /* 0x0001e80000100800 */
[----:B0-----:R-:W2:Y:S04]  /*16d30*/  LDL.LU R212, [R1+0x444] ;  /* 0x0004440001d47983 */ /* 0x001ea80000300800 */
[----:B------:R-:W4:Y:S04]  /*16d40*/  LDL.LU R162, [R1+0x5a4] ;  /* 0x0005a40001a27983 */ /* 0x000f280000300800 */
[----:B------:R0:W-:Y:S04]  /*16d50*/  STL [R1+0x129c], R211 ;  /* 0x00129cd301007387 */ /* 0x0001e80000100800 */
[----:B0-----:R-:W3:Y:S04]  /*16d60*/  LDL.LU R211, [R1+0x440] ;  /* 0x0004400001d37983 */ /* 0x001ee80000300800 */
[----:B------:R-:W4:Y:S04]  /*16d70*/  LDL.LU R163, [R1+0x5a0] ;  /* 0x0005a00001a37983 */ /* 0x000f280000300800 */
[----:B------:R0:W-:Y:S04]  /*16d80*/  STL [R1+0x12a0], R154 ;  /* 0x0012a09a01007387 */ /* 0x0001e80000100800 */
[----:B0-----:R-:W2:Y:S04]  /*16d90*/  LDL.LU R154, [R1+0x43c] ;  /* 0x00043c00019a7983 */ /* 0x001ea80000300800 */
[----:B------:R0:W-:Y:S04]  /*16da0*/  STL [R1+0x12a4], R155 ;  /* 0x0012a49b01007387 */ /* 0x0001e80000100800 */
[----:B0-----:R-:W3:Y:S04]  /*16db0*/  LDL.LU R155, [R1+0x438] ;  /* 0x00043800019b7983 */ /* 0x001ee80000300800 */
[----:B------:R-:W4:Y:S04]  /*16dc0*/  LDL.LU R166, [R1+0x59c] ;  /* 0x00059c0001a67983 */ /* 0x000f280000300800 */
[----:B------:R0:W-:Y:S04]  /*16dd0*/  STL [R1+0x12a8], R164 ;  /* 0x0012a8a401007387 */ /* 0x0001e80000100800 */
[----:B0-----:R-:W2:Y:S04]  /*16de0*/  LDL.LU R164, [R1+0x434] ;  /* 0x0004340001a47983 */ /* 0x001ea80000300800 */
[----:B------:R0:W-:Y:S01]  /*16df0*/  STL [R1+0x12ac], R158 ;  /* 0x0012ac9e01007387 */ /* 0x0001e20000100800 */
[----:B-1----:R-:W-:-:S03]  /*16e00*/  FMNMX R2, R0, R12, !PT ;  /* 0x0000000c00027209 */ /* 0x002fc60007800000 */
[----:B0-----:R-:W3:Y:S04]  /*16e10*/  LDL.LU R158, [R1+0x430] ;  /* 0x00043000019e7983 */ /* 0x001ee80000300800 */
[----:B------:R-:W4:Y:S04]  /*16e20*/  LDL.LU R167, [R1+0x598] ;  /* 0x0005980001a77983 */ /* 0x000f280000300800 */
[----:B------:R0:W-:Y:S04]  /*16e30*/  STL [R1+0x12b0], R10 ;  /* 0x0012b00a01007387 */ /* 0x0001e80000100800 */
[----:B0-----:R-:W2:Y:S04]  /*16e40*/  LDL.LU R10, [R1+0x42c] ;  /* 0x00042c00010a7983 */ /* 0x001ea80000300800 */
[----:B------:R-:W4:Y:S04]  /*16e50*/  LDL.LU R206, [R1+0x594] ;  /* 0x0005940001ce7983 */ /* 0x000f280000300800 */
[----:B------:R0:W-:Y:S01]  /*16e60*/  STL [R1+0x12b4], R165 ;  /* 0x0012b4a501007387 */ /* 0x0001e20000100800 */
[----:B------:R-:W-:-:S03]  /*16e70*/  FMUL R5, R5, R4 ;  /* 0x0000000405057220 */ /* 0x000fc60000400000 */
[----:B0-----:R-:W3:Y:S04]  /*16e80*/  LDL.LU R165, [R1+0x428] ;  /* 0x0004280001a57983 */ /* 0x001ee80000300800 */
[----:B------:R0:W-:Y:S04]  /*16e90*/  STL [R1+0x12bc], R159 ;  /* 0x0012bc9f01007387 */ /* 0x0001e80000100800 */
[----:B0-----:R-:W2:Y:S04]  /*16ea0*/  LDL.LU R159, [R1+0x420] ;  /* 0x00042000019f7983 */ /* 0x001ea80000300800 */
[----:B------:R0:W-:Y:S04]  /*16eb0*/  STL [R1+0x12b8], R235 ;  /* 0x0012b8eb01007387 */ /* 0x0001e80000100800 */
[----:B0-----:R-:W4:Y:S04]  /*16ec0*/  LDL.LU R235, [R1+0x424] ;  /* 0x0004240001eb7983 */ /* 0x001f280000300800 */
[----:B------:R0:W-:Y:S04]  /*16ed0*/  STL [R1+0x12c0], R8 ;  /* 0x0012c00801007387 */ /* 0x0001e80000100800 */
[----:B0-----:R-:W3:Y:S04]  /*16ee0*/  LDL.LU R8, [R1+0x41c] ;  /* 0x00041c0001087983 */ /* 0x001ee80000300800 */
[----:B------:R-:W2:Y:S04]  /*16ef0*/  LDL.LU R9, [R1+0x590] ;  /* 0x0005900001097983 */ /* 0x000ea80000300800 */
[----:B------:R0:W-:Y:S04]  /*16f00*/  STL [R1+0x12c4], R2 ;  /* 0x0012c40201007387 */ /* 0x0001e80000100800 */
[----:B0-----:R-:W3:Y:S04]  /*16f10*/  LDL.LU R2, [R1+0x418] ;  /* 0x0004180001027983 */ /* 0x001ee80000300800 */
[----:B------:R-:W2:Y:S04]  /*16f20*/  LDL.LU R0, [R1+0x588] ;  /* 0x0005880001007983 */ /* 0x000ea80000300800 */
[----:B------:R-:W2:Y:S04]  /*16f30*/  LDL.LU R12, [R1+0x58c] ;  /* 0x00058c00010c7983 */ /* 0x000ea80000300800 */
[----:B------:R0:W-:Y:S04]  /*16f40*/  STL [R1+0x400], R5 ;  /* 0x0004000501007387 */ /* 0x0001e80000100800 */
[----:B0-----:R-:W4:Y:S01]  /*16f50*/  LDL.LU R5, [R1+0x12d8] ;  /* 0x0012d80001057983 */ /* 0x001f220000300800 */
[----:B------:R-:W-:Y:S01]  /*16f60*/  BAR.SYNC.DEFER_BLOCKING 0x0 ;  /* 0x0000000000007b1d */ /* 0x000fe20000010000 */
[----:B----4-:R-:W-:-:S05]  /*16f70*/  FMUL R5, R5, R4 ;  /* 0x0000000405057220 */ /* 0x010fca0000400000 */
[----:B------:R0:W-:Y:S04]  /*16f80*/  STL [R1+0x404], R5 ;  /* 0x0004040501007387 */ /* 0x0001e80000100800 */
[----:B0-----:R-:W4:Y:S02]  /*16f90*/  LDL.LU R5, [R1+0x12d4] ;  /* 0x0012d40001057983 */ /* 0x001f240000300800 */
[----:B----4-:R-:W-:-:S05]  /*16fa0*/  FMUL R5, R5, R4 ;  /* 0x0000000405057220 */ /* 0x010fca0000400000 */
[----:B------:R0:W-:Y:S04]  /*16fb0*/  STL [R1+0x410], R5 ;  /* 0x0004100501007387 */ /* 0x0001e80000100800 */
[----:B0-----:R-:W4:Y:S01]  /*16fc0*/  LDL.LU R5, [R1+0x12d0] ;  /* 0x0012d00001057983 */ /* 0x001f220000300800 */
[-C--:B------:R-:W-:Y:S01]  /*16fd0*/  FMUL R235, R235, R4.reuse ;  /* 0x00000004ebeb7220 */ /* 0x080fe20000400000 */
[----:B------:R-:W0:Y:S01]  /*16fe0*/  MUFU.EX2 R3, R3 ;  /* 0x0000000300037308 */ /* 0x000e220000000800 */
[----:B----4-:R-:W-:-:S05]  /*16ff0*/  FMUL R5, R5, R4 ;  /* 0x0000000405057220 */ /* 0x010fca0000400000 */
[----:B------:R1:W-:Y:S04]  /*17000*/  STL [R1+0x414], R5 ;  /* 0x0004140501007387 */ /* 0x0003e80000100800 */
[----:B-1----:R-:W4:Y:S04]  /*17010*/  LDL.LU R5, [R1+0x408] ;  /* 0x0004080001057983 */ /* 0x002f280000300800 */
[----:B------:R1:W-:Y:S04]  /*17020*/  STL [R1+0x12c8], R235 ;  /* 0x0012c8eb01007387 */ /* 0x0003e80000100800 */
[----:B-1----:R-:W3:Y:S01]  /*17030*/  LDL.LU R235, [R1+0x40c] ;  /* 0x00040c0001eb7983 */ /* 0x002ee20000300800 */
[-C--:B------:R-:W-:Y:S01]  /*17040*/  FMUL R148, R148, R4.reuse ;  /* 0x0000000494947220 */ /* 0x080fe20000400000 */
        /* <DEDUP_REMOVED lines=21> */
[-C--:B0-----:R-:W-:Y:S01]  /*171a0*/  FMUL R106, R106, R3.reuse ;  /* 0x000000036a6a7220 */ /* 0x081fe20000400000 */
        /* <DEDUP_REMOVED lines=81> */
[----:B------:R-:W-:Y:S01]  /*176c0*/  FMUL R25, R25, R4 ;  /* 0x0000000419197220 */ /* 0x000fe20000400000 */
[----:B----4-:R-:W-:-:S05]  /*176d0*/  FMUL R5, R5, R3 ;  /* 0x0000000305057220 */ /* 0x010fca0000400000 */
[----:B------:R0:W-:Y:S04]  /*176e0*/  STL [R1+0x408], R5 ;  /* 0x0004080501007387 */ /* 0x0001e80000100800 */
[----:B0-----:R-:W4:Y:S04]  /*176f0*/  LDL.LU R5, [R1+0x12cc] ;  /* 0x0012cc0001057983 */ /* 0x001f280000300800 */
        /* <DEDUP_REMOVED lines=57> */
[----:B------:R-:W-:Y:S01]  /*17a90*/  STL.64 [R1+0xf88], R36 ;  /* 0x000f882401007387 */ /* 0x000fe20000100a00 */
[----:B---3--:R-:W-:-:S03]  /*17aa0*/  FMUL R235, R235, R3 ;  /* 0x00000003ebeb7220 */ /* 0x008fc60000400000 */
[----:B------:R-:W-:Y:S04]  /*17ab0*/  STL.64 [R1+0xf80], R34 ;  /* 0x000f802201007387 */ /* 0x000fe80000100a00 */
[----:B------:R-:W-:Y:S04]  /*17ac0*/  STL.64 [R1+0xf78], R32 ;  /* 0x000f782001007387 */ /* 0x000fe80000100a00 */
[----:B------:R-:W-:Y:S04]  /*17ad0*/  STL.64 [R1+0xf70], R30 ;  /* 0x000f701e01007387 */ /* 0x000fe80000100a00 */
[----:B------:R-:W-:Y:S04]  /*17ae0*/  STL.64 [R1+0xf68], R28 ;  /* 0x000f681c01007387 */ /* 0x000fe80000100a00 */
[----:B------:R0:W-:Y:S04]  /*17af0*/  STL.64 [R1+0xf60], R26 ;  /* 0x000f601a01007387 */ /* 0x0001e80000100a00 */
[----:B------:R1:W-:Y:S01]  /*17b00*/  STL.64 [R1+0xf58], R24 ;  /* 0x000f581801007387 */ /* 0x0003e20000100a00 */
[----:B0-----:R-:W-:-:S03]  /*17b10*/  MOV R27, R235 ;  /* 0x000000eb001b7202 */ /* 0x001fc60000000f00 */
[----:B-1----:R-:W3:Y:S04]  /*17b20*/  LDL.LU R24, [R1+0x400] ;  /* 0x0004000001187983 */ /* 0x002ee80000300800 */
[----:B------:R-:W3:Y:S04]  /*17b30*/  LDL.LU R25, [R1+0x404] ;  /* 0x0004040001197983 */ /* 0x000ee80000300800 */
[----:B------:R-:W3:Y:S04]  /*17b40*/  LDL.LU R26, [R1+0x408] ;  /* 0x00040800011a7983 */ /* 0x000ee80000300800 */
[----:B------:R-:W4:Y:S01]  /*17b50*/  LDL.LU R235, [R1+0x12c8] ;  /* 0x0012c80001eb7983 */ /* 0x000f220000300800 */
[-C--:B------:R-:W-:Y:S01]  /*17b60*/  FMUL R2, R2, R3.reuse ;  /* 0x0000000302027220 */ /* 0x080fe20000400000 */
[-C--:B------:R-:W-:Y:S01]  /*17b70*/  FMUL R8, R8, R3.reuse ;  /* 0x0000000308087220 */ /* 0x080fe20000400000 */
[----:B--2---:R-:W-:Y:S01]  /*17b80*/  FMUL R159, R159, R4 ;  /* 0x000000049f9f7220 */ /* 0x004fe20000400000 */
[-C--:B------:R-:W-:Y:S01]  /*17b90*/  FMUL R165, R165, R3.reuse ;  /* 0x00000003a5a57220 */ /* 0x080fe20000400000 */
[----:B------:R-:W3:Y:S01]  /*17ba0*/  LDL.LU R28, [R1+0x410] ;  /* 0x00041000011c7983 */ /* 0x000ee20000300800 */
[----:B------:R-:W-:Y:S01]  /*17bb0*/  FMUL R10, R10, R3 ;  /* 0x000000030a0a7220 */ /* 0x000fe20000400000 */
[----:B------:R-:W-:Y:S01]  /*17bc0*/  MOV R30, R2 ;  /* 0x00000002001e7202 */ /* 0x000fe20000000f00 */
[----:B------:R-:W-:Y:S01]  /*17bd0*/  FMUL R158, R158, R4 ;  /* 0x000000049e9e7220 */ /* 0x000fe20000400000 */
[----:B------:R-:W3:Y:S01]  /*17be0*/  LDL.LU R29, [R1+0x414] ;  /* 0x00041400011d7983 */ /* 0x000ee20000300800 */
[----:B------:R-:W-:Y:S01]  /*17bf0*/  MOV R31, R8 ;  /* 0x00000008001f7202 */ /* 0x000fe20000000f00 */
[----:B------:R-:W-:Y:S01]  /*17c00*/  FMUL R164, R164, R4 ;  /* 0x00000004a4a47220 */ /* 0x000fe20000400000 */
[----:B------:R-:W-:Y:S01]  /*17c10*/  MOV R32, R159 ;  /* 0x0000009f00207202 */ /* 0x000fe20000000f00 */
[----:B------:R-:W2:Y:S01]  /*17c20*/  LDL.LU R2, [R1+0x12c4] ;  /* 0x0012c40001027983 */ /* 0x000ea20000300800 */
[-C--:B------:R-:W-:Y:S01]  /*17c30*/  FMUL R155, R155, R3.reuse ;  /* 0x000000039b9b7220 */ /* 0x080fe20000400000 */
[----:B------:R-:W-:-:S02]  /*17c40*/  FMUL R154, R154, R3 ;  /* 0x000000039a9a7220 */ /* 0x000fc40000400000 */
[----:B------:R-:W2:Y:S01]  /*17c50*/  LDL.LU R8, [R1+0x12c0] ;  /* 0x0012c00001087983 */ /* 0x000ea20000300800 */
[----:B------:R-:W-:Y:S01]  /*17c60*/  MOV R34, R165 ;  /* 0x000000a500227202 */ /* 0x000fe20000000f00 */
[----:B------:R-:W-:Y:S02]  /*17c70*/  FMUL R211, R211, R4 ;  /* 0x00000004d3d37220 */ /* 0x000fe40000400000 */
[----:B------:R-:W2:Y:S01]  /*17c80*/  LDL.LU R159, [R1+0x12bc] ;  /* 0x0012bc00019f7983 */ /* 0x000ea20000300800 */
[----:B------:R-:W-:Y:S01]  /*17c90*/  MOV R35, R10 ;  /* 0x0000000a00237202 */ /* 0x000fe20000000f00 */
[----:B------:R-:W-:Y:S01]  /*17ca0*/  FMUL R212, R212, R4 ;  /* 0x00000004d4d47220 */ /* 0x000fe20000400000 */
[----:B------:R-:W-:Y:S01]  /*17cb0*/  MOV R36, R158 ;  /* 0x0000009e00247202 */ /* 0x000fe20000000f00 */
[-C--:B------:R-:W-:Y:S01]  /*17cc0*/  FMUL R157, R157, R3.reuse ;  /* 0x000000039d9d7220 */ /* 0x080fe20000400000 */
[----:B------:R-:W-:Y:S01]  /*17cd0*/  MOV R37, R164 ;  /* 0x000000a400257202 */ /* 0x000fe20000000f00 */
[----:B------:R-:W-:Y:S01]  /*17ce0*/  FMUL R156, R156, R3 ;  /* 0x000000039c9c7220 */ /* 0x000fe20000400000 */
[----:B------:R-:W-:Y:S01]  /*17cf0*/  MOV R38, R155 ;  /* 0x0000009b00267202 */ /* 0x000fe20000000f00 */
[----:B------:R-:W-:Y:S01]  /*17d00*/  FMUL R213, R213, R4 ;  /* 0x00000004d5d57220 */ /* 0x000fe20000400000 */
        /* <DEDUP_REMOVED lines=14> */
[----:B------:R-:W-:-:S02]  /*17df0*/  MOV R46, R153 ;  /* 0x00000099002e7202 */ /* 0x000fc40000000f00 */
[----:B------:R-:W-:Y:S02]  /*17e00*/  MOV R47, R152 ;  /* 0x00000098002f7202 */ /* 0x000fe40000000f00 */
[----:B------:R-:W-:Y:S02]  /*17e10*/  MOV R48, R214 ;  /* 0x000000d600307202 */ /* 0x000fe40000000f00 */
[----:B------:R-:W-:Y:S02]  /*17e20*/  MOV R49, R7 ;  /* 0x0000000700317202 */ /* 0x000fe40000000f00 */
[----:B------:R-:W-:Y:S02]  /*17e30*/  MOV R50, R13 ;  /* 0x0000000d00327202 */ /* 0x000fe40000000f00 */
[----:B------:R-:W-:Y:S02]  /*17e40*/  MOV R51, R215 ;  /* 0x000000d700337202 */ /* 0x000fe40000000f00 */
[----:B----4-:R-:W-:-:S02]  /*17e50*/  MOV R33, R235 ;  /* 0x000000eb00217202 */ /* 0x010fc40000000f00 */
[----:B------:R-:W4:Y:S04]  /*17e60*/  LDL.LU R235, [R1+0x12b8] ;  /* 0x0012b80001eb7983 */ /* 0x000f280000300800 */
[----:B------:R-:W3:Y:S04]  /*17e70*/  LDL.LU R165, [R1+0x12b4] ;  /* 0x0012b40001a57983 */ /* 0x000ee80000300800 */
[----:B------:R-:W4:Y:S04]  /*17e80*/  LDL.LU R10, [R1+0x12b0] ;  /* 0x0012b000010a7983 */ /* 0x000f280000300800 */
[----:B------:R-:W4:Y:S04]  /*17e90*/  LDL.LU R158, [R1+0x12ac] ;  /* 0x0012ac00019e7983 */ /* 0x000f280000300800 */
[----:B------:R-:W3:Y:S04]  /*17ea0*/  LDL.LU R164, [R1+0x12a8] ;  /* 0x0012a80001a47983 */ /* 0x000ee80000300800 */
[----:B------:R-:W4:Y:S04]  /*17eb0*/  LDL.LU R155, [R1+0x12a4] ;  /* 0x0012a400019b7983 */ /* 0x000f280000300800 */
[----:B------:R-:W4:Y:S04]  /*17ec0*/  LDL.LU R154, [R1+0x12a0] ;  /* 0x0012a000019a7983 */ /* 0x000f280000300800 */
[----:B------:R-:W2:Y:S04]  /*17ed0*/  LDL.LU R211, [R1+0x129c] ;  /* 0x00129c0001d37983 */ /* 0x000ea80000300800 */
[----:B------:R-:W2:Y:S04]  /*17ee0*/  LDL.LU R212, [R1+0x1298] ;  /* 0x0012980001d47983 */ /* 0x000ea80000300800 */
[----:B------:R-:W4:Y:S04]  /*17ef0*/  LDL.LU R157, [R1+0x1294] ;  /* 0x00129400019d7983 */ /* 0x000f280000300800 */
[----:B------:R-:W4:Y:S04]  /*17f00*/  LDL.LU R156, [R1+0x1290] ;  /* 0x00129000019c7983 */ /* 0x000f280000300800 */
[----:B------:R-:W3:Y:S04]  /*17f10*/  LDL.LU R213, [R1+0x128c] ;  /* 0x00128c0001d57983 */ /* 0x000ee80000300800 */
[----:B------:R-:W4:Y:S04]  /*17f20*/  LDL.LU R11, [R1+0x1288] ;  /* 0x00128800010b7983 */ /* 0x000f280000300800 */
[----:B------:R-:W4:Y:S04]  /*17f30*/  LDL.LU R153, [R1+0x1284] ;  /* 0x0012840001997983 */ /* 0x000f280000300800 */
[----:B------:R-:W4:Y:S04]  /*17f40*/  LDL.LU R152, [R1+0x1280] ;  /* 0x0012800001987983 */ /* 0x000f280000300800 */
[----:B------:R-:W3:Y:S04]  /*17f50*/  LDL.LU R214, [R1+0x127c] ;  /* 0x00127c0001d67983 */ /* 0x000ee80000300800 */
[----:B------:R0:W5:Y:S04]  /*17f60*/  LDL.LU R7, [R1+0x1278] ;  /* 0x0012780001077983 */ /* 0x0001680000300800 */
[----:B------:R-:W2:Y:S04]  /*17f70*/  LDL.LU R13, [R1+0x1274] ;  /* 0x00127400010d7983 */ /* 0x000ea80000300800 */
[----:B------:R-:W2:Y:S01]  /*17f80*/  LDL.LU R215, [R1+0x1270] ;  /* 0x0012700001d77983 */ /* 0x000ea20000300800 */
        /* <DEDUP_REMOVED lines=100> */
[----:B------:R-:W-:-:S02]  /*185d0*/  MOV R52, R232 ;  /* 0x000000e800347202 */ /* 0x000fc40000000f00 */
[----:B------:R-:W-:Y:S01]  /*185e0*/  MOV R53, R233 ;  /* 0x000000e900357202 */ /* 0x000fe20000000f00 */
[----:B------:R-:W4:Y:S01]  /*185f0*/  LDL.LU R232, [R1+0x126c] ;  /* 0x00126c0001e87983 */ /* 0x000f220000300800 */
[----:B------:R-:W-:Y:S02]  /*18600*/  MOV R54, R5 ;  /* 0x0000000500367202 */ /* 0x000fe40000000f00 */
[----:B------:R-:W-:Y:S01]  /*18610*/  MOV R55, R242 ;  /* 0x000000f200377202 */ /* 0x000fe20000000f00 */
[----:B------:R-:W4:Y:S01]  /*18620*/  LDL.LU R233, [R1+0x1268] ;  /* 0x0012680001e97983 */ /* 0x000f220000300800 */
[----:B------:R-:W-:Y:S02]  /*18630*/  MOV R56, R243 ;  /* 0x000000f300387202 */ /* 0x000fe40000000f00 */
[----:B------:R-:W-:Y:S01]  /*18640*/  MOV R57, R244 ;  /* 0x000000f400397202 */ /* 0x000fe20000000f00 */
[----:B------:R-:W4:Y:S01]  /*18650*/  LDL.LU R5, [R1+0x1264] ;  /* 0x0012640001057983 */ /* 0x000f220000300800 */
[----:B------:R-:W-:-:S02]  /*18660*/  MOV R58, R245 ;  /* 0x000000f5003a7202 */ /* 0x000fc40000000f00 */
[----:B------:R-:W-:Y:S01]  /*18670*/  MOV R59, R246 ;  /* 0x000000f6003b7202 */ /* 0x000fe20000000f00 */
[----:B------:R0:W5:Y:S01]  /*18680*/  LDL.LU R242, [R1+0x1260] ;  /* 0x0012600001f27983 */ /* 0x0001620000300800 */
[----:B------:R-:W-:Y:S02]  /*18690*/  MOV R60, R247 ;  /* 0x000000f7003c7202 */ /* 0x000fe40000000f00 */
[----:B------:R-:W-:Y:S01]  /*186a0*/  MOV R61, R248 ;  /* 0x000000f8003d7202 */ /* 0x000fe20000000f00 */
[----:B------:R0:W5:Y:S01]  /*186b0*/  LDL.LU R243, [R1+0x125c] ;  /* 0x00125c0001f37983 */ /* 0x0001620000300800 */
[----:B------:R-:W-:Y:S02]  /*186c0*/  MOV R62, R249 ;  /* 0x000000f9003e7202 */ /* 0x000fe40000000f00 */
[----:B------:R-:W-:Y:S01]  /*186d0*/  MOV R63, R250 ;  /* 0x000000fa003f7202 */ /* 0x000fe20000000f00 */
[----:B------:R0:W5:Y:S01]  /*186e0*/  LDL.LU R244, [R1+0x1258] ;  /* 0x0012580001f47983 */ /* 0x0001620000300800 */
        /* <DEDUP_REMOVED lines=132> */
[----:B--2---:R-:W-:Y:S02]  /*18f30*/  F2FP.F16.F32.PACK_AB R160, R13, R215 ;  /* 0x000000d70da0723e */ /* 0x004fe400000000ff */
[----:B------:R-:W-:Y:S01]  /*18f40*/  F2FP.F16.F32.PACK_AB R161, R211, R212 ;  /* 0x000000d4d3a1723e */ /* 0x000fe200000000ff */
[----:B------:R0:W5:Y:S01]  /*18f50*/  LDL.LU R22, [R1+0x11a4] ;  /* 0x0011a40001167983 */ /* 0x0001620000300800 */
[----:B---3--:R-:W-:-:S02]  /*18f60*/  F2FP.F16.F32.PACK_AB R162, R213, R214 ;  /* 0x000000d6d5a2723e */ /* 0x008fc400000000ff */
[----:B------:R-:W-:Y:S01]  /*18f70*/  F2FP.F16.F32.PACK_AB R163, R165, R164 ;  /* 0x000000a4a5a3723e */ /* 0x000fe200000000ff */
[----:B------:R0:W5:Y:S03]  /*18f80*/  LDL.LU R23, [R1+0x11a0] ;  /* 0x0011a00001177983 */ /* 0x0001660000300800 */
[----:B------:R-:W-:Y:S01]  /*18f90*/  WARPGROUP.ARRIVE ;  /* 0x00000000000079c5 */ /* 0x000fe20000000000 */
[----:B------:R0:W5:Y:S04]  /*18fa0*/  LDL.LU R168, [R1+0x119c] ;  /* 0x00119c0001a87983 */ /* 0x0001680000300800 */
[----:B------:R0:W5:Y:S01]  /*18fb0*/  LDL.LU R169, [R1+0x1198] ;  /* 0x0011980001a97983 */ /* 0x0001620000300800 */
[----:B------:R-:W-:Y:S03]  /*18fc0*/  HGMMA.64x256x16.F32 R24, R160, gdesc[UR56], R24, gsb0 ;  /* 0x03e00038a0187df0 */ /* 0x000fe60008000818 */
[----:B------:R0:W5:Y:S04]  /*18fd0*/  LDL.LU R170, [R1+0x1194] ;  /* 0x0011940001aa7983 */ /* 0x0001680000300800 */
[----:B------:R0:W5:Y:S04]  /*18fe0*/  LDL.LU R171, [R1+0x1190] ;  /* 0x0011900001ab7983 */ /* 0x0001680000300800 */
[----:B------:R-:W2:Y:S04]  /*18ff0*/  LDL.LU R6, [R1+0x118c] ;  /* 0x00118c0001067983 */ /* 0x000ea80000300800 */
[----:B------:R0:W5:Y:S04]  /*19000*/  LDL.LU R18, [R1+0x1188] ;  /* 0x0011880001127983 */ /* 0x0001680000300800 */
[----:B------:R0:W5:Y:S04]  /*19010*/  LDL.LU R19, [R1+0x1184] ;  /* 0x0011840001137983 */ /* 0x0001680000300800 */
[----:B------:R0:W5:Y:S04]  /*19020*/  LDL.LU R16, [R1+0x1180] ;  /* 0x0011800001107983 */ /* 0x0001680000300800 */
[----:B------:R0:W5:Y:S04]  /*19030*/  LDL.LU R17, [R1+0x117c] ;  /* 0x00117c0001117983 */ /* 0x0001680000300800 */
[----:B------:R-:W3:Y:S04]  /*19040*/  LDL.LU R209, [R1+0x1178] ;  /* 0x0011780001d17983 */ /* 0x000ee80000300800 */
[----:B------:R-:W2:Y:S04]  /*19050*/  LDL.LU R210, [R1+0x1174] ;  /* 0x0011740001d27983 */ /* 0x000ea80000300800 */
[----:B------:R-:W2:Y:S04]  /*19060*/  LDL.LU R240, [R1+0x1170] ;  /* 0x0011700001f07983 */ /* 0x000ea80000300800 */
[----:B------:R-:W2:Y:S04]  /*19070*/  LDL.LU R239, [R1+0x116c] ;  /* 0x00116c0001ef7983 */ /* 0x000ea80000300800 */
[----:B------:R-:W2:Y:S04]  /*19080*/  LDL.LU R208, [R1+0x1168] ;  /* 0x0011680001d07983 */ /* 0x000ea80000300800 */
[----:B------:R-:W2:Y:S04]  /*19090*/  LDL.LU R238, [R1+0x1164] ;  /* 0x0011640001ee7983 */ /* 0x000ea80000300800 */
[----:B------:R-:W2:Y:S04]  /*190a0*/  LDL.LU R237, [R1+0x1160] ;  /* 0x0011600001ed7983 */ /* 0x000ea80000300800 */
[----:B------:R-:W2:Y:S04]  /*190b0*/  LDL.LU R207, [R1+0x115c] ;  /* 0x00115c0001cf7983 */ /* 0x000ea80000300800 */
[----:B------:R0:W5:Y:S01]  /*190c0*/  LDL.LU R252, [R1+0x1158] ;  /* 0x0011580001fc7983 */ /* 0x0001620000300800 */
[----:B------:R-:W-:-:S03]  /*190d0*/  WARPGROUP.DEPBAR.LE gsb0, 0x0 ;  /* 0x00008000000079c5 */ /* 0x000fc60000010000 */
        /* <DEDUP_REMOVED lines=64> */
[----:B-1----:R-:W3:Y:S04]  /*194e0*/  LDL.LU.64 R150, [R1+0x1150] ;  /* 0x0011500001967983 */ /* 0x002ee80000300a00 */
[----:B------:R-:W2:Y:S04]  /*194f0*/  LDL.LU.64 R148, [R1+0x1148] ;  /* 0x0011480001947983 */ /* 0x000ea80000300a00 */
        /* <DEDUP_REMOVED lines=61> */
[----:B------:R-:W2:Y:S01]  /*198d0*/  LDL.LU.64 R24, [R1+0xf58] ;  /* 0x000f580001187983 */ /* 0x000ea20000300a00 */
[----:B------:R-:W-:Y:S01]  /*198e0*/  UMOV UR6, UR58 ;  /* 0x0000003a00067c82 */ /* 0x000fe20008000000 */
[----:B------:R-:W-:Y:S01]  /*198f0*/  UMOV UR7, UR59 ;  /* 0x0000003b00077c82 */ /* 0x000fe20008000000 */
[----:B----4-:R-:W-:-:S02]  /*19900*/  R2UR UR58, R232 ;  /* 0x00000000e83a72ca */ /* 0x010fc400000e0000 */
[----:B------:R-:W-:Y:S01]  /*19910*/  R2UR UR59, R233 ;  /* 0x00000000e93b72ca */ /* 0x000fe200000e0000 */
[-C--:B---3--:R-:W-:Y:S01]  /*19920*/  FMUL R150, R150, R3.reuse ;  /* 0x0000000396967220 */ /* 0x088fe20000400000 */
[-C--:B------:R-:W-:Y:S01]  /*19930*/  FMUL R151, R151, R3.reuse ;  /* 0x0000000397977220 */ /* 0x080fe20000400000 */
[-C--:B--2---:R-:W-:Y:S01]  /*19940*/  FMUL R146, R146, R3.reuse ;  /* 0x0000000392927220 */ /* 0x084fe20000400000 */
        /* <DEDUP_REMOVED lines=19> */
[----:B------:R-:W-:-:S06]  /*19a80*/  FMUL R107, R107, R3 ;  /* 0x000000036b6b7220 */ /* 0x000fcc0000400000 */
[----:B------:R-:W-:-:S06]  /*19a90*/  WARPGROUP.ARRIVE ;  /* 0x00000000000079c5 */ /* 0x000fcc0000000000 */
[----:B------:R-:W-:Y:S03]  /*19aa0*/  HGMMA.64x256x16.F32 R24, R160, gdesc[UR56], R24, gsb0 ;  /* 0x03e00038a0187df0 */ /* 0x000fe60008000818 */
[----:B------:R-:W-:Y:S02]  /*19ab0*/  WARPGROUP.DEPBAR.LE gsb0, 0x0 ;  /* 0x00008000000079c5 */ /* 0x000fe40000010000 */
[----:B------:R1:W-:Y:S04]  /*19ac0*/  STL.64 [R1+0x200], R24 ;  /* 0x0002001801007387 */ /* 0x0003e80000100a00 */
[----:B------:R-:W2:Y:S04]  /*19ad0*/  SHFL.BFLY PT, R0, R8, 0x2, 0x1f ;  /* 0x0c401f0008007f89 */ /* 0x000ea800000e0000 */
[----:B------:R-:W3:Y:S01]  /*19ae0*/  SHFL.BFLY PT, R9, R2, 0x1, 0x1f ;  /* 0x0c201f0002097f89 */ /* 0x000ee200000e0000 */
[----:B------:R-:W-:Y:S01]  /*19af0*/  UMOV UR8, UR58 ;  /* 0x0000003a00087c82 */ /* 0x000fe20008000000 */
[----:B------:R-:W-:Y:S01]  /*19b00*/  UMOV UR9, UR59 ;  /* 0x0000003b00097c82 */ /* 0x000fe20008000000 */
[----:B------:R-:W-:Y:S01]  /*19b10*/  FADD R13, R215, R13 ;  /* 0x0000000dd70d7221 */ /* 0x000fe20000000000 */
[----:B------:R4:W-:Y:S01]  /*19b20*/  STL.64 [R1+0x208], R26 ;  /* 0x0002081a01007387 */ /* 0x0009e20000100a00 */
[----:B------:R-:W-:Y:S01]  /*19b30*/  FADD R12, R212, R211 ;  /* 0x000000d3d40c7221 */ /* 0x000fe20000000000 */
[----:B------:R-:W0:Y:S02]  /*19b40*/  LDC R163, c[0x0][0x280] ;  /* 0x0000a000ffa37b82 */ /* 0x000e240000000800 */
[----:B------:R2:W-:Y:S04]  /*19b50*/  STL.64 [R1+0x210], R28 ;  /* 0x0002101c01007387 */ /* 0x0005e80000100a00 */
        /* <DEDUP_REMOVED lines=61> */
[----:B-1----:R-:W3:Y:S04]  /*19f30*/  LDL.LU.64 R24, [R1] ;  /* 0x0000000001187983 */ /* 0x002ee80000300a00 */
[----:B----4-:R-:W4:Y:S04]  /*19f40*/  LDL.LU.64 R26, [R1+0x8] ;  /* 0x00000800011a7983 */ /* 0x010f280000300a00 */
[----:B--2---:R-:W2:Y:S04]  /*19f50*/  LDL.LU.64 R28, [R1+0x10] ;  /* 0x00001000011c7983 */ /* 0x004ea80000300a00 */
[----:B---3--:R-:W3:Y:S04]  /*19f60*/  LDL.LU.64 R30, [R1+0x18] ;  /* 0x00001800011e7983 */ /* 0x008ee80000300a00 */
[----:B------:R-:W4:Y:S04]  /*19f70*/  LDL.LU.64 R32, [R1+0x20] ;  /* 0x0000200001207983 */ /* 0x000f280000300a00 */
[----:B------:R-:W3:Y:S04]  /*19f80*/  LDL.LU.64 R34, [R1+0x28] ;  /* 0x0000280001227983 */ /* 0x000ee80000300a00 */
[----:B------:R-:W3:Y:S04]  /*19f90*/  LDL.LU.64 R36, [R1+0x30] ;  /* 0x0000300001247983 */ /* 0x000ee80000300a00 */
[----:B0-----:R-:W3:Y:S04]  /*19fa0*/  LDL.LU.64 R38, [R1+0x38] ;  /* 0x0000380001267983 */ /* 0x001ee80000300a00 */
[----:B------:R-:W3:Y:S04]  /*19fb0*/  LDL.LU.64 R40, [R1+0x40] ;  /* 0x0000400001287983 */ /* 0x000ee80000300a00 */
        /* <DEDUP_REMOVED lines=54> */
[----:B------:R-:W3:Y:S01]  /*1a320*/  LDL.LU.64 R150, [R1+0x1f8] ;  /* 0x0001f80001967983 */ /* 0x000ee20000300a00 */
[----:B------:R-:W-:-:S05]  /*1a330*/  FMNMX R0, R8, R0, !PT ;  /* 0x0000000008007209 */ /* 0x000fca0007800000 */
[----:B------:R-:W0:Y:S01]  /*1a340*/  SHFL.BFLY PT, R8, R0, 0x1, 0x1f ;  /* 0x0c201f0000087f89 */ /* 0x000e2200000e0000 */
[----:B------:R-:W-:-:S04]  /*1a350*/  FMNMX R9, R2, R9, !PT ;  /* 0x0000000902097209 */ /* 0x000fc80007800000 */
[----:B------:R-:W-:-:S05]  /*1a360*/  FMNMX R9, R9, R209, !PT ;  /* 0x000000d109097209 */ /* 0x000fca0007800000 */
[-C--:B------:R-:W-:Y:S01]  /*1a370*/  FFMA R156, R156, R235.reuse, -R9 ;  /* 0x000000eb9c9c7223 */ /* 0x080fe20000000809 */
[----:B------:R-:W-:Y:S01]  /*1a380*/  FADD R2, -R9, R209 ;  /* 0x000000d109027221 */ /* 0x000fe20000000100 */
[----:B------:R-:W-:Y:S02]  /*1a390*/  FFMA R153, R153, R235, -R9 ;  /* 0x000000eb99997223 */ /* 0x000fe40000000809 */
[----:B------:R-:W-:Y:S01]  /*1a3a0*/  FMUL R156, R156, 1.4426950216293334961 ;  /* 0x3fb8aa3b9c9c7820 */ /* 0x000fe20000400000 */
[----:B0-----:R-:W-:-:S04]  /*1a3b0*/  FMNMX R8, R0, R8, !PT ;  /* 0x0000000800087209 */ /* 0x001fc80007800000 */
[----:B------:R-:W-:Y:S01]  /*1a3c0*/  FMNMX R8, R8, R210, !PT ;  /* 0x000000d208087209 */ /* 0x000fe20007800000 */
[----:B------:R-:W-:-:S04]  /*1a3d0*/  FFMA R157, R157, R235, -R9 ;  /* 0x000000eb9d9d7223 */ /* 0x000fc80000000809 */
[----:B------:R-:W-:Y:S01]  /*1a3e0*/  FADD R0, -R8, R210 ;  /* 0x000000d208007221 */ /* 0x000fe20000000100 */
[-CC-:B------:R-:W-:Y:S01]  /*1a3f0*/  FFMA R158, R158, R235.reuse, -R8.reuse ;  /* 0x000000eb9e9e7223 */ /* 0x180fe20000000808 */
[-CC-:B------:R-:W-:Y:S01]  /*1a400*/  FFMA R155, R155, R235.reuse, -R8.reuse ;  /* 0x000000eb9b9b7223 */ /* 0x180fe20000000808 */
[-CC-:B------:R-:W-:Y:S01]  /*1a410*/  FFMA R159, R159, R235.reuse, -R8.reuse ;  /* 0x000000eb9f9f7223 */ /* 0x180fe20000000808 */
[-C--:B------:R-:W-:Y:S01]  /*1a420*/  FFMA R152, R152, R235.reuse, -R9 ;  /* 0x000000eb98987223 */ /* 0x080fe20000000809 */
[----:B------:R0:W-:Y:S01]  /*1a430*/  MUFU.EX2 R161, R156 ;  /* 0x0000009c00a17308 */ /* 0x0001e20000000800 */
[----:B------:R-:W-:Y:S01]  /*1a440*/  FMUL R2, R2, 1.4426950216293334961 ;  /* 0x3fb8aa3b02027820 */ /* 0x000fe20000400000 */
[----:B------:R-:W-:Y:S01]  /*1a450*/  FFMA R154, R154, R235, -R8 ;  /* 0x000000eb9a9a7223 */ /* 0x000fe20000000808 */
[----:B------:R-:W-:Y:S01]  /*1a460*/  FMUL R0, R0, 1.4426950216293334961 ;  /* 0x3fb8aa3b00007820 */ /* 0x000fe20000400000 */
[----:B------:R-:W-:Y:S01]  /*1a470*/  FMUL R15, R153, 1.4426950216293334961 ;  /* 0x3fb8aa3b990f7820 */ /* 0x000fe20000400000 */
[----:B------:R-:W-:Y:S01]  /*1a480*/  FMUL R157, R157, 1.4426950216293334961 ;  /* 0x3fb8aa3b9d9d7820 */ /* 0x000fe20000400000 */
[----:B------:R-:W-:Y:S01]  /*1a490*/  FMUL R14, R155, 1.4426950216293334961 ;  /* 0x3fb8aa3b9b0e7820 */ /* 0x000fe20000400000 */
[----:B0-----:R-:W-:Y:S01]  /*1a4a0*/  FMUL R156, R158, 1.4426950216293334961 ;  /* 0x3fb8aa3b9e9c7820 */ /* 0x001fe20000400000 */
[----:B------:R-:W-:Y:S01]  /*1a4b0*/  FMUL R158, R159, 1.4426950216293334961 ;  /* 0x3fb8aa3b9f9e7820 */ /* 0x000fe20000400000 */
[----:B------:R-:W-:Y:S01]  /*1a4c0*/  FMUL R152, R152, 1.4426950216293334961 ;  /* 0x3fb8aa3b98987820 */ /* 0x000fe20000400000 */
[----:B------:R-:W-:Y:S01]  /*1a4d0*/  FMUL R154, R154, 1.4426950216293334961 ;  /* 0x3fb8aa3b9a9a7820 */ /* 0x000fe20000400000 */
[----:B------:R-:W0:Y:S08]  /*1a4e0*/  MUFU.EX2 R2, R2 ;  /* 0x0000000200027308 */ /* 0x000e300000000800 */
[----:B------:R-:W1:Y:S08]  /*1a4f0*/  MUFU.EX2 R0, R0 ;  /* 0x0000000000007308 */ /* 0x000e700000000800 */
[----:B------:R-:W-:Y:S08]  /*1a500*/  MUFU.EX2 R160, R157 ;  /* 0x0000009d00a07308 */ /* 0x000ff00000000800 */
[----:B------:R-:W-:Y:S08]  /*1a510*/  MUFU.EX2 R162, R152 ;  /* 0x0000009800a27308 */ /* 0x000ff00000000800 */
[----:B------:R-:W1:Y:S08]  /*1a520*/  MUFU.EX2 R15, R15 ;  /* 0x0000000f000f7308 */ /* 0x000e700000000800 */
[----:B------:R1:W-:Y:S08]  /*1a530*/  MUFU.EX2 R157, R154 ;  /* 0x0000009a009d7308 */ /* 0x0003f00000000800 */
[----:B------:R-:W1:Y:S08]  /*1a540*/  MUFU.EX2 R14, R14 ;  /* 0x0000000e000e7308 */ /* 0x000e700000000800 */
[----:B------:R-:W-:Y:S08]  /*1a550*/  MUFU.EX2 R156, R156 ;  /* 0x0000009c009c7308 */ /* 0x000ff00000000800 */
[----:B------:R-:W1:Y:S01]  /*1a560*/  MUFU.EX2 R158, R158 ;  /* 0x0000009e009e7308 */ /* 0x000e620000000800 */
[-C--:B0-----:R-:W-:Y:S01]  /*1a570*/  FMUL R24, R24, R2.reuse ;  /* 0x0000000218187220 */ /* 0x081fe20000400000 */
[-C--:B------:R-:W-:Y:S01]  /*1a580*/  FMUL R25, R25, R2.reuse ;  /* 0x0000000219197220 */ /* 0x080fe20000400000 */
[-C--:B--2---:R-:W-:Y:S01]  /*1a590*/  FMUL R28, R28, R2.reuse ;  /* 0x000000021c1c7220 */ /* 0x084fe20000400000 */
[-C--:B------:R-:W-:Y:S01]  /*1a5a0*/  FMUL R29, R29, R2.reuse ;  /* 0x000000021d1d7220 */ /* 0x080fe20000400000 */
[-C--:B----4-:R-:W-:Y:S01]  /*1a5b0*/  FMUL R32, R32, R2.reuse ;  /* 0x0000000220207220 */ /* 0x090fe20000400000 */
[-C--:B------:R-:W-:Y:S01]  /*1a5c0*/  FMUL R33, R33, R2.reuse ;  /* 0x0000000221217220 */ /* 0x080fe20000400000 */
[-C--:B---3--:R-:W-:Y:S01]  /*1a5d0*/  FMUL R36, R36, R2.reuse ;  /* 0x0000000224247220 */ /* 0x088fe20000400000 */
        /* <DEDUP_REMOVED lines=19> */
[-C--:B-1----:R-:W-:Y:S01]  /*1a710*/  FMUL R26, R26, R0.reuse ;  /* 0x000000001a1a7220 */ /* 0x082fe20000400000 */
[-C--:B------:R-:W-:Y:S01]  /*1a720*/  FMUL R27, R27, R0.reuse ;  /* 0x000000001b1b7220 */ /* 0x080fe20000400000 */
[-C--:B------:R-:W-:Y:S01]  /*1a730*/  FMUL R30, R30, R0.reuse ;  /* 0x000000001e1e7220 */ /* 0x080fe20000400000 */
[----:B------:R-:W-:Y:S01]  /*1a740*/  FMUL R31, R31, R0 ;  /* 0x000000001f1f7220 */ /* 0x000fe20000400000 */
[-C--:B------:R-:W-:Y:S01]  /*1a750*/  FMUL R76, R76, R2.reuse ;  /* 0x000000024c4c7220 */ /* 0x080fe20000400000 */
[----:B------:R-:W-:Y:S01]  /*1a760*/  FMUL R77, R77, R2 ;  /* 0x000000024d4d7220 */ /* 0x000fe20000400000 */
[-C--:B------:R-:W-:Y:S01]  /*1a770*/  FMUL R34, R34, R0.reuse ;  /* 0x0000000022227220 */ /* 0x080fe20000400000 */
[-C--:B------:R-:W-:Y:S01]  /*1a780*/  FMUL R35, R35, R0.reuse ;  /* 0x0000000023237220 */ /* 0x080fe20000400000 */
[-C--:B------:R-:W-:Y:S01]  /*1a790*/  FMUL R38, R38, R0.reuse ;  /* 0x0000000026267220 */ /* 0x080fe20000400000 */
        /* <DEDUP_REMOVED lines=40> */
[----:B------:R-:W-:Y:S01]  /*1aa20*/  FMUL R99, R99, R0 ;  /* 0x0000000063637220 */ /* 0x000fe20000400000 */
[----:B------:R-:W-:Y:S01]  /*1aa30*/  F2FP.F16.F32.PACK_AB R152, R15, R162 ;  /* 0x000000a20f98723e */ /* 0x000fe200000000ff */
        /* <DEDUP_REMOVED lines=54> */
[----:B------:R-:W-:-:S06]  /*1ada0*/  FMUL R151, R151, R0 ;  /* 0x0000000097977220 */ /* 0x000fcc0000400000 */
[----:B------:R-:W-:-:S06]  /*1adb0*/  WARPGROUP.ARRIVE ;  /* 0x00000000000079c5 */ /* 0x000fcc0000000000 */
[----:B------:R-:W-:Y:S03]  /*1adc0*/  HGMMA.64x256x16.F32 R24, R152, gdesc[UR4], R24, gsb0 ;  /* 0x03e0000498187df0 */ /* 0x000fe60008000818 */
[----:B------:R-:W-:Y:S02]  /*1add0*/  WARPGROUP.DEPBAR.LE gsb0, 0x0 ;  /* 0x00008000000079c5 */ /* 0x000fe40000010000 */
[----:B------:R-:W-:Y:S04]  /*1ade0*/  STL.64 [R1], R24 ;  /* 0x0000001801007387 */ /* 0x000fe80000100a00 */
        /* <DEDUP_REMOVED lines=63> */
[----:B0-----:R-:W2:Y:S04]  /*1b1e0*/  LDL.LU.64 R150, [R1+0xf50] ;  /* 0x000f500001967983 */ /* 0x001ea80000300a00 */
[----:B------:R-:W3:Y:S04]  /*1b1f0*/  LDL.LU.64 R148, [R1+0xf48] ;  /* 0x000f480001947983 */ /* 0x000ee80000300a00 */
        /* <DEDUP_REMOVED lines=62> */
[----:B------:R-:W4:Y:S01]  /*1b5e0*/  LDL R159, [R1+0x7e4] ;  /* 0x0007e400019f7983 */ /* 0x000f220000100800 */
[----:B------:R-:W-:Y:S01]  /*1b5f0*/  UMOV UR6, UR8 ;  /* 0x0000000800067c82 */ /* 0x000fe20008000000 */
[----:B------:R-:W-:Y:S01]  /*1b600*/  UMOV UR7, UR9 ;  /* 0x0000000900077c82 */ /* 0x000fe20008000000 */
[-C--:B--2---:R-:W-:Y:S01]  /*1b610*/  FMUL R150, R150, R0.reuse ;  /* 0x0000000096967220 */ /* 0x084fe20000400000 */
[----:B------:R-:W-:Y:S01]  /*1b620*/  FMUL R151, R151, R0 ;  /* 0x0000000097977220 */ /* 0x000fe20000400000 */
[-C--:B---3--:R-:W-:Y:S01]  /*1b630*/  FMUL R148, R148, R2.reuse ;  /* 0x0000000294947220 */ /* 0x088fe20000400000 */
[----:B------:R-:W-:Y:S01]  /*1b640*/  FMUL R149, R149, R2 ;  /* 0x0000000295957220 */ /* 0x000fe20000400000 */
[-C--:B----4-:R-:W-:Y:S01]  /*1b650*/  FMUL R146, R146, R0.reuse ;  /* 0x0000000092927220 */ /* 0x090fe20000400000 */
        /* <DEDUP_REMOVED lines=124> */
[----:B------:R-:W-:Y:S01]  /*1be20*/  HGMMA.64x256x16.F32 R24, R152, gdesc[UR4], R24, gsb0 ;  /* 0x03e0000498187df0 */ /* 0x000fe20008000818 */
[----:B------:R-:W-:Y:S01]  /*1be30*/  FADD R15, R162, R15 ;  /* 0x0000000fa20f7221 */ /* 0x000fe20000000000 */
[----:B------:R-:W-:Y:S01]  /*1be40*/  FADD R13, R214, R13 ;  /* 0x0000000dd60d7221 */ /* 0x000fe20000000000 */
[----:B------:R-:W-:Y:S02]  /*1be50*/  FADD R12, R164, R12 ;  /* 0x0000000ca40c7221 */ /* 0x000fe40000000000 */
[----:B------:R-:W-:Y:S01]  /*1be60*/  FADD R15, R161, R15 ;  /* 0x0000000fa10f7221 */ /* 0x000fe20000000000 */
[----:B------:R-:W-:Y:S01]  /*1be70*/  FADD R13, R213, R13 ;  /* 0x0000000dd50d7221 */ /* 0x000fe20000000000 */
[----:B------:R-:W-:Y:S02]  /*1be80*/  FADD R12, R165, R12 ;  /* 0x0000000ca50c7221 */ /* 0x000fe40000000000 */
[----:B------:R-:W-:Y:S01]  /*1be90*/  FADD R15, R160, R15 ;  /* 0x0000000fa00f7221 */ /* 0x000fe20000000000 */
[----:B------:R-:W-:Y:S01]  /*1bea0*/  STL [R1+0x7ec], R10 ;  /* 0x0007ec0a01007387 */ /* 0x000fe20000100800 */
[----:B------:R-:W-:-:S03]  /*1beb0*/  IADD3 R208, R208, 0x10, RZ ;  /* 0x00000010d0d07810 */ /* 0x000fc60007ffe0ff */
[----:B------:R-:W-:Y:S04]  /*1bec0*/  STL [R1+0x7f0], R11 ;  /* 0x0007f00b01007387 */ /* 0x000fe80000100800 */
[----:B------:R-:W-:Y:S04]  /*1bed0*/  STL [R1+0x7e0], R8 ;  /* 0x0007e00801007387 */ /* 0x000fe80000100800 */
[----:B------:R-:W-:Y:S01]  /*1bee0*/  STL [R1+0x7e8], R9 ;  /* 0x0007e80901007387 */ /* 0x000fe20000100800 */
[----:B------:R-:W-:Y:S02]  /*1bef0*/  ISETP.GE.AND P0, PT, R208, R163, PT ;  /* 0x000000a3d000720c */ /* 0x000fe40003f06270 */
[----:B------:R-:W-:-:S02]  /*1bf00*/  LEA R6, R207, R6, 0x4 ;  /* 0x00000006cf067211 */ /* 0x000fc400078e20ff */
[----:B------:R-:W-:Y:S02]  /*1bf10*/  LEA R5, R159, R5, 0x4 ;  /* 0x000000059f057211 */ /* 0x000fe400078e20ff */
[----:B------:R-:W-:Y:S02]  /*1bf20*/  MOV R206, R10 ;  /* 0x0000000a00ce7202 */ /* 0x000fe40000000f00 */
[----:B------:R-:W-:Y:S02]  /*1bf30*/  MOV R210, R8 ;  /* 0x0000000800d27202 */ /* 0x000fe40000000f00 */
[----:B------:R-:W-:Y:S01]  /*1bf40*/  MOV R209, R9 ;  /* 0x0000000900d17202 */ /* 0x000fe20000000f00 */
[----:B------:R-:W-:Y:S02]  /*1bf50*/  WARPGROUP.DEPBAR.LE gsb0, 0x0 ;  /* 0x00008000000079c5 */ /* 0x000fe40000010000 */
[----:B------:R-:W-:-:S04]  /*1bf60*/  FADD R153, R157, R14 ;  /* 0x0000000e9d997221 */ /* 0x000fc80000000000 */
[----:B------:R-:W-:-:S04]  /*1bf70*/  FADD R153, R156, R153 ;  /* 0x000000999c997221 */ /* 0x000fc80000000000 */
[----:B------:R-:W-:Y:S01]  /*1bf80*/  FADD R153, R158, R153 ;  /* 0x000000999e997221 */ /* 0x000fe20000000000 */
[----:B------:R-:W0:Y:S04]  /*1bf90*/  SHFL.BFLY PT, R152, R13, 0x2, 0x1f ;  /* 0x0c401f000d987f89 */ /* 0x000e2800000e0000 */
[----:B------:R-:W1:Y:S04]  /*1bfa0*/  SHFL.BFLY PT, R14, R12, 0x2, 0x1f ;  /* 0x0c401f000c0e7f89 */ /* 0x000e6800000e0000 */
[----:B------:R-:W2:Y:S04]  /*1bfb0*/  SHFL.BFLY PT, R154, R15, 0x2, 0x1f ;  /* 0x0c401f000f9a7f89 */ /* 0x000ea800000e0000 */
[----:B------:R-:W3:Y:S01]  /*1bfc0*/  SHFL.BFLY PT, R155, R153, 0x2, 0x1f ;  /* 0x0c401f00999b7f89 */ /* 0x000ee200000e0000 */
[----:B0-----:R-:W-:Y:S01]  /*1bfd0*/  FADD R152, R13, R152 ;  /* 0x000000980d987221 */ /* 0x001fe20000000000 */
[----:B-1----:R-:W-:Y:S01]  /*1bfe0*/  FADD R14, R12, R14 ;  /* 0x0000000e0c0e7221 */ /* 0x002fe20000000000 */
[----:B--2---:R-:W-:Y:S01]  /*1bff0*/  FADD R13, R15, R154 ;  /* 0x0000009a0f0d7221 */ /* 0x004fe20000000000 */
[----:B---3--:R-:W-:-:S02]  /*1c000*/  FADD R12, R153, R155 ;  /* 0x0000009b990c7221 */ /* 0x008fc40000000000 */
[----:B------:R-:W0:Y:S04]  /*1c010*/  SHFL.BFLY PT, R154, R152, 0x1, 0x1f ;  /* 0x0c201f00989a7f89 */ /* 0x000e2800000e0000 */
[----:B------:R-:W1:Y:S04]  /*1c020*/  SHFL.BFLY PT, R15, R14, 0x1, 0x1f ;  /* 0x0c201f000e0f7f89 */ /* 0x000e6800000e0000 */
[----:B------:R-:W2:Y:S04]  /*1c030*/  SHFL.BFLY PT, R153, R13, 0x1, 0x1f ;  /* 0x0c201f000d997f89 */ /* 0x000ea800000e0000 */
[----:B------:R-:W3:Y:S01]  /*1c040*/  SHFL.BFLY PT, R155, R12, 0x1, 0x1f ;  /* 0x0c201f000c9b7f89 */ /* 0x000ee200000e0000 */
[----:B0-----:R-:W-:Y:S01]  /*1c050*/  FADD R152, R152, R154 ;  /* 0x0000009a98987221 */ /* 0x001fe20000000000 */
[----:B-1----:R-:W-:-:S03]  /*1c060*/  FADD R14, R14, R15 ;  /* 0x0000000f0e0e7221 */ /* 0x002fc60000000000 */
[----:B------:R-:W-:Y:S01]  /*1c070*/  FFMA R240, R4, R240, R152 ;  /* 0x000000f004f07223 */ /* 0x000fe20000000098 */
[----:B--2---:R-:W-:Y:S01]  /*1c080*/  FADD R13, R13, R153 ;  /* 0x000000990d0d7221 */ /* 0x004fe20000000000 */
[----:B---3--:R-:W-:Y:S01]  /*1c090*/  FADD R12, R12, R155 ;  /* 0x0000009b0c0c7221 */ /* 0x008fe20000000000 */
[----:B------:R-:W-:Y:S02]  /*1c0a0*/  FFMA R239, R3, R239, R14 ;  /* 0x000000ef03ef7223 */ /* 0x000fe4000000000e */
[----:B------:R-:W-:Y:S01]  /*1c0b0*/  FFMA R238, R2, R238, R13 ;  /* 0x000000ee02ee7223 */ /* 0x000fe2000000000d */
[----:B------:R-:W-:Y:S01]  /*1c0c0*/  MOV R4, R11 ;  /* 0x0000000b00047202 */ /* 0x000fe20000000f00 */
[----:B------:R-:W-:Y:S01]  /*1c0d0*/  FFMA R237, R0, R237, R12 ;  /* 0x000000ed00ed7223 */ /* 0x000fe2000000000c */
[----:B------:R-:W-:Y:S06]  /*1c0e0*/  @!P0 BRA `(.L_x_1) ;  /* 0xffffff6800d88947 */ /* 0x000fec000383ffff */
.L_x_0:
[----:B------:R-:W2:Y:S04]  /*1c0f0*/  LDL.LU R220, [R1+0x8] ;  /* 0x0000080001dc7983 */ /* 0x000ea80000300800 */
[----:B------:R-:W3:Y:S04]  /*1c100*/  LDL.LU R218, [R1+0x408] ;  /* 0x0004080001da7983 */ /* 0x000ee80000300800 */
[----:B------:R-:W4:Y:S04]  /*1c110*/  LDL.LU R217, [R1+0x400] ;  /* 0x0004000001d97983 */ /* 0x000f280000300800 */
[----:B------:R-:W2:Y:S01]  /*1c120*/  LDL.LU R3, [R1+0x130] ;  /* 0x0001300001037983 */ /* 0x000ea20000300800 */
[----:B------:R-:W0:Y:S03]  /*1c130*/  S2R R0, SR_TID.X ;  /* 0x0000000000007919 */ /* 0x000e260000002100 */
[----:B------:R-:W4:Y:S04]  /*1c140*/  LDL.LU R2, [R1+0x12c] ;  /* 0x00012c0001027983 */ /* 0x000f280000300800 */
[----:B------:R-:W3:Y:S04]  /*1c150*/  LDL.LU R215, [R1] ;  /* 0x0000000001d77983 */ /* 0x000ee80000300800 */
        /* <DEDUP_REMOVED lines=14> */
[----:B------:R-:W4:Y:S01]  /*1c240*/  LDL.LU R159, [R1+0x11c] ;  /* 0x00011c00019f7983 */ /* 0x000f220000300800 */
[----:B0-----:R-:W-:-:S03]  /*1c250*/  SHF.R.U32.HI R4, RZ, 0x1, R0 ;  /* 0x00000001ff047819 */ /* 0x001fc60000011600 */
        /* <DEDUP_REMOVED lines=12> */
[----:B------:R-:W-:-:S02]  /*1c320*/  LOP3.LUT R4, R4, 0x4, RZ, 0xc0, !PT ;  /* 0x0000000404047812 */ /* 0x000fc400078ec0ff */
[----:B------:R-:W-:Y:S01]  /*1c330*/  FSETP.GT.AND P3, PT, |R237|, 8.50705917302346158658e+37, PT ;  /* 0x7e800000ed00780b */ /* 0x000fe20003f64200 */
[----:B-----5:R-:W-:Y:S01]  /*1c340*/  STL [R1+0xd58], R252 ;  /* 0x000d58fc01007387 */ /* 0x020fe20000100800 */
[----:B--2---:R-:W-:Y:S02]  /*1c350*/  MOV R162, R3 ;  /* 0x0000000300a27202 */ /* 0x004fe40000000f00 */
[C---:B------:R-:W-:Y:S02]  /*1c360*/  SHF.L.U32 R3, R0.reuse, 0x1, RZ ;  /* 0x0000000100037819 */ /* 0x040fe400000006ff */
[----:B------:R-:W-:Y:S02]  /*1c370*/  LOP3.LUT R0, R0, 0xff, RZ, 0xc0, !PT ;  /* 0x000000ff00007812 */ /* 0x000fe400078ec0ff */
[----:B------:R-:W-:Y:S02]  /*1c380*/  LOP3.LUT R3, R3, 0x1f8, RZ, 0xc0, !PT ;  /* 0x000001f803037812 */ /* 0x000fe400078ec0ff */
[----:B------:R-:W-:-:S02]  /*1c390*/  LEA R0, R0, R241, 0x4 ;  /* 0x000000f100007211 */ /* 0x000fc400078e20ff */
[----:B---3--:R-:W-:-:S03]  /*1c3a0*/  MOV R216, R215 ;  /* 0x000000d700d87202 */ /* 0x008fc60000000f00 */
[----:B------:R0:W-:Y:S01]  /*1c3b0*/  STL [R1+0xd5c], R0 ;  /* 0x000d5c0001007387 */ /* 0x0001e20000100800 */
[----:B----4-:R-:W-:Y:S02]  /*1c3c0*/  MOV R215, R214 ;  /* 0x000000d600d77202 */ /* 0x010fe40000000f00 */
[----:B------:R-:W-:Y:S02]  /*1c3d0*/  MOV R219, R216 ;  /* 0x000000d800db7202 */ /* 0x000fe40000000f00 */
[----:B------:R-:W-:Y:S02]  /*1c3e0*/  MOV R214, R213 ;  /* 0x000000d500d67202 */ /* 0x000fe40000000f00 */
[----:B0-----:R-:W-:Y:S02]  /*1c3f0*/  IADD3 R0, R241, R3, RZ ;  /* 0x00000003f1007210 */ /* 0x001fe40007ffe0ff */
[----:B------:R-:W-:-:S03]  /*1c400*/  MOV R213, R212 ;  /* 0x000000d400d57202 */ /* 0x000fc60000000f00 */
[----:B------:R0:W-:Y:S01]  /*1c410*/  STL [R1+0xd50], R0 ;  /* 0x000d500001007387 */ /* 0x0001e20000100800 */
[----:B------:R-:W-:Y:S02]  /*1c420*/  MOV R212, R211 ;  /* 0x000000d300d47202 */ /* 0x000fe40000000f00 */
[----:B------:R-:W-:Y:S02]  /*1c430*/  MOV R216, R215 ;  /* 0x000000d700d87202 */ /* 0x000fe40000000f00 */
[----:B------:R-:W-:Y:S01]  /*1c440*/  MOV R211, R167 ;  /* 0x000000a700d37202 */ /* 0x000fe20000000f00 */
[----:B0-----:R-:W2:Y:S01]  /*1c450*/  LDL.LU R0, [R1+0x808] ;  /* 0x0008080001007983 */ /* 0x001ea20000300800 */
[----:B------:R-:W-:Y:S02]  /*1c460*/  MOV R167, R166 ;  /* 0x000000a600a77202 */ /* 0x000fe40000000f00 */
[----:B------:R-:W-:Y:S02]  /*1c470*/  MOV R166, R165 ;  /* 0x000000a500a67202 */ /* 0x000fe40000000f00 */
[----:B------:R-:W-:-:S02]  /*1c480*/  MOV R215, R214 ;  /* 0x000000d600d77202 */ /* 0x000fc40000000f00 */
[----:B------:R-:W-:Y:S02]  /*1c490*/  MOV R214, R213 ;  /* 0x000000d500d67202 */ /* 0x000fe40000000f00 */
[----:B------:R-:W-:Y:S02]  /*1c4a0*/  MOV R213, R212 ;  /* 0x000000d400d57202 */ /* 0x000fe40000000f00 */
[----:B------:R-:W-:Y:S02]  /*1c4b0*/  FSETP.GT.AND P2, PT, |R238|, 8.50705917302346158658e+37, PT ;  /* 0x7e800000ee00780b */ /* 0x000fe40003f44200 */
[----:B------:R-:W-:Y:S02]  /*1c4c0*/  MOV R212, R211 ;  /* 0x000000d300d47202 */ /* 0x000fe40000000f00 */
[----:B------:R-:W-:Y:S02]  /*1c4d0*/  MOV R211, R167 ;  /* 0x000000a700d37202 */ /* 0x000fe40000000f00 */
[----:B------:R-:W-:Y:S01]  /*1c4e0*/  MOV R167, R166 ;  /* 0x000000a600a77202 */ /* 0x000fe20000000f00 */
[----:B------:R-:W-:Y:S01]  /*1c4f0*/  FMUL R3, R218, 0.25 ;  /* 0x3e800000da037820 */ /* 0x000fe20000400000 */
[----:B------:R-:W-:-:S02]  /*1c500*/  FSETP.GT.AND P0, PT, |R239|, 8.50705917302346158658e+37, PT ;  /* 0x7e800000ef00780b */ /* 0x000fc40003f04200 */
[----:B------:R-:W-:Y:S01]  /*1c510*/  FSETP.GT.AND P1, PT, |R240|, 8.50705917302346158658e+37, PT ;  /* 0x7e800000f000780b */ /* 0x000fe20003f24200 */
[----:B------:R-:W-:Y:S01]  /*1c520*/  FMUL R6, R151, 0.25 ;  /* 0x3e80000097067820 */ /* 0x000fe20000400000 */
[----:B------:R-:W-:Y:S01]  /*1c530*/  FMUL R5, R150, 0.25 ;  /* 0x3e80000096057820 */ /* 0x000fe20000400000 */
[----:B------:R-:W-:Y:S02]  /*1c540*/  MOV R165, R164 ;  /* 0x000000a400a57202 */ /* 0x000fe40000000f00 */
[----:B------:R-:W-:Y:S02]  /*1c550*/  MOV R164, R163 ;  /* 0x000000a300a47202 */ /* 0x000fe40000000f00 */
[----:B------:R-:W-:Y:S02]  /*1c560*/  MOV R163, R162 ;  /* 0x000000a200a37202 */ /* 0x000fe40000000f00 */
[----:B------:R-:W-:Y:S01]  /*1c570*/  MOV R162, R2 ;  /* 0x0000000200a27202 */ /* 0x000fe20000000f00 */
[----:B------:R-:W-:Y:S01]  /*1c580*/  FMUL R2, R220, 0.25 ;  /* 0x3e800000dc027820 */ /* 0x000fe20000400000 */
[----:B------:R-:W-:-:S02]  /*1c590*/  MOV R166, R165 ;  /* 0x000000a500a67202 */ /* 0x000fc40000000f00 */
[----:B------:R-:W-:Y:S02]  /*1c5a0*/  MOV R165, R164 ;  /* 0x000000a400a57202 */ /* 0x000fe40000000f00 */
[----:B------:R-:W-:Y:S02]  /*1c5b0*/  MOV R164, R163 ;  /* 0x000000a300a47202 */ /* 0x000fe40000000f00 */
[----:B------:R-:W-:Y:S02]  /*1c5c0*/  MOV R163, R162 ;  /* 0x000000a200a37202 */ /* 0x000fe40000000f00 */
[----:B------:R-:W-:Y:S01]  /*1c5d0*/  FSEL R252, R2, R220, P3 ;  /* 0x000000dc02fc7208 */ /* 0x000fe20001800000 */
[----:B------:R-:W-:Y:S01]  /*1c5e0*/  FMUL R2, R217, 0.25 ;  /* 0x3e800000d9027820 */ /* 0x000fe20000400000 */
[----:B------:R-:W-:Y:S01]  /*1c5f0*/  BAR.SYNC.DEFER_BLOCKING 0x0 ;  /* 0x0000000000007b1d */ /* 0x000fe20000010000 */
[----:B--2---:R-:W-:Y:S01]  /*1c600*/  IADD3 R0, R4, R0, RZ ;  /* 0x0000000004007210 */ /* 0x004fe20007ffe0ff */
[----:B------:R-:W-:-:S04]  /*1c610*/  FMUL R4, R219, 0.25 ;  /* 0x3e800000db047820 */ /* 0x000fc80000400000 */
[----:B------:R0:W-:Y:S04]  /*1c620*/  STL [R1+0xd54], R0 ;  /* 0x000d540001007387 */ /* 0x0001e80000100800 */
[----:B------:R-:W2:Y:S01]  /*1c630*/  LDL.LU R162, [R1+0x128] ;  /* 0x0001280001a27983 */ /* 0x000ea20000300800 */
[----:B0-----:R-:W-:-:S05]  /*1c640*/  FSEL R0, R4, R219, P2 ;  /* 0x000000db04007208 */ /* 0x001fca0001000000 */
[----:B------:R0:W-:Y:S02]  /*1c650*/  STL [R1+0x860], R0 ;  /* 0x0008600001007387 */ /* 0x0001e40000100800 */
[----:B0-----:R-:W-:-:S05]  /*1c660*/  FSEL R0, R3, R218, P0 ;  /* 0x000000da03007208 */ /* 0x001fca0000000000 */
[----:B------:R0:W-:Y:S02]  /*1c670*/  STL [R1+0x864], R0 ;  /* 0x0008640001007387 */ /* 0x0001e40000100800 */
[----:B0-----:R-:W-:-:S05]  /*1c680*/  FSEL R0, R2, R217, P1 ;  /* 0x000000d902007208 */ /* 0x001fca0000800000 */
[----:B------:R0:W-:Y:S02]  /*1c690*/  STL [R1+0x86c], R0 ;  /* 0x00086c0001007387 */ /* 0x0001e40000100800 */
[----:B0-----:R-:W-:Y:S01]  /*1c6a0*/  FSEL R0, R6, R151, P3 ;  /* 0x0000009706007208 */ /* 0x001fe20001800000 */
[----:B------:R-:W-:-:S04]  /*1c6b0*/  FMUL R6, R149, 0.25 ;  /* 0x3e80000095067820 */ /* 0x000fc80000400000 */
[----:B------:R0:W-:Y:S02]  /*1c6c0*/  STL [R1+0x85c], R0 ;  /* 0x00085c0001007387 */ /* 0x0001e40000100800 */
[----:B0-----:R-:W-:Y:S01]  /*1c6d0*/  FSEL R0, R5, R150, P3 ;  /* 0x0000009605007208 */ /* 0x001fe20001800000 */
[----:B------:R-:W-:-:S04]  /*1c6e0*/  FMUL R5, R148, 0.25 ;  /* 0x3e80000094057820 */ /* 0x000fc80000400000 */
[----:B------:R0:W-:Y:S01]  /*1c6f0*/  STL [R1+0x854], R0 ;  /* 0x0008540001007387 */ /* 0x0001e20000100800 */
[----:B------:R-:W-:Y:S01]  /*1c700*/  FMUL R4, R147, 0.25 ;  /* 0x3e80000093047820 */ /* 0x000fe20000400000 */
[----:B0-----:R-:W-:-:S05]  /*1c710*/  FSEL R0, R6, R149, P2 ;  /* 0x0000009506007208 */ /* 0x001fca0001000000 */
        /* <DEDUP_REMOVED lines=336> */
[----:B------:R0:W-:Y:S02]  /*1dc20*/  STL [R1+0x688], R0 ;  /* 0x0006880001007387 */ /* 0x0001e40000100800 */
[----:B0-----:R-:W-:-:S05]  /*1dc30*/  FSEL R0, R3, R36, P2 ;  /* 0x0000002403007208 */ /* 0x001fca0001000000 */
[----:B------:R0:W-:Y:S02]  /*1dc40*/  STL [R1+0x680], R0 ;  /* 0x0006800001007387 */ /* 0x0001e40000100800 */
[----:B0-----:R-:W-:-:S05]  /*1dc50*/  FSEL R0, R2, R35, P3 ;  /* 0x0000002302007208 */ /* 0x001fca0001800000 */
[----:B------:R0:W-:Y:S04]  /*1dc60*/  STL [R1+0x67c], R0 ;  /* 0x00067c0001007387 */ /* 0x0001e80000100800 */
[----:B------:R-:W3:Y:S04]  /*1dc70*/  LDL.LU R220, [R1+0x1fc] ;  /* 0x0001fc0001dc7983 */ /* 0x000ee80000300800 */
[----:B------:R-:W4:Y:S04]  /*1dc80*/  LDL.LU R219, [R1+0x1f8] ;  /* 0x0001f80001db7983 */ /* 0x000f280000300800 */
[----:B------:R-:W2:Y:S04]  /*1dc90*/  LDL.LU R218, [R1+0x1f4] ;  /* 0x0001f40001da7983 */ /* 0x000ea80000300800 */
[----:B------:R-:W2:Y:S01]  /*1dca0*/  LDL.LU R217, [R1+0x1f0] ;  /* 0x0001f00001d97983 */ /* 0x000ea20000300800 */
[----:B------:R-:W-:Y:S01]  /*1dcb0*/  FMUL R6, R34, 0.25 ;  /* 0x3e80000022067820 */ /* 0x000fe20000400000 */
[----:B------:R-:W-:-:S04]  /*1dcc0*/  FMUL R5, R33, 0.25 ;  /* 0x3e80000021057820 */ /* 0x000fc80000400000 */
        /* <DEDUP_REMOVED lines=14> */
[----:B------:R0:W-:Y:S04]  /*1ddb0*/  STL [R1+0x664], R0 ;  /* 0x0006640001007387 */ /* 0x0001e80000100800 */
[----:B------:R-:W2:Y:S04]  /*1ddc0*/  LDL.LU R228, [R1+0x1e8] ;  /* 0x0001e80001e47983 */ /* 0x000ea80000300800 */
[----:B------:R-:W2:Y:S01]  /*1ddd0*/  LDL.LU R227, [R1+0x1e4] ;  /* 0x0001e40001e37983 */ /* 0x000ea20000300800 */
[----:B0-----:R-:W-:-:S03]  /*1dde0*/  FSEL R0, R6, R29, P2 ;  /* 0x0000001d06007208 */ /* 0x001fc60001000000 */
[----:B------:R-:W2:Y:S01]  /*1ddf0*/  LDL.LU R226, [R1+0x1e0] ;  /* 0x0001e00001e27983 */ /* 0x000ea20000300800 */
[----:B------:R-:W-:-:S03]  /*1de00*/  FMUL R4, R27, 0.25 ;  /* 0x3e8000001b047820 */ /* 0x000fc60000400000 */
[----:B------:R-:W2:Y:S04]  /*1de10*/  LDL.LU R225, [R1+0x1dc] ;  /* 0x0001dc0001e17983 */ /* 0x000ea80000300800 */
        /* <DEDUP_REMOVED lines=13> */
[----:B------:R0:W-:Y:S02]  /*1def0*/  STL [R1+0x654], R0 ;  /* 0x0006540001007387 */ /* 0x0001e40000100800 */
[----:B0-----:R-:W-:-:S05]  /*1df00*/  FSEL R0, R2, R25, P2 ;  /* 0x0000001902007208 */ /* 0x001fca0001000000 */
[----:B------:R0:W-:Y:S02]  /*1df10*/  STL [R1+0x658], R0 ;  /* 0x0006580001007387 */ /* 0x0001e40000100800 */
[----:B0-----:R-:W-:-:S05]  /*1df20*/  FSEL R0, R6, R24, P2 ;  /* 0x0000001806007208 */ /* 0x001fca0001000000 */
[----:B------:R0:W-:Y:S01]  /*1df30*/  STL [R1+0x650], R0 ;  /* 0x0006500001007387 */ /* 0x0001e20000100800 */
[----:B------:R-:W-:Y:S02]  /*1df40*/  MOV R229, R216 ;  /* 0x000000d800e57202 */ /* 0x000fe40000000f00 */
[----:B------:R-:W-:Y:S02]  /*1df50*/  MOV R216, R215 ;  /* 0x000000d700d87202 */ /* 0x000fe40000000f00 */
[----:B------:R-:W-:Y:S02]  /*1df60*/  MOV R215, R214 ;  /* 0x000000d600d77202 */ /* 0x000fe40000000f00 */
[----:B------:R-:W-:Y:S02]  /*1df70*/  MOV R214, R213 ;  /* 0x000000d500d67202 */ /* 0x000fe40000000f00 */
[----:B------:R-:W-:Y:S02]  /*1df80*/  MOV R213, R212 ;  /* 0x000000d400d57202 */ /* 0x000fe40000000f00 */
[----:B------:R-:W-:-:S02]  /*1df90*/  MOV R212, R211 ;  /* 0x000000d300d47202 */ /* 0x000fc40000000f00 */
[----:B------:R-:W-:Y:S01]  /*1dfa0*/  MOV R211, R167 ;  /* 0x000000a700d37202 */ /* 0x000fe20000000f00 */
[----:B---3--:R-:W-:Y:S01]  /*1dfb0*/  FMUL R5, R220, 0.25 ;  /* 0x3e800000dc057820 */ /* 0x008fe20000400000 */
[----:B----4-:R-:W-:-:S04]  /*1dfc0*/  FMUL R4, R219, 0.25 ;  /* 0x3e800000db047820 */ /* 0x010fc80000400000 */
[----:B0-----:R-:W-:Y:S01]  /*1dfd0*/  FSEL R0, R5, R220, P3 ;  /* 0x000000dc05007208 */ /* 0x001fe20001800000 */
[----:B--2---:R-:W-:-:S04]  /*1dfe0*/  FMUL R3, R218, 0.25 ;  /* 0x3e800000da037820 */ /* 0x004fc80000400000 */
        /* <DEDUP_REMOVED lines=8> */
[----:B------:R-:W2:Y:S01]  /*1e070*/  LDL.LU R167, [R1+0x14c] ;  /* 0x00014c0001a77983 */ /* 0x000ea20000300800 */
[----:B------:R-:W-:-:S03]  /*1e080*/  FMUL R6, R229, 0.25 ;  /* 0x3e800000e5067820 */ /* 0x000fc60000400000 */
[----:B------:R-:W3:Y:S02]  /*1e090*/  LDL.LU R219, [R1+0x1c0] ;  /* 0x0001c00001db7983 */ /* 0x000ee40000300800 */
[----:B0-----:R-:W-:Y:S02]  /*1e0a0*/  FSEL R0, R6, R229, P3 ;  /* 0x000000e506007208 */ /* 0x001fe40001800000 */
[----:B------:R-:W4:Y:S04]  /*1e0b0*/  LDL.LU R217, [R1+0x1bc] ;  /* 0x0001bc0001d97983 */ /* 0x000f280000300800 */
[----:B------:R-:W4:Y:S04]  /*1e0c0*/  LDL.LU R220, [R1+0x1b8] ;  /* 0x0001b80001dc7983 */ /* 0x000f280000300800 */
[----:B------:R-:W4:Y:S04]  /*1e0d0*/  LDL.LU R218, [R1+0x1b4] ;  /* 0x0001b40001da7983 */ /* 0x000f280000300800 */
[----:B------:R0:W-:Y:S01]  /*1e0e0*/  STL [R1+0x63c], R0 ;  /* 0x00063c0001007387 */ /* 0x0001e20000100800 */
[----:B------:R-:W-:Y:S01]  /*1e0f0*/  FMUL R5, R228, 0.25 ;  /* 0x3e800000e4057820 */ /* 0x000fe20000400000 */
[----:B------:R-:W-:-:S04]  /*1e100*/  FMUL R4, R227, 0.25 ;  /* 0x3e800000e3047820 */ /* 0x000fc80000400000 */
[----:B0-----:R-:W-:Y:S01]  /*1e110*/  FSEL R0, R5, R228, P3 ;  /* 0x000000e405007208 */ /* 0x001fe20001800000 */
[----:B------:R-:W-:-:S04]  /*1e120*/  FMUL R3, R226, 0.25 ;  /* 0x3e800000e2037820 */ /* 0x000fc80000400000 */
[----:B------:R0:W-:Y:S01]  /*1e130*/  STL [R1+0x634], R0 ;  /* 0x0006340001007387 */ /* 0x0001e20000100800 */
[----:B------:R-:W-:Y:S01]  /*1e140*/  FMUL R2, R225, 0.25 ;  /* 0x3e800000e1027820 */ /* 0x000fe20000400000 */
[----:B0-----:R-:W-:-:S05]  /*1e150*/  FSEL R0, R4, R227, P2 ;  /* 0x000000e304007208 */ /* 0x001fca0001000000 */
[----:B------:R0:W-:Y:S02]  /*1e160*/  STL [R1+0x638], R0 ;  /* 0x0006380001007387 */ /* 0x0001e40000100800 */
[----:B0-----:R-:W-:-:S05]  /*1e170*/  FSEL R0, R3, R226, P2 ;  /* 0x000000e203007208 */ /* 0x001fca0001000000 */
[----:B------:R0:W-:Y:S02]  /*1e180*/  STL [R1+0x630], R0 ;  /* 0x0006300001007387 */ /* 0x0001e40000100800 */
[----:B0-----:R-:W-:Y:S02]  /*1e190*/  FSEL R0, R2, R225, P3 ;  /* 0x000000e102007208 */ /* 0x001fe40001800000 */
[----:B------:R-:W-:Y:S02]  /*1e1a0*/  MOV R225, R216 ;  /* 0x000000d800e17202 */ /* 0x000fe40000000f00 */
[----:B------:R-:W-:Y:S02]  /*1e1b0*/  MOV R216, R215 ;  /* 0x000000d700d87202 */ /* 0x000fe40000000f00 */
[----:B------:R-:W-:Y:S02]  /*1e1c0*/  MOV R215, R214 ;  /* 0x000000d600d77202 */ /* 0x000fe40000000f00 */
[----:B------:R-:W-:-:S02]  /*1e1d0*/  MOV R214, R213 ;  /* 0x000000d500d67202 */ /* 0x000fc40000000f00 */
[----:B------:R-:W-:Y:S01]  /*1e1e0*/  MOV R213, R212 ;  /* 0x000000d400d57202 */ /* 0x000fe20000000f00 */
[----:B------:R0:W-:Y:S01]  /*1e1f0*/  STL [R1+0x62c], R0 ;  /* 0x00062c0001007387 */ /* 0x0001e20000100800 */
[----:B------:R-:W-:Y:S02]  /*1e200*/  MOV R212, R211 ;  /* 0x000000d300d47202 */ /* 0x000fe40000000f00 */
[----:B--2---:R-:W-:Y:S02]  /*1e210*/  MOV R211, R167 ;  /* 0x000000a700d37202 */ /* 0x004fe40000000f00 */
[----:B------:R-:W2:Y:S01]  /*1e220*/  LDL.LU R167, [R1+0x148] ;  /* 0x0001480001a77983 */ /* 0x000ea20000300800 */
[----:B------:R-:W-:Y:S01]  /*1e230*/  FMUL R6, R225, 0.25 ;  /* 0x3e800000e1067820 */ /* 0x000fe20000400000 */
[----:B------:R-:W-:-:S04]  /*1e240*/  FMUL R5, R224, 0.25 ;  /* 0x3e800000e0057820 */ /* 0x000fc80000400000 */
[----:B0-----:R-:W-:Y:S01]  /*1e250*/  FSEL R0, R6, R225, P3 ;  /* 0x000000e106007208 */ /* 0x001fe20001800000 */
[----:B------:R-:W-:-:S04]  /*1e260*/  FMUL R4, R223, 0.25 ;  /* 0x3e800000df047820 */ /* 0x000fc80000400000 */
[----:B------:R0:W-:Y:S04]  /*1e270*/  STL [R1+0x624], R0 ;  /* 0x0006240001007387 */ /* 0x0001e80000100800 */
[----:B------:R-:W4:Y:S04]  /*1e280*/  LDL.LU R232, [R1+0x1ac] ;  /* 0x0001ac0001e87983 */ /* 0x000f280000300800 */
[----:B------:R-:W4:Y:S01]  /*1e290*/  LDL.LU R231, [R1+0x1a8] ;  /* 0x0001a80001e77983 */ /* 0x000f220000300800 */
[----:B0-----:R-:W-:-:S03]  /*1e2a0*/  FSEL R0, R5, R224, P2 ;  /* 0x000000e005007208 */ /* 0x001fc60001000000 */
[----:B------:R-:W4:Y:S01]  /*1e2b0*/  LDL.LU R230, [R1+0x1a4] ;  /* 0x0001a40001e67983 */ /* 0x000f220000300800 */
[----:B------:R-:W-:-:S03]  /*1e2c0*/  FMUL R3, R222, 0.25 ;  /* 0x3e800000de037820 */ /* 0x000fc60000400000 */
[----:B------:R-:W4:Y:S04]  /*1e2d0*/  LDL.LU R229, [R1+0x1a0] ;  /* 0x0001a00001e57983 */ /* 0x000f280000300800 */
        /* <DEDUP_REMOVED lines=17> */
[----:B---3--:R-:W-:Y:S02]  /*1e3f0*/  FMUL R5, R219, 0.25 ;  /* 0x3e800000db057820 */ /* 0x008fe40000400000 */
[----:B------:R-:W3:Y:S02]  /*1e400*/  LDL.LU R228, [R1+0x198] ;  /* 0x0001980001e47983 */ /* 0x000ee40000300800 */
[----:B0-----:R-:W-:-:S02]  /*1e410*/  FSEL R0, R6, R221, P2 ;  /* 0x000000dd06007208 */ /* 0x001fc40001000000 */
[----:B------:R-:W3:Y:S04]  /*1e420*/  LDL.LU R227, [R1+0x194] ;  /* 0x0001940001e37983 */ /* 0x000ee80000300800 */
[----:B------:R-:W3:Y:S01]  /*1e430*/  LDL.LU R226, [R1+0x190] ;  /* 0x0001900001e27983 */ /* 0x000ee20000300800 */
[----:B----4-:R-:W-:-:S03]  /*1e440*/  FMUL R4, R217, 0.25 ;  /* 0x3e800000d9047820 */ /* 0x010fc60000400000 */
[----:B------:R-:W4:Y:S04]  /*1e450*/  LDL.LU R225, [R1+0x18c] ;  /* 0x00018c0001e17983 */ /* 0x000f280000300800 */
[----:B------:R0:W-:Y:S01]  /*1e460*/  STL [R1+0x618], R0 ;  /* 0x0006180001007387 */ /* 0x0001e20000100800 */
[----:B------:R-:W-:Y:S01]  /*1e470*/  FMUL R3, R220, 0.25 ;  /* 0x3e800000dc037820 */ /* 0x000fe20000400000 */
[----:B0-----:R-:W-:-:S05]  /*1e480*/  FSEL R0, R5, R219, P2 ;  /* 0x000000db05007208 */ /* 0x001fca0001000000 */
[----:B------:R0:W-:Y:S01]  /*1e490*/  STL [R1+0x610], R0 ;  /* 0x0006100001007387 */ /* 0x0001e20000100800 */
[----:B------:R-:W-:Y:S01]  /*1e4a0*/  FMUL R2, R218, 0.25 ;  /* 0x3e800000da027820 */ /* 0x000fe20000400000 */
[----:B0-----:R-:W-:-:S05]  /*1e4b0*/  FSEL R0, R4, R217, P3 ;  /* 0x000000d904007208 */ /* 0x001fca0001800000 */
[----:B------:R0:W-:Y:S04]  /*1e4c0*/  STL [R1+0x60c], R0 ;  /* 0x00060c0001007387 */ /* 0x0001e80000100800 */
[----:B------:R-:W4:Y:S01]  /*1e4d0*/  LDL.LU R224, [R1+0x184] ;  /* 0x0001840001e07983 */ /* 0x000f220000300800 */
[----:B------:R-:W-:-:S03]  /*1e4e0*/  MOV R233, R216 ;  /* 0x000000d800e97202 */ /* 0x000fc60000000f00 */
[----:B------:R-:W4:Y:S01]  /*1e4f0*/  LDL.LU R223, [R1+0x180] ;  /* 0x0001800001df7983 */ /* 0x000f220000300800 */
[----:B0-----:R-:W-:-:S03]  /*1e500*/  FSEL R0, R3, R220, P3 ;  /* 0x000000dc03007208 */ /* 0x001fc60001800000 */
[----:B------:R-:W4:Y:S01]  /*1e510*/  LDL.LU R219, [R1+0x17c] ;  /* 0x00017c0001db7983 */ /* 0x000f220000300800 */
[----:B------:R-:W-:-:S03]  /*1e520*/  MOV R216, R215 ;  /* 0x000000d700d87202 */ /* 0x000fc60000000f00 */
[----:B------:R-:W4:Y:S01]  /*1e530*/  LDL.LU R217, [R1+0x178] ;  /* 0x0001780001d97983 */ /* 0x000f220000300800 */
[----:B------:R-:W-:-:S03]  /*1e540*/  MOV R215, R214 ;  /* 0x000000d600d77202 */ /* 0x000fc60000000f00 */
[----:B------:R0:W-:Y:S01]  /*1e550*/  STL [R1+0x604], R0 ;  /* 0x0006040001007387 */ /* 0x0001e20000100800 */
[----:B------:R-:W-:Y:S02]  /*1e560*/  MOV R214, R213 ;  /* 0x000000d500d67202 */ /* 0x000fe40000000f00 */
[----:B------:R-:W-:Y:S02]  /*1e570*/  MOV R213, R212 ;  /* 0x000000d400d57202 */ /* 0x000fe40000000f00 */
[----:B------:R-:W-:Y:S02]  /*1e580*/  MOV R212, R211 ;  /* 0x000000d300d47202 */ /* 0x000fe40000000f00 */
[----:B0-----:R-:W-:-:S05]  /*1e590*/  FSEL R0, R2, R218, P2 ;  /* 0x000000da02007208 */ /* 0x001fca0001000000 */
[----:B------:R0:W-:Y:S01]  /*1e5a0*/  STL [R1+0x608], R0 ;  /* 0x0006080001007387 */ /* 0x0001e20000100800 */
[----:B--2---:R-:W-:-:S03]  /*1e5b0*/  MOV R211, R167 ;  /* 0x000000a700d37202 */ /* 0x004fc60000000f00 */
[----:B------:R-:W2:Y:S01]  /*1e5c0*/  LDL.LU R167, [R1+0x15c] ;  /* 0x00015c0001a77983 */ /* 0x000ea20000300800 */
[----:B------:R-:W-:Y:S01]  /*1e5d0*/  FMUL R6, R233, 0.25 ;  /* 0x3e800000e9067820 */ /* 0x000fe20000400000 */
[----:B------:R-:W-:Y:S02]  /*1e5e0*/  FMUL R5, R232, 0.25 ;  /* 0x3e800000e8057820 */ /* 0x000fe40000400000 */
[----:B------:R-:W4:Y:S02]  /*1e5f0*/  LDL.LU R218, [R1+0x170] ;  /* 0x0001700001da7983 */ /* 0x000f240000300800 */
[----:B0-----:R-:W-:Y:S02]  /*1e600*/  FSEL R0, R6, R233, P2 ;  /* 0x000000e906007208 */ /* 0x001fe40001000000 */
[----:B------:R-:W4:Y:S04]  /*1e610*/  LDL.LU R222, [R1+0x16c] ;  /* 0x00016c0001de7983 */ /* 0x000f280000300800 */
[----:B------:R-:W4:Y:S01]  /*1e620*/  LDL.LU R221, [R1+0x168] ;  /* 0x0001680001dd7983 */ /* 0x000f220000300800 */
[----:B------:R-:W-:-:S03]  /*1e630*/  FMUL R4, R231, 0.25 ;  /* 0x3e800000e7047820 */ /* 0x000fc60000400000 */
[----:B------:R-:W4:Y:S04]  /*1e640*/  LDL.LU R220, [R1+0x164] ;  /* 0x0001640001dc7983 */ /* 0x000f280000300800 */
        /* <DEDUP_REMOVED lines=20> */
[----:B---3--:R-:W-:-:S04]  /*1e790*/  FMUL R5, R228, 0.25 ;  /* 0x3e800000e4057820 */ /* 0x008fc80000400000 */
[----:B0-----:R-:W-:Y:S01]  /*1e7a0*/  FSEL R0, R6, R229, P3 ;  /* 0x000000e506007208 */ /* 0x001fe20001800000 */
[----:B------:R-:W-:-:S04]  /*1e7b0*/  FMUL R4, R227, 0.25 ;  /* 0x3e800000e3047820 */ /* 0x000fc80000400000 */
[----:B------:R0:W-:Y:S01]  /*1e7c0*/  STL [R1+0x1f4], R0 ;  /* 0x0001f40001007387 */ /* 0x0001e20000100800 */
[----:B------:R-:W-:Y:S01]  /*1e7d0*/  FMUL R3, R226, 0.25 ;  /* 0x3e800000e2037820 */ /* 0x000fe20000400000 */
[----:B0-----:R-:W-:-:S05]  /*1e7e0*/  FSEL R0, R5, R228, P3 ;  /* 0x000000e405007208 */ /* 0x001fca0001800000 */
[----:B------:R0:W-:Y:S01]  /*1e7f0*/  STL [R1+0x1ec], R0 ;  /* 0x0001ec0001007387 */ /* 0x0001e20000100800 */
[----:B----4-:R-:W-:Y:S01]  /*1e800*/  FMUL R2, R225, 0.25 ;  /* 0x3e800000e1027820 */ /* 0x010fe20000400000 */
[----:B0-----:R-:W-:-:S05]  /*1e810*/  FSEL R0, R4, R227, P2 ;  /* 0x000000e304007208 */ /* 0x001fca0001000000 */
[----:B------:R0:W-:Y:S02]  /*1e820*/  STL [R1+0x1f0], R0 ;  /* 0x0001f00001007387 */ /* 0x0001e40000100800 */
[----:B0-----:R-:W-:-:S05]  /*1e830*/  FSEL R0, R3, R226, P2 ;  /* 0x000000e203007208 */ /* 0x001fca0001000000 */
[----:B------:R0:W-:Y:S02]  /*1e840*/  STL [R1+0x1e8], R0 ;  /* 0x0001e80001007387 */ /* 0x0001e40000100800 */
[----:B0-----:R-:W-:Y:S02]  /*1e850*/  FSEL R0, R2, R225, P3 ;  /* 0x000000e102007208 */ /* 0x001fe40001800000 */
[----:B------:R-:W-:Y:S02]  /*1e860*/  MOV R225, R216 ;  /* 0x000000d800e17202 */ /* 0x000fe40000000f00 */
[----:B------:R-:W-:Y:S02]  /*1e870*/  MOV R216, R215 ;  /* 0x000000d700d87202 */ /* 0x000fe40000000f00 */
[----:B------:R-:W-:Y:S01]  /*1e880*/  MOV R215, R212 ;  /* 0x000000d400d77202 */ /* 0x000fe20000000f00 */
[----:B------:R0:W-:Y:S01]  /*1e890*/  STL [R1+0x1e4], R0 ;  /* 0x0001e40001007387 */ /* 0x0001e20000100800 */
[----:B------:R-:W-:-:S02]  /*1e8a0*/  MOV R212, R211 ;  /* 0x000000d300d47202 */ /* 0x000fc40000000f00 */
[----:B--2---:R-:W-:Y:S02]  /*1e8b0*/  MOV R211, R167 ;  /* 0x000000a700d37202 */ /* 0x004fe40000000f00 */
        /* <DEDUP_REMOVED lines=11> */
[----:B------:R0:W-:Y:S02]  /*1e970*/  STL [R1+0x1d8], R0 ;  /* 0x0001d80001007387 */ /* 0x0001e40000100800 */
[----:B0-----:R-:W-:Y:S02]  /*1e980*/  FSEL R0, R3, R219, P3 ;  /* 0x000000db03007208 */ /* 0x001fe40001800000 */
[----:B------:R-:W-:-:S03]  /*1e990*/  MOV R219, R216 ;  /* 0x000000d800db7202 */ /* 0x000fc60000000f00 */
[----:B------:R0:W-:Y:S01]  /*1e9a0*/  STL [R1+0x1d4], R0 ;  /* 0x0001d40001007387 */ /* 0x0001e20000100800 */
[----:B------:R-:W-:Y:S02]  /*1e9b0*/  MOV R216, R212 ;  /* 0x000000d400d87202 */ /* 0x000fe40000000f00 */
[----:B------:R-:W-:Y:S02]  /*1e9c0*/  MOV R212, R211 ;  /* 0x000000d300d47202 */ /* 0x000fe40000000f00 */
[----:B0-----:R-:W-:-:S05]  /*1e9d0*/  FSEL R0, R2, R217, P3 ;  /* 0x000000d902007208 */ /* 0x001fca0001800000 */
[----:B------:R0:W-:Y:S01]  /*1e9e0*/  STL [R1+0x1cc], R0 ;  /* 0x0001cc0001007387 */ /* 0x0001e20000100800 */
[----:B--2---:R-:W-:-:S03]  /*1e9f0*/  MOV R211, R167 ;  /* 0x000000a700d37202 */ /* 0x004fc60000000f00 */
[----:B------:R-:W2:Y:S01]  /*1ea00*/  LDL.LU R167, [R1+0x144] ;  /* 0x0001440001a77983 */ /* 0x000ea20000300800 */
[----:B------:R-:W-:Y:S01]  /*1ea10*/  FMUL R6, R219, 0.25 ;  /* 0x3e800000db067820 */ /* 0x000fe20000400000 */
[----:B------:R-:W-:Y:S01]  /*1ea20*/  MOV R217, R215 ;  /* 0x000000d700d97202 */ /* 0x000fe20000000f00 */
[----:B------:R-:W-:Y:S01]  /*1ea30*/  FMUL R5, R218, 0.25 ;  /* 0x3e800000da057820 */ /* 0x000fe20000400000 */
[----:B------:R-:W3:Y:S02]  /*1ea40*/  LDL.LU R215, [R1+0x150] ;  /* 0x0001500001d77983 */ /* 0x000ee40000300800 */
[----:B0-----:R-:W-:-:S05]  /*1ea50*/  FSEL R0, R6, R219, P2 ;  /* 0x000000db06007208 */ /* 0x001fca0001000000 */
[----:B------:R0:W-:Y:S01]  /*1ea60*/  STL [R1+0x1d0], R0 ;  /* 0x0001d00001007387 */ /* 0x0001e20000100800 */
[----:B------:R-:W-:Y:S02]  /*1ea70*/  MOV R219, R217 ;  /* 0x000000d900db7202 */ /* 0x000fe40000000f00 */
[----:B------:R-:W-:Y:S02]  /*1ea80*/  MOV R217, R212 ;  /* 0x000000d400d97202 */ /* 0x000fe40000000f00 */
[----:B0-----:R-:W-:Y:S02]  /*1ea90*/  FSEL R0, R5, R218, P2 ;  /* 0x000000da05007208 */ /* 0x001fe40001000000 */
[----:B------:R-:W-:Y:S02]  /*1eaa0*/  MOV R218, R216 ;  /* 0x000000d800da7202 */ /* 0x000fe40000000f00 */
[----:B------:R-:W-:Y:S01]  /*1eab0*/  MOV R216, R211 ;  /* 0x000000d300d87202 */ /* 0x000fe20000000f00 */
[----:B------:R0:W-:Y:S04]  /*1eac0*/  STL [R1+0x1c8], R0 ;  /* 0x0001c80001007387 */ /* 0x0001e80000100800 */
[----:B------:R-:W4:Y:S01]  /*1ead0*/  LDL.LU R211, [R1+0x140] ;  /* 0x0001400001d37983 */ /* 0x000f220000300800 */
[----:B------:R-:W-:Y:S01]  /*1eae0*/  FMUL R4, R222, 0.25 ;  /* 0x3e800000de047820 */ /* 0x000fe20000400000 */
[----:B--2---:R-:W-:-:S02]  /*1eaf0*/  MOV R212, R167 ;  /* 0x000000a700d47202 */ /* 0x004fc40000000f00 */
[----:B------:R-:W2:Y:S01]  /*1eb00*/  LDL.LU R167, [R1+0x13c] ;  /* 0x00013c0001a77983 */ /* 0x000ea20000300800 */
[----:B------:R-:W-:Y:S01]  /*1eb10*/  FMUL R3, R221, 0.25 ;  /* 0x3e800000dd037820 */ /* 0x000fe20000400000 */
[----:B0-----:R-:W-:Y:S01]  /*1eb20*/  FSEL R0, R4, R222, P3 ;  /* 0x000000de04007208 */ /* 0x001fe20001800000 */
[----:B------:R-:W-:Y:S01]  /*1eb30*/  FMUL R2, R220, 0.25 ;  /* 0x3e800000dc027820 */ /* 0x000fe20000400000 */
[----:B------:R-:W-:Y:S02]  /*1eb40*/  FMUL R6, R219, 0.25 ;  /* 0x3e800000db067820 */ /* 0x000fe40000400000 */
[----:B------:R-:W-:Y:S01]  /*1eb50*/  FSEL R3, R3, R221, P3 ;  /* 0x000000dd03037208 */ /* 0x000fe20001800000 */
[----:B------:R0:W-:Y:S01]  /*1eb60*/  STL [R1+0x1c4], R0 ;  /* 0x0001c40001007387 */ /* 0x0001e20000100800 */
[----:B------:R-:W-:Y:S01]  /*1eb70*/  FMUL R5, R218, 0.25 ;  /* 0x3e800000da057820 */ /* 0x000fe20000400000 */
[----:B------:R-:W-:Y:S02]  /*1eb80*/  FMUL R4, R217, 0.25 ;  /* 0x3e800000d9047820 */ /* 0x000fe40000400000 */
[----:B------:R1:W-:Y:S01]  /*1eb90*/  STL [R1+0x1bc], R3 ;  /* 0x0001bc0301007387 */ /* 0x0003e20000100800 */
[----:B0-----:R-:W-:-:S05]  /*1eba0*/  FSEL R0, R2, R220, P2 ;  /* 0x000000dc02007208 */ /* 0x001fca0001000000 */
[----:B------:R0:W-:Y:S01]  /*1ebb0*/  STL [R1+0x1c0], R0 ;  /* 0x0001c00001007387 */ /* 0x0001e20000100800 */
[----:B-1----:R-:W-:Y:S01]  /*1ebc0*/  FMUL R3, R216, 0.25 ;  /* 0x3e800000d8037820 */ /* 0x002fe20000400000 */
[----:B------:R-:W-:Y:S02]  /*1ebd0*/  FSEL R5, R5, R218, P3 ;  /* 0x000000da05057208 */ /* 0x000fe40001800000 */
[----:B------:R-:W-:Y:S02]  /*1ebe0*/  FSEL R4, R4, R217, P3 ;  /* 0x000000d904047208 */ /* 0x000fe40001800000 */
[----:B0-----:R-:W-:Y:S01]  /*1ebf0*/  FSEL R0, R6, R219, P2 ;  /* 0x000000db06007208 */ /* 0x001fe20001000000 */
[----:B---3--:R-:W-:-:S04]  /*1ec00*/  FMUL R2, R215, 0.25 ;  /* 0x3e800000d7027820 */ /* 0x008fc80000400000 */
[----:B------:R0:W-:Y:S01]  /*1ec10*/  STL [R1+0x1b8], R0 ;  /* 0x0001b80001007387 */ /* 0x0001e20000100800 */
[----:B------:R-:W-:-:S03]  /*1ec20*/  FMUL R6, R214, 0.25 ;  /* 0x3e800000d6067820 */ /* 0x000fc60000400000 */
[----:B------:R1:W-:Y:S01]  /*1ec30*/  STL [R1+0x1b4], R5 ;  /* 0x0001b40501007387 */ /* 0x0003e20000100800 */
[----:B0-----:R-:W-:-:S03]  /*1ec40*/  FSEL R0, R3, R216, P2 ;  /* 0x000000d803007208 */ /* 0x001fc60001000000 */
[----:B------:R0:W-:Y:S04]  /*1ec50*/  STL [R1+0x1ac], R4 ;  /* 0x0001ac0401007387 */ /* 0x0001e80000100800 */
[----:B------:R3:W-:Y:S01]  /*1ec60*/  STL [R1+0x1b0], R0 ;  /* 0x0001b00001007387 */ /* 0x0007e20000100800 */
[----:B-1----:R-:W-:Y:S01]  /*1ec70*/  FMUL R5, R213, 0.25 ;  /* 0x3e800000d5057820 */ /* 0x002fe20000400000 */
[----:B------:R-:W-:Y:S01]  /*1ec80*/  FSEL R6, R6, R214, P3 ;  /* 0x000000d606067208 */ /* 0x000fe20001800000 */
[----:B----4-:R-:W-:Y:S01]  /*1ec90*/  FMUL R3, R211, 0.25 ;  /* 0x3e800000d3037820 */ /* 0x010fe20000400000 */
[----:B0-----:R-:W-:Y:S01]  /*1eca0*/  FMUL R4, R212, 0.25 ;  /* 0x3e800000d4047820 */ /* 0x001fe20000400000 */
[----:B---3--:R-:W-:-:S05]  /*1ecb0*/  FSEL R0, R2, R215, P2 ;  /* 0x000000d702007208 */ /* 0x008fca0001000000 */
[----:B------:R0:W-:Y:S01]  /*1ecc0*/  STL [R1+0x1a8], R0 ;  /* 0x0001a80001007387 */ /* 0x0001e20000100800 */
[----:B------:R-:W-:Y:S02]  /*1ecd0*/  FSEL R4, R4, R212, P2 ;  /* 0x000000d404047208 */ /* 0x000fe40001000000 */
[----:B------:R-:W-:Y:S01]  /*1ece0*/  FSEL R3, R3, R211, P2 ;  /* 0x000000d303037208 */ /* 0x000fe20001000000 */
[----:B------:R1:W-:Y:S01]  /*1ecf0*/  STL [R1+0x1a4], R6 ;  /* 0x0001a40601007387 */ /* 0x0003e20000100800 */
[----:B0-----:R-:W-:Y:S01]  /*1ed00*/  FSEL R0, R5, R213, P3 ;  /* 0x000000d505007208 */ /* 0x001fe20001800000 */
[----:B------:R-:W-:Y:S01]  /*1ed10*/  FMUL R5, R165, 0.25 ;  /* 0x3e800000a5057820 */ /* 0x000fe20000400000 */
[----:B-1----:R-:W-:-:S03]  /*1ed20*/  FMUL R6, R166, 0.25 ;  /* 0x3e800000a6067820 */ /* 0x002fc60000400000 */
[----:B------:R-:W-:Y:S04]  /*1ed30*/  STL [R1+0x19c], R0 ;  /* 0x00019c0001007387 */ /* 0x000fe80000100800 */
[----:B------:R0:W-:Y:S01]  /*1ed40*/  STL [R1+0x1a0], R4 ;  /* 0x0001a00401007387 */ /* 0x0001e20000100800 */
[----:B------:R-:W-:-:S03]  /*1ed50*/  FSEL R6, R6, R166, P3 ;  /* 0x000000a606067208 */ /* 0x000fc60001800000 */
[----:B------:R1:W-:Y:S01]  /*1ed60*/  STL [R1+0x198], R3 ;  /* 0x0001980301007387 */ /* 0x0003e20000100800 */
[----:B0-----:R-:W-:Y:S01]  /*1ed70*/  FMUL R4, R164, 0.25 ;  /* 0x3e800000a4047820 */ /* 0x001fe20000400000 */
[----:B-1----:R-:W-:-:S04]  /*1ed80*/  FMUL R3, R163, 0.25 ;  /* 0x3e800000a3037820 */ /* 0x002fc80000400000 */
[----:B------:R-:W-:Y:S02]  /*1ed90*/  FSEL R4, R4, R164, P2 ;  /* 0x000000a404047208 */ /* 0x000fe40001000000 */
[----:B------:R-:W-:Y:S01]  /*1eda0*/  FSEL R3, R3, R163, P3 ;  /* 0x000000a303037208 */ /* 0x000fe20001800000 */
[----:B--2---:R-:W-:-:S05]  /*1edb0*/  FMUL R2, R167, 0.25 ;  /* 0x3e800000a7027820 */ /* 0x004fca0000400000 */
[----:B------:R-:W-:Y:S01]  /*1edc0*/  FSEL R0, R2, R167, P3 ;  /* 0x000000a702007208 */ /* 0x000fe20001800000 */
[----:B------:R-:W-:-:S04]  /*1edd0*/  FMUL R2, R162, 0.25 ;  /* 0x3e800000a2027820 */ /* 0x000fc80000400000 */
[----:B------:R0:W-:Y:S04]  /*1ede0*/  STL [R1+0x194], R0 ;  /* 0x0001940001007387 */ /* 0x0001e80000100800 */
[----:B------:R1:W-:Y:S01]  /*1edf0*/  STL [R1+0x18c], R6 ;  /* 0x00018c0601007387 */ /* 0x0003e20000100800 */
[----:B0-----:R-:W-:Y:S01]  /*1ee00*/  FSEL R0, R5, R165, P2 ;  /* 0x000000a505007208 */ /* 0x001fe20001000000 */
[----:B------:R-:W-:Y:S01]  /*1ee10*/  FMUL R5, R160, 0.25 ;  /* 0x3e800000a0057820 */ /* 0x000fe20000400000 */
[----:B-1----:R-:W-:-:S03]  /*1ee20*/  FMUL R6, R161, 0.25 ;  /* 0x3e800000a1067820 */ /* 0x002fc60000400000 */
[----:B------:R0:W-:Y:S04]  /*1ee30*/  STL [R1+0x190], R0 ;  /* 0x0001900001007387 */ /* 0x0001e80000100800 */
[----:B------:R1:W-:Y:S01]  /*1ee40*/  STL [R1+0x188], R4 ;  /* 0x0001880401007387 */ /* 0x0003e20000100800 */
[----:B------:R-:W-:Y:S02]  /*1ee50*/  FSEL R6, R6, R161, P2 ;  /* 0x000000a106067208 */ /* 0x000fe40001000000 */
[----:B0-----:R-:W-:Y:S01]  /*1ee60*/  FSEL R0, R2, R162, P3 ;  /* 0x000000a202007208 */ /* 0x001fe20001800000 */
[----:B------:R0:W-:Y:S01]  /*1ee70*/  STL [R1+0x184], R3 ;  /* 0x0001840301007387 */ /* 0x0001e20000100800 */
[----:B-1----:R-:W-:-:S03]  /*1ee80*/  FMUL R4, R159, 0.25 ;  /* 0x3e8000009f047820 */ /* 0x002fc60000400000 */
[----:B------:R1:W-:Y:S01]  /*1ee90*/  STL [R1+0x17c], R0 ;  /* 0x00017c0001007387 */ /* 0x0003e20000100800 */
[----:B------:R-:W-:Y:S01]  /*1eea0*/  FMUL R2, R152, 0.25 ;  /* 0x3e80000098027820 */ /* 0x000fe20000400000 */
[----:B0-----:R-:W-:Y:S01]  /*1eeb0*/  FMUL R3, R158, 0.25 ;  /* 0x3e8000009e037820 */ /* 0x001fe20000400000 */
[----:B------:R-:W-:Y:S02]  /*1eec0*/  FSEL R4, R4, R159, P3 ;  /* 0x0000009f04047208 */ /* 0x000fe40001800000 */
[----:B-1----:R-:W-:Y:S01]  /*1eed0*/  FSEL R0, R5, R160, P2 ;  /* 0x000000a005007208 */ /* 0x002fe20001000000 */
[----:B------:R-:W-:Y:S01]  /*1eee0*/  STL [R1+0x180], R6 ;  /* 0x0001800601007387 */ /* 0x000fe20000100800 */
[----:B------:R-:W-:-:S03]  /*1eef0*/  FSEL R3, R3, R158, P3 ;  /* 0x0000009e03037208 */ /* 0x000fc60001800000 */
[----:B------:R0:W-:Y:S04]  /*1ef00*/  STL [R1+0x178], R0 ;  /* 0x0001780001007387 */ /* 0x0001e80000100800 */
[----:B------:R1:W-:Y:S04]  /*1ef10*/  STL [R1+0x174], R4 ;  /* 0x0001740401007387 */ /* 0x0003e80000100800 */
[----:B------:R-:W2:Y:S01]  /*1ef20*/  LDL.LU R158, [R1+0xe8] ;  /* 0x0000e800019e7983 */ /* 0x000ea20000300800 */
[----:B0-----:R-:W-:-:S03]  /*1ef30*/  FSEL R0, R2, R152, P2 ;  /* 0x0000009802007208 */ /* 0x001fc60001000000 */
[----:B------:R0:W-:Y:S04]  /*1ef40*/  STL [R1+0x16c], R3 ;  /* 0x00016c0301007387 */ /* 0x0001e80000100800 */
[----:B------:R-:W3:Y:S01]  /*1ef50*/  LDL.LU R152, [R1+0xe4] ;  /* 0x0000e40001987983 */ /* 0x000ee20000300800 */
[----:B------:R-:W-:Y:S01]  /*1ef60*/  FMUL R6, R12, 0.25 ;  /* 0x3e8000000c067820 */ /* 0x000fe20000400000 */
[----:B------:R-:W-:Y:S01]  /*1ef70*/  FMUL R5, R11, 0.25 ;  /* 0x3e8000000b057820 */ /* 0x000fe20000400000 */
[----:B-1----:R-:W-:Y:S01]  /*1ef80*/  FMUL R4, R10, 0.25 ;  /* 0x3e8000000a047820 */ /* 0x002fe20000400000 */
[----:B------:R1:W-:Y:S01]  /*1ef90*/  STL [R1+0x170], R0 ;  /* 0x0001700001007387 */ /* 0x0003e20000100800 */
[----:B0-----:R-:W-:Y:S01]  /*1efa0*/  FMUL R3, R9, 0.25 ;  /* 0x3e80000009037820 */ /* 0x001fe20000400000 */
[----:B------:R-:W-:Y:S01]  /*1efb0*/  FSEL R6, R6, R12, P2 ;  /* 0x0000000c06067208 */ /* 0x000fe20001000000 */
[----:B------:R-:W-:Y:S01]  /*1efc0*/  FMUL R2, R8, 0.25 ;  /* 0x3e80000008027820 */ /* 0x000fe20000400000 */
[----:B------:R-:W-:-:S02]  /*1efd0*/  FSEL R4, R4, R10, P3 ;  /* 0x0000000a04047208 */ /* 0x000fc40001800000 */
[----:B-1----:R-:W-:Y:S01]  /*1efe0*/  FSEL R0, R5, R11, P3 ;  /* 0x0000000b05007208 */ /* 0x002fe20001800000 */
[----:B------:R-:W-:Y:S01]  /*1eff0*/  STL [R1+0x168], R6 ;  /* 0x0001680601007387 */ /* 0x000fe20000100800 */
[----:B------:R-:W-:-:S03]  /*1f000*/  FSEL R3, R3, R9, P2 ;  /* 0x0000000903037208 */ /* 0x000fc60001000000 */
[----:B------:R0:W-:Y:S04]  /*1f010*/  STL [R1+0x164], R0 ;  /* 0x0001640001007387 */ /* 0x0001e80000100800 */
[----:B------:R1:W-:Y:S04]  /*1f020*/  STL [R1+0x15c], R4 ;  /* 0x00015c0401007387 */ /* 0x0003e80000100800 */
[----:B------:R-:W4:Y:S01]  /*1f030*/  LDL.LU R12, [R1+0xd4] ;  /* 0x0000d400010c7983 */ /* 0x000f220000300800 */
[----:B0-----:R-:W-:-:S03]  /*1f040*/  FSEL R0, R2, R8, P2 ;  /* 0x0000000802007208 */ /* 0x001fc60001000000 */
[----:B------:R0:W-:Y:S04]  /*1f050*/  STL [R1+0x160], R3 ;  /* 0x0001600301007387 */ /* 0x0001e80000100800 */
[----:B------:R-:W4:Y:S04]  /*1f060*/  LDL.LU R11, [R1+0xd0] ;  /* 0x0000d000010b7983 */ /* 0x000f280000300800 */
[----:B------:R0:W-:Y:S04]  /*1f070*/  STL [R1+0x158], R0 ;  /* 0x0001580001007387 */ /* 0x0001e80000100800 */
[----:B------:R-:W4:Y:S04]  /*1f080*/  LDL.LU R10, [R1+0xcc] ;  /* 0x0000cc00010a7983 */ /* 0x000f280000300800 */
[----:B------:R-:W4:Y:S04]  /*1f090*/  LDL.LU R9, [R1+0xc8] ;  /* 0x0000c80001097983 */ /* 0x000f280000300800 */
[----:B------:R-:W4:Y:S01]  /*1f0a0*/  LDL.LU R8, [R1+0xc4] ;  /* 0x0000c40001087983 */ /* 0x000f220000300800 */
[----:B------:R-:W-:Y:S01]  /*1f0b0*/  FMUL R6, R157, 0.25 ;  /* 0x3e8000009d067820 */ /* 0x000fe20000400000 */
[----:B------:R-:W-:Y:S01]  /*1f0c0*/  FMUL R5, R156, 0.25 ;  /* 0x3e8000009c057820 */ /* 0x000fe20000400000 */
[----:B-1----:R-:W-:Y:S01]  /*1f0d0*/  FMUL R4, R155, 0.25 ;  /* 0x3e8000009b047820 */ /* 0x002fe20000400000 */
[----:B0-----:R-:W-:-:S02]  /*1f0e0*/  FMUL R3, R154, 0.25 ;  /* 0x3e8000009a037820 */ /* 0x001fc40000400000 */
[----:B------:R-:W-:Y:S01]  /*1f0f0*/  FSEL R6, R6, R157, P3 ;  /* 0x0000009d06067208 */ /* 0x000fe20001800000 */
[----:B------:R-:W-:Y:S01]  /*1f100*/  FMUL R2, R153, 0.25 ;  /* 0x3e80000099027820 */ /* 0x000fe20000400000 */
[----:B------:R-:W-:Y:S02]  /*1f110*/  FSEL R0, R5, R156, P3 ;  /* 0x0000009c05007208 */ /* 0x000fe40001800000 */
[----:B------:R-:W-:Y:S01]  /*1f120*/  FSEL R4, R4, R155, P2 ;  /* 0x0000009b04047208 */ /* 0x000fe20001000000 */
[----:B------:R-:W-:Y:S01]  /*1f130*/  STL [R1+0x154], R6 ;  /* 0x0001540601007387 */ /* 0x000fe20000100800 */
[----:B------:R-:W-:-:S03]  /*1f140*/  FSEL R3, R3, R154, P2 ;  /* 0x0000009a03037208 */ /* 0x000fc60001000000 */
[----:B------:R0:W-:Y:S04]  /*1f150*/  STL [R1+0x14c], R0 ;  /* 0x00014c0001007387 */ /* 0x0001e80000100800 */
[----:B------:R1:W-:Y:S04]  /*1f160*/  STL [R1+0x150], R4 ;  /* 0x0001500401007387 */ /* 0x0003e80000100800 */
[----:B------:R-:W4:Y:S01]  /*1f170*/  LDL.LU R157, [R1+0xc0] ;  /* 0x0000c000019d7983 */ /* 0x000f220000300800 */
[----:B0-----:R-:W-:-:S03]  /*1f180*/  FSEL R0, R2, R153, P3 ;  /* 0x0000009902007208 */ /* 0x001fc60001800000 */
[----:B------:R0:W-:Y:S04]  /*1f190*/  STL [R1+0x148], R3 ;  /* 0x0001480301007387 */ /* 0x0001e80000100800 */
[----:B------:R-:W4:Y:S01]  /*1f1a0*/  LDL.LU R156, [R1+0xbc] ;  /* 0x0000bc00019c7983 */ /* 0x000f220000300800 */
[----:B-1----:R-:W-:-:S03]  /*1f1b0*/  FMUL R4, R15, 0.25 ;  /* 0x3e8000000f047820 */ /* 0x002fc60000400000 */
[----:B------:R1:W-:Y:S04]  /*1f1c0*/  STL [R1+0x144], R0 ;  /* 0x0001440001007387 */ /* 0x0003e80000100800 */
[----:B------:R-:W4:Y:S01]  /*1f1d0*/  LDL.LU R155, [R1+0xb8] ;  /* 0x0000b800019b7983 */ /* 0x000f220000300800 */
[----:B0-----:R-:W-:-:S03]  /*1f1e0*/  FMUL R3, R14, 0.25 ;  /* 0x3e8000000e037820 */ /* 0x001fc60000400000 */
[----:B------:R-:W4:Y:S01]  /*1f1f0*/  LDL.LU R154, [R1+0xb4] ;  /* 0x0000b400019a7983 */ /* 0x000f220000300800 */
[----:B------:R-:W-:Y:S01]  /*1f200*/  FMUL R2, R13, 0.25 ;  /* 0x3e8000000d027820 */ /* 0x000fe20000400000 */
[----:B------:R-:W-:Y:S02]  /*1f210*/  FSEL R4, R4, R15, P2 ;  /* 0x0000000f04047208 */ /* 0x000fe40001000000 */
[----:B------:R-:W4:Y:S01]  /*1f220*/  LDL.LU R153, [R1+0xb0] ;  /* 0x0000b00001997983 */ /* 0x000f220000300800 */
[----:B------:R-:W-:Y:S01]  /*1f230*/  FSEL R3, R3, R14, P3 ;  /* 0x0000000e03037208 */ /* 0x000fe20001800000 */
[----:B--2---:R-:W-:Y:S01]  /*1f240*/  FMUL R6, R158, 0.25 ;  /* 0x3e8000009e067820 */ /* 0x004fe20000400000 */
[----:B---3--:R-:W-:-:S04]  /*1f250*/  FMUL R5, R152, 0.25 ;  /* 0x3e80000098057820 */ /* 0x008fc80000400000 */
[----:B------:R-:W-:Y:S02]  /*1f260*/  FSEL R6, R6, R158, P3 ;  /* 0x0000009e06067208 */ /* 0x000fe40001800000 */
[----:B-1----:R-:W-:-:S03]  /*1f270*/  FSEL R0, R5, R152, P2 ;  /* 0x0000009805007208 */ /* 0x002fc60001000000 */
[----:B------:R-:W-:Y:S04]  /*1f280*/  STL [R1+0x13c], R6 ;  /* 0x00013c0601007387 */ /* 0x000fe80000100800 */
[----:B------:R0:W-:Y:S04]  /*1f290*/  STL [R1+0x140], R0 ;  /* 0x0001400001007387 */ /* 0x0001e80000100800 */
[----:B------:R1:W-:Y:S04]  /*1f2a0*/  STL [R1+0x138], R4 ;  /* 0x0001380401007387 */ /* 0x0003e80000100800 */
[----:B------:R-:W2:Y:S01]  /*1f2b0*/  LDL.LU R158, [R1+0xac] ;  /* 0x0000ac00019e7983 */ /* 0x000ea20000300800 */
[----:B0-----:R-:W-:-:S03]  /*1f2c0*/  FSEL R0, R2, R13, P3 ;  /* 0x0000000d02007208 */ /* 0x001fc60001800000 */
[----:B------:R-:W-:Y:S04]  /*1f2d0*/  STL [R1+0x134], R3 ;  /* 0x0001340301007387 */ /* 0x000fe80000100800 */
[----:B------:R-:W3:Y:S01]  /*1f2e0*/  LDL.LU R152, [R1+0xa8] ;  /* 0x0000a80001987983 */ /* 0x000ee20000300800 */
[----:B----4-:R-:W-:-:S03]  /*1f2f0*/  FMUL R6, R12, 0.25 ;  /* 0x3e8000000c067820 */ /* 0x010fc60000400000 */
[----:B------:R0:W-:Y:S04]  /*1f300*/  STL [R1+0x12c], R0 ;  /* 0x00012c0001007387 */ /* 0x0001e80000100800 */
[----:B------:R-:W4:Y:S01]  /*1f310*/  LDL.LU R15, [R1+0xa4] ;  /* 0x0000a400010f7983 */ /* 0x000f220000300800 */
[----:B------:R-:W-:-:S03]  /*1f320*/  FMUL R5, R11, 0.25 ;  /* 0x3e8000000b057820 */ /* 0x000fc60000400000 */
[----:B------:R-:W4:Y:S01]  /*1f330*/  LDL.LU R14, [R1+0xa0] ;  /* 0x0000a000010e7983 */ /* 0x000f220000300800 */
[----:B------:R-:W-:-:S03]  /*1f340*/  FSEL R6, R6, R12, P2 ;  /* 0x0000000c06067208 */ /* 0x000fc60001000000 */
[----:B------:R-:W4:Y:S01]  /*1f350*/  LDL.LU R13, [R1+0x9c] ;  /* 0x00009c00010d7983 */ /* 0x000f220000300800 */
[----:B-1----:R-:W-:Y:S01]  /*1f360*/  FMUL R4, R10, 0.25 ;  /* 0x3e8000000a047820 */ /* 0x002fe20000400000 */
[----:B0-----:R-:W-:Y:S01]  /*1f370*/  FSEL R0, R5, R11, P2 ;  /* 0x0000000b05007208 */ /* 0x001fe20001000000 */
[----:B------:R-:W-:-:S03]  /*1f380*/  FMUL R3, R9, 0.25 ;  /* 0x3e80000009037820 */ /* 0x000fc60000400000 */
[----:B------:R-:W-:Y:S01]  /*1f390*/  FSEL R4, R4, R10, P3 ;  /* 0x0000000a04047208 */ /* 0x000fe20001800000 */
[----:B------:R-:W-:Y:S01]  /*1f3a0*/  FMUL R2, R8, 0.25 ;  /* 0x3e80000008027820 */ /* 0x000fe20000400000 */
        /* <DEDUP_REMOVED lines=16> */
[----:B------:R-:W-:Y:S02]  /*1f4b0*/  FSEL R6, R6, R157, P2 ;  /* 0x0000009d06067208 */ /* 0x000fe40001000000 */
[----:B------:R-:W-:Y:S01]  /*1f4c0*/  FSEL R0, R5, R156, P3 ;  /* 0x0000009c05007208 */ /* 0x000fe20001800000 */
[----:B------:R-:W-:Y:S01]  /*1f4d0*/  FMUL R2, R153, 0.25 ;  /* 0x3e80000099027820 */ /* 0x000fe20000400000 */
[----:B------:R-:W-:Y:S01]  /*1f4e0*/  FSEL R4, R4, R155, P3 ;  /* 0x0000009b04047208 */ /* 0x000fe20001800000 */
[----:B------:R-:W-:Y:S01]  /*1f4f0*/  STL [R1+0x118], R6 ;  /* 0x0001180601007387 */ /* 0x000fe20000100800 */
[----:B------:R-:W-:-:S03]  /*1f500*/  FSEL R3, R3, R154, P2 ;  /* 0x0000009a03037208 */ /* 0x000fc60001000000 */
[----:B------:R0:W-:Y:S04]  /*1f510*/  STL [R1+0x114], R0 ;  /* 0x0001140001007387 */ /* 0x0001e80000100800 */
[----:B------:R-:W-:Y:S04]  /*1f520*/  STL [R1+0x10c], R4 ;  /* 0x00010c0401007387 */ /* 0x000fe80000100800 */
[----:B------:R-:W4:Y:S01]  /*1f530*/  LDL.LU R157, [R1+0x84] ;  /* 0x00008400019d7983 */ /* 0x000f220000300800 */
[----:B0-----:R-:W-:-:S03]  /*1f540*/  FSEL R0, R2, R153, P2 ;  /* 0x0000009902007208 */ /* 0x001fc60001000000 */
[----:B------:R-:W-:Y:S04]  /*1f550*/  STL [R1+0x110], R3 ;  /* 0x0001100301007387 */ /* 0x000fe80000100800 */
[----:B------:R-:W4:Y:S04]  /*1f560*/  LDL.LU R156, [R1+0x80] ;  /* 0x00008000019c7983 */ /* 0x000f280000300800 */
[----:B------:R0:W-:Y:S04]  /*1f570*/  STL [R1+0x108], R0 ;  /* 0x0001080001007387 */ /* 0x0001e80000100800 */
[----:B------:R-:W4:Y:S04]  /*1f580*/  LDL.LU R155, [R1+0x7c] ;  /* 0x00007c00019b7983 */ /* 0x000f280000300800 */
[----:B------:R-:W4:Y:S04]  /*1f590*/  LDL.LU R154, [R1+0x78] ;  /* 0x00007800019a7983 */ /* 0x000f280000300800 */
[----:B------:R-:W4:Y:S01]  /*1f5a0*/  LDL.LU R153, [R1+0x74] ;  /* 0x0000740001997983 */ /* 0x000f220000300800 */
[----:B--2---:R-:W-:Y:S01]  /*1f5b0*/  FMUL R6, R158, 0.25 ;  /* 0x3e8000009e067820 */ /* 0x004fe20000400000 */
[----:B---3--:R-:W-:-:S04]  /*1f5c0*/  FMUL R5, R152, 0.25 ;  /* 0x3e80000098057820 */ /* 0x008fc80000400000 */
[----:B------:R-:W-:Y:S02]  /*1f5d0*/  FSEL R6, R6, R158, P3 ;  /* 0x0000009e06067208 */ /* 0x000fe40001800000 */
[----:B0-----:R-:W-:Y:S01]  /*1f5e0*/  FSEL R0, R5, R152, P3 ;  /* 0x0000009805007208 */ /* 0x001fe20001800000 */
[----:B----4-:R-:W-:Y:S01]  /*1f5f0*/  FMUL R4, R15, 0.25 ;  /* 0x3e8000000f047820 */ /* 0x010fe20000400000 */
[----:B------:R-:W-:-:S04]  /*1f600*/  FMUL R3, R14, 0.25 ;  /* 0x3e8000000e037820 */ /* 0x000fc80000400000 */
[----:B------:R-:W-:Y:S01]  /*1f610*/  FSEL R4, R4, R15, P2 ;  /* 0x0000000f04047208 */ /* 0x000fe20001000000 */
[----:B------:R-:W-:Y:S01]  /*1f620*/  FMUL R2, R13, 0.25 ;  /* 0x3e8000000d027820 */ /* 0x000fe20000400000 */
[----:B------:R-:W-:Y:S01]  /*1f630*/  STL [R1+0x104], R6 ;  /* 0x0001040601007387 */ /* 0x000fe20000100800 */
[----:B------:R-:W-:-:S03]  /*1f640*/  FSEL R3, R3, R14, P2 ;  /* 0x0000000e03037208 */ /* 0x000fc60001000000 */
[----:B------:R0:W-:Y:S04]  /*1f650*/  STL [R1+0xfc], R0 ;  /* 0x0000fc0001007387 */ /* 0x0001e80000100800 */
[----:B------:R1:W-:Y:S04]  /*1f660*/  STL [R1+0x100], R4 ;  /* 0x0001000401007387 */ /* 0x0003e80000100800 */
[----:B------:R-:W2:Y:S01]  /*1f670*/  LDL.LU R152, [R1+0x70] ;  /* 0x0000700001987983 */ /* 0x000ea20000300800 */
[----:B0-----:R-:W-:-:S03]  /*1f680*/  FSEL R0, R2, R13, P3 ;  /* 0x0000000d02007208 */ /* 0x001fc60001800000 */
[----:B------:R-:W-:Y:S04]  /*1f690*/  STL [R1+0xf8], R3 ;  /* 0x0000f80301007387 */ /* 0x000fe80000100800 */
[----:B------:R-:W3:Y:S01]  /*1f6a0*/  LDL.LU R15, [R1+0x6c] ;  /* 0x00006c00010f7983 */ /* 0x000ee20000300800 */
[----:B------:R-:W-:-:S03]  /*1f6b0*/  FMUL R6, R12, 0.25 ;  /* 0x3e8000000c067820 */ /* 0x000fc60000400000 */
[----:B------:R0:W-:Y:S04]  /*1f6c0*/  STL [R1+0xf4], R0 ;  /* 0x0000f40001007387 */ /* 0x0001e80000100800 */
[----:B------:R-:W4:Y:S01]  /*1f6d0*/  LDL.LU R14, [R1+0x68] ;  /* 0x00006800010e7983 */ /* 0x000f220000300800 */
[----:B------:R-:W-:-:S03]  /*1f6e0*/  FMUL R5, R11, 0.25 ;  /* 0x3e8000000b057820 */ /* 0x000fc60000400000 */
[----:B------:R-:W4:Y:S01]  /*1f6f0*/  LDL.LU R13, [R1+0x64] ;  /* 0x00006400010d7983 */ /* 0x000f220000300800 */
[----:B------:R-:W-:Y:S01]  /*1f700*/  FSEL R6, R6, R12, P3 ;  /* 0x0000000c06067208 */ /* 0x000fe20001800000 */
[----:B-1----:R-:W-:Y:S01]  /*1f710*/  FMUL R4, R10, 0.25 ;  /* 0x3e8000000a047820 */ /* 0x002fe20000400000 */
[----:B0-----:R-:W-:Y:S01]  /*1f720*/  FSEL R0, R5, R11, P2 ;  /* 0x0000000b05007208 */ /* 0x001fe20001000000 */
[----:B------:R-:W4:Y:S01]  /*1f730*/  LDL.LU R159, [R1+0x60] ;  /* 0x00006000019f7983 */ /* 0x000f220000300800 */
[----:B------:R-:W-:Y:S02]  /*1f740*/  FMUL R3, R9, 0.25 ;  /* 0x3e80000009037820 */ /* 0x000fe40000400000 */
        /* <DEDUP_REMOVED lines=16> */
[----:B-1----:R-:W-:-:S03]  /*1f850*/  FMUL R4, R155, 0.25 ;  /* 0x3e8000009b047820 */ /* 0x002fc60000400000 */
[----:B------:R-:W-:Y:S01]  /*1f860*/  FSEL R6, R6, R157, P2 ;  /* 0x0000009d06067208 */ /* 0x000fe20001000000 */
[----:B0-----:R-:W-:Y:S01]  /*1f870*/  FMUL R3, R154, 0.25 ;  /* 0x3e8000009a037820 */ /* 0x001fe20000400000 */
[----:B------:R-:W-:Y:S02]  /*1f880*/  FSEL R0, R5, R156, P2 ;  /* 0x0000009c05007208 */ /* 0x000fe40001000000 */
[----:B------:R-:W-:Y:S01]  /*1f890*/  FSEL R4, R4, R155, P3 ;  /* 0x0000009b04047208 */ /* 0x000fe20001800000 */
[----:B------:R-:W-:Y:S01]  /*1f8a0*/  FMUL R2, R153, 0.25 ;  /* 0x3e80000099027820 */ /* 0x000fe20000400000 */
[----:B------:R-:W-:Y:S01]  /*1f8b0*/  FSEL R3, R3, R154, P3 ;  /* 0x0000009a03037208 */ /* 0x000fe20001800000 */
[----:B------:R-:W-:Y:S04]  /*1f8c0*/  STL [R1+0xe0], R6 ;  /* 0x0000e00601007387 */ /* 0x000fe80000100800 */
        /* <DEDUP_REMOVED lines=10> */
[----:B--2---:R-:W-:-:S05]  /*1f970*/  FMUL R6, R152, 0.25 ;  /* 0x3e80000098067820 */ /* 0x004fca0000400000 */
[----:B0-----:R-:W-:Y:S01]  /*1f980*/  FSEL R0, R6, R152, P2 ;  /* 0x0000009806007208 */ /* 0x001fe20001000000 */
[----:B---3--:R-:W-:-:S04]  /*1f990*/  FMUL R5, R15, 0.25 ;  /* 0x3e8000000f057820 */ /* 0x008fc80000400000 */
[----:B------:R0:W-:Y:S01]  /*1f9a0*/  STL [R1+0xc8], R0 ;  /* 0x0000c80001007387 */ /* 0x0001e20000100800 */
[----:B------:R-:W-:Y:S01]  /*1f9b0*/  FSEL R5, R5, R15, P3 ;  /* 0x0000000f05057208 */ /* 0x000fe20001800000 */
[----:B----4-:R-:W-:Y:S01]  /*1f9c0*/  FMUL R4, R14, 0.25 ;  /* 0x3e8000000e047820 */ /* 0x010fe20000400000 */
[----:B------:R-:W-:-:S04]  /*1f9d0*/  FMUL R3, R13, 0.25 ;  /* 0x3e8000000d037820 */ /* 0x000fc80000400000 */
[----:B------:R-:W-:Y:S01]  /*1f9e0*/  FSEL R4, R4, R14, P3 ;  /* 0x0000000e04047208 */ /* 0x000fe20001800000 */
[----:B------:R-:W-:Y:S01]  /*1f9f0*/  STL [R1+0xc4], R5 ;  /* 0x0000c40501007387 */ /* 0x000fe20000100800 */
[----:B0-----:R-:W-:-:S03]  /*1fa00*/  FSEL R0, R3, R13, P2 ;  /* 0x0000000d03007208 */ /* 0x001fc60001000000 */
[----:B------:R-:W2:Y:S01]  /*1fa10*/  LDL.LU R153, [R1+0x34] ;  /* 0x0000340001997983 */ /* 0x000ea20000300800 */
[----:B------:R-:W-:-:S03]  /*1fa20*/  FMUL R2, R159, 0.25 ;  /* 0x3e8000009f027820 */ /* 0x000fc60000400000 */
[----:B------:R-:W-:Y:S04]  /*1fa30*/  STL [R1+0xbc], R4 ;  /* 0x0000bc0401007387 */ /* 0x000fe80000100800 */
[----:B------:R-:W3:Y:S04]  /*1fa40*/  LDL.LU R152, [R1+0x30] ;  /* 0x0000300001987983 */ /* 0x000ee80000300800 */
[----:B------:R0:W-:Y:S04]  /*1fa50*/  STL [R1+0xc0], R0 ;  /* 0x0000c00001007387 */ /* 0x0001e80000100800 */
[----:B------:R-:W4:Y:S04]  /*1fa60*/  LDL.LU R15, [R1+0x2c] ;  /* 0x00002c00010f7983 */ /* 0x000f280000300800 */
[----:B------:R-:W4:Y:S01]  /*1fa70*/  LDL.LU R14, [R1+0x28] ;  /* 0x00002800010e7983 */ /* 0x000f220000300800 */
[----:B------:R-:W-:Y:S01]  /*1fa80*/  FMUL R6, R12, 0.25 ;  /* 0x3e8000000c067820 */ /* 0x000fe20000400000 */
[----:B0-----:R-:W-:-:S02]  /*1fa90*/  FSEL R0, R2, R159, P2 ;  /* 0x0000009f02007208 */ /* 0x001fc40001000000 */
[----:B------:R-:W4:Y:S01]  /*1faa0*/  LDL.LU R13, [R1+0x24] ;  /* 0x00002400010d7983 */ /* 0x000f220000300800 */
[----:B------:R-:W-:-:S03]  /*1fab0*/  FMUL R5, R11, 0.25 ;  /* 0x3e8000000b057820 */ /* 0x000fc60000400000 */
[----:B------:R0:W-:Y:S01]  /*1fac0*/  STL [R1+0xb8], R0 ;  /* 0x0000b80001007387 */ /* 0x0001e20000100800 */
[----:B------:R-:W-:Y:S01]  /*1fad0*/  FSEL R6, R6, R12, P3 ;  /* 0x0000000c06067208 */ /* 0x000fe20001800000 */
[----:B------:R-:W-:Y:S01]  /*1fae0*/  FMUL R4, R10, 0.25 ;  /* 0x3e8000000a047820 */ /* 0x000fe20000400000 */
        /* <DEDUP_REMOVED lines=21> */
[----:B------:R-:W-:Y:S01]  /*1fc40*/  FSEL R0, R5, R157, P2 ;  /* 0x0000009d05007208 */ /* 0x000fe20001000000 */
[----:B------:R-:W-:Y:S01]  /*1fc50*/  FMUL R2, R154, 0.25 ;  /* 0x3e8000009a027820 */ /* 0x000fe20000400000 */
[----:B------:R-:W-:Y:S01]  /*1fc60*/  FSEL R4, R4, R156, P2 ;  /* 0x0000009c04047208 */ /* 0x000fe20001000000 */
[----:B------:R-:W-:Y:S01]  /*1fc70*/  STL [R1+0x9c], R6 ;  /* 0x00009c0601007387 */ /* 0x000fe20000100800 */
[----:B------:R-:W-:-:S03]  /*1fc80*/  FSEL R3, R3, R155, P3 ;  /* 0x0000009b03037208 */ /* 0x000fc60001800000 */
[----:B------:R0:W-:Y:S04]  /*1fc90*/  STL [R1+0xa0], R0 ;  /* 0x0000a00001007387 */ /* 0x0001e80000100800 */
[----:B------:R-:W-:Y:S01]  /*1fca0*/  STL [R1+0x98], R4 ;  /* 0x0000980401007387 */ /* 0x000fe20000100800 */
[----:B0-----:R-:W-:-:S03]  /*1fcb0*/  FSEL R0, R2, R154, P3 ;  /* 0x0000009a02007208 */ /* 0x001fc60001800000 */
[----:B------:R-:W-:Y:S04]  /*1fcc0*/  STL [R1+0x94], R3 ;  /* 0x0000940301007387 */ /* 0x000fe80000100800 */
[----:B------:R0:W-:Y:S01]  /*1fcd0*/  STL [R1+0x8c], R0 ;  /* 0x00008c0001007387 */ /* 0x0001e20000100800 */
        /* <DEDUP_REMOVED lines=17> */
[----:B0-----:R-:W-:-:S03]  /*1fdf0*/  FSEL R0, R2, R13, P2 ;  /* 0x0000000d02007208 */ /* 0x001fc60001000000 */
[----:B------:R-:W4:Y:S04]  /*1fe00*/  LDL.LU R158, [R1+0x3f4] ;  /* 0x0003f400019e7983 */ /* 0x000f280000300800 */
[----:B------:R-:W4:Y:S01]  /*1fe10*/  LDL.LU R157, [R1+0x3f0] ;  /* 0x0003f000019d7983 */ /* 0x000f220000300800 */
[----:B------:R-:W-:-:S03]  /*1fe20*/  FMUL R6, R12, 0.25 ;  /* 0x3e8000000c067820 */ /* 0x000fc60000400000 */
[----:B------:R-:W4:Y:S04]  /*1fe30*/  LDL.LU R156, [R1+0x3ec] ;  /* 0x0003ec00019c7983 */ /* 0x000f280000300800 */
[----:B------:R0:W-:Y:S01]  /*1fe40*/  STL [R1+0x80], R0 ;  /* 0x0000800001007387 */ /* 0x0001e20000100800 */
[----:B------:R-:W-:-:S03]  /*1fe50*/  FMUL R5, R11, 0.25 ;  /* 0x3e8000000b057820 */ /* 0x000fc60000400000 */
[----:B------:R-:W4:Y:S02]  /*1fe60*/  LDL.LU R155, [R1+0x3e8] ;  /* 0x0003e800019b7983 */ /* 0x000f240000300800 */
[----:B------:R-:W-:Y:S02]  /*1fe70*/  FSEL R5, R5, R11, P3 ;  /* 0x0000000b05057208 */ /* 0x000fe40001800000 */
[----:B------:R-:W4:Y:S01]  /*1fe80*/  LDL.LU R154, [R1+0x3e4] ;  /* 0x0003e400019a7983 */ /* 0x000f220000300800 */
[----:B0-----:R-:W-:Y:S01]  /*1fe90*/  FSEL R0, R6, R12, P2 ;  /* 0x0000000c06007208 */ /* 0x001fe20001000000 */
[----:B------:R-:W-:Y:S02]  /*1fea0*/  FMUL R4, R10, 0.25 ;  /* 0x3e8000000a047820 */ /* 0x000fe40000400000 */
[----:B------:R-:W4:Y:S01]  /*1feb0*/  LDL.LU R153, [R1+0x3e0] ;  /* 0x0003e00001997983 */ /* 0x000f220000300800 */
[----:B------:R-:W-:Y:S02]  /*1fec0*/  FMUL R3, R9, 0.25 ;  /* 0x3e80000009037820 */ /* 0x000fe40000400000 */
[----:B------:R-:W-:Y:S01]  /*1fed0*/  FSEL R4, R4, R10, P3 ;  /* 0x0000000a04047208 */ /* 0x000fe20001800000 */
[----:B------:R0:W-:Y:S04]  /*1fee0*/  STL [R1+0x78], R0 ;  /* 0x0000780001007387 */ /* 0x0001e80000100800 */
[----:B------:R-:W-:Y:S04]  /*1fef0*/  STL [R1+0x74], R5 ;  /* 0x0000740501007387 */ /* 0x000fe80000100800 */
[----:B------:R-:W4:Y:S01]  /*1ff00*/  LDL.LU R152, [R1+0x3dc] ;  /* 0x0003dc0001987983 */ /* 0x000f220000300800 */
[----:B0-----:R-:W-:-:S03]  /*1ff10*/  FSEL R0, R3, R9, P2 ;  /* 0x0000000903007208 */ /* 0x001fc60001000000 */
[----:B------:R-:W-:Y:S04]  /*1ff20*/  STL [R1+0x6c], R4 ;  /* 0x00006c0401007387 */ /* 0x000fe80000100800 */
[----:B------:R-:W4:Y:S01]  /*1ff30*/  LDL.LU R15, [R1+0x3d8] ;  /* 0x0003d800010f7983 */ /* 0x000f220000300800 */
[----:B------:R-:W-:-:S03]  /*1ff40*/  FMUL R2, R8, 0.25 ;  /* 0x3e80000008027820 */ /* 0x000fc60000400000 */
[----:B------:R0:W-:Y:S04]  /*1ff50*/  STL [R1+0x70], R0 ;  /* 0x0000700001007387 */ /* 0x0001e80000100800 */
[----:B------:R-:W4:Y:S04]  /*1ff60*/  LDL.LU R14, [R1+0x3d4] ;  /* 0x0003d400010e7983 */ /* 0x000f280000300800 */
[----:B------:R-:W4:Y:S04]  /*1ff70*/  LDL.LU R13, [R1+0x3d0] ;  /* 0x0003d000010d7983 */ /* 0x000f280000300800 */
[----:B------:R-:W4:Y:S01]  /*1ff80*/  LDL.LU R12, [R1+0x3cc] ;  /* 0x0003cc00010c7983 */ /* 0x000f220000300800 */
[----:B0-----:R-:W-:-:S03]  /*1ff90*/  FSEL R0, R2, R8, P2 ;  /* 0x0000000802007208 */ /* 0x001fc60001000000 */
[----:B------:R-:W4:Y:S04]  /*1ffa0*/  LDL.LU R11, [R1+0x3c8] ;  /* 0x0003c800010b7983 */ /* 0x000f280000300800 */
[----:B------:R-:W4:Y:S04]  /*1ffb0*/  LDL.LU R10, [R1+0x3c4] ;  /* 0x0003c400010a7983 */ /* 0x000f280000300800 */
[----:B------:R0:W-:Y:S04]  /*1ffc0*/  STL [R1+0x68], R0 ;  /* 0x0000680001007387 */ /* 0x0001e80000100800 */
[----:B------:R-:W4:Y:S04]  /*1ffd0*/  LDL.LU R9, [R1+0x3c0] ;  /* 0x0003c00001097983 */ /* 0x000f280000300800 */
[----:B------:R-:W4:Y:S04]  /*1ffe0*/  LDL.LU R8, [R1+0x3bc] ;  /* 0x0003bc0001087983 */ /* 0x000f280000300800 */
[----:B------:R-:W4:Y:S01]  /*1fff0*/  LDL.LU R249, [R1+0x3b8] ;  /* 0x0003b80001f97983 */ /* 0x000f220000300800 */
[----:B--2---:R-:W-:Y:S01]  /*20000*/  FMUL R6, R162, 0.25 ;  /* 0x3e800000a2067820 */ /* 0x004fe20000400000 */
[----:B---3--:R-:W-:Y:S01]  /*20010*/  FMUL R5, R161, 0.25 ;  /* 0x3e800000a1057820 */ /* 0x008fe20000400000 */
[----:B----4-:R-:W-:-:S04]  /*20020*/  FMUL R4, R160, 0.25 ;  /* 0x3e800000a0047820 */ /* 0x010fc80000400000 */
[----:B------:R-:W-:Y:S01]  /*20030*/  FSEL R5, R5, R161, P2 ;  /* 0x000000a105057208 */ /* 0x000fe20001000000 */
[----:B------:R-:W-:Y:S01]  /*20040*/  FMUL R3, R159, 0.25 ;  /* 0x3e8000009f037820 */ /* 0x000fe20000400000 */
[----:B------:R-:W-:Y:S01]  /*20050*/  FSEL R4, R4, R160, P0 ;  /* 0x000000a004047208 */ /* 0x000fe20000000000 */
[----:B------:R-:W-:-:S03]  /*20060*/  FMUL R2, R158, 0.25 ;  /* 0x3e8000009e027820 */ /* 0x000fc60000400000 */
[----:B------:R-:W-:Y:S01]  /*20070*/  FSEL R3, R3, R159, P0 ;  /* 0x0000009f03037208 */ /* 0x000fe20000000000 */
[----:B------:R1:W-:Y:S01]  /*20080*/  STL [R1+0x60], R5 ;  /* 0x0000600501007387 */ /* 0x0003e20000100800 */
[----:B0-----:R-:W-:Y:S01]  /*20090*/  FSEL R0, R6, R162, P3 ;  /* 0x000000a206007208 */ /* 0x001fe20001800000 */
[----:B------:R-:W-:Y:S01]  /*200a0*/  FMUL R6, R157, 0.25 ;  /* 0x3e8000009d067820 */ /* 0x000fe20000400000 */
[----:B------:R-:W-:Y:S01]  /*200b0*/  FSEL R2, R2, R158, P1 ;  /* 0x0000009e02027208 */ /* 0x000fe20000800000 */
[----:B------:R0:W-:Y:S04]  /*200c0*/  STL [R1+0x64], R4 ;  /* 0x0000640401007387 */ /* 0x0001e80000100800 */
[----:B------:R2:W-:Y:S01]  /*200d0*/  STL [R1+0x58], R3 ;  /* 0x0000580301007387 */ /* 0x0005e20000100800 */
[----:B-1----:R-:W-:Y:S01]  /*200e0*/  FMUL R5, R156, 0.25 ;  /* 0x3e8000009c057820 */ /* 0x002fe20000400000 */
[----:B------:R-:W-:Y:S01]  /*200f0*/  FSEL R6, R6, R157, P1 ;  /* 0x0000009d06067208 */ /* 0x000fe20000800000 */
[----:B0-----:R-:W-:Y:S01]  /*20100*/  FMUL R4, R155, 0.25 ;  /* 0x3e8000009b047820 */ /* 0x001fe20000400000 */
[----:B------:R0:W-:Y:S02]  /*20110*/  STL [R1+0x54], R2 ;  /* 0x0000540201007387 */ /* 0x0001e40000100800 */
[----:B------:R-:W-:Y:S01]  /*20120*/  FSEL R5, R5, R156, P0 ;  /* 0x0000009c05057208 */ /* 0x000fe20000000000 */
[----:B--2---:R-:W-:Y:S01]  /*20130*/  FMUL R3, R154, 0.25 ;  /* 0x3e8000009a037820 */ /* 0x004fe20000400000 */
[----:B------:R-:W-:Y:S01]  /*20140*/  FSEL R4, R4, R155, P0 ;  /* 0x0000009b04047208 */ /* 0x000fe20000000000 */
[----:B------:R1:W-:Y:S01]  /*20150*/  STL [R1+0x50], R6 ;  /* 0x0000500601007387 */ /* 0x0003e20000100800 */
[----:B0-----:R-:W-:-:S02]  /*20160*/  FMUL R2, R153, 0.25 ;  /* 0x3e80000099027820 */ /* 0x001fc40000400000 */
[----:B------:R-:W-:Y:S01]  /*20170*/  FSEL R3, R3, R154, P1 ;  /* 0x0000009a03037208 */ /* 0x000fe20000800000 */
[----:B------:R0:W-:Y:S02]  /*20180*/  STL [R1+0x4c], R5 ;  /* 0x00004c0501007387 */ /* 0x0001e40000100800 */
[----:B------:R-:W-:Y:S02]  /*20190*/  FSEL R2, R2, R153, P1 ;  /* 0x0000009902027208 */ /* 0x000fe40000800000 */
[----:B------:R2:W-:Y:S01]  /*201a0*/  STL [R1+0x48], R4 ;  /* 0x0000480401007387 */ /* 0x0005e20000100800 */
[----:B-1----:R-:W-:-:S03]  /*201b0*/  FMUL R6, R152, 0.25 ;  /* 0x3e80000098067820 */ /* 0x002fc60000400000 */
[----:B------:R1:W-:Y:S01]  /*201c0*/  STL [R1+0x44], R3 ;  /* 0x0000440301007387 */ /* 0x0003e20000100800 */
[----:B0-----:R-:W-:-:S03]  /*201d0*/  FMUL R5, R15, 0.25 ;  /* 0x3e8000000f057820 */ /* 0x001fc60000400000 */
[----:B------:R0:W-:Y:S01]  /*201e0*/  STL [R1+0x40], R2 ;  /* 0x0000400201007387 */ /* 0x0001e20000100800 */
[----:B------:R-:W-:Y:S01]  /*201f0*/  FSEL R6, R6, R152, P0 ;  /* 0x0000009806067208 */ /* 0x000fe20000000000 */
[----:B--2---:R-:W-:Y:S01]  /*20200*/  FMUL R4, R14, 0.25 ;  /* 0x3e8000000e047820 */ /* 0x004fe20000400000 */
[----:B------:R-:W-:Y:S01]  /*20210*/  FSEL R5, R5, R15, P0 ;  /* 0x0000000f05057208 */ /* 0x000fe20000000000 */
[----:B-1----:R-:W-:-:S03]  /*20220*/  FMUL R3, R13, 0.25 ;  /* 0x3e8000000d037820 */ /* 0x002fc60000400000 */
[----:B------:R-:W-:Y:S01]  /*20230*/  FSEL R4, R4, R14, P1 ;  /* 0x0000000e04047208 */ /* 0x000fe20000800000 */
[----:B0-----:R-:W-:Y:S01]  /*20240*/  FMUL R2, R12, 0.25 ;  /* 0x3e8000000c027820 */ /* 0x001fe20000400000 */
[----:B------:R-:W-:Y:S01]  /*20250*/  FSEL R3, R3, R13, P1 ;  /* 0x0000000d03037208 */ /* 0x000fe20000800000 */
[----:B------:R-:W-:Y:S03]  /*20260*/  STL [R1+0x3c], R6 ;  /* 0x00003c0601007387 */ /* 0x000fe60000100800 */
[----:B------:R-:W-:Y:S01]  /*20270*/  FSEL R2, R2, R12, P0 ;  /* 0x0000000c02027208 */ /* 0x000fe20000000000 */
[----:B------:R0:W-:Y:S04]  /*20280*/  STL [R1+0x38], R5 ;  /* 0x0000380501007387 */ /* 0x0001e80000100800 */
[----:B------:R1:W-:Y:S04]  /*20290*/  STL [R1+0x34], R4 ;  /* 0x0000340401007387 */ /* 0x0003e80000100800 */
[----:B------:R2:W-:Y:S01]  /*202a0*/  STL [R1+0x30], R3 ;  /* 0x0000300301007387 */ /* 0x0005e20000100800 */
[----:B0-----:R-:W-:Y:S01]  /*202b0*/  FMUL R5, R11, 0.25 ;  /* 0x3e8000000b057820 */ /* 0x001fe20000400000 */
[----:B-1----:R-:W-:-:S02]  /*202c0*/  FMUL R4, R10, 0.25 ;  /* 0x3e8000000a047820 */ /* 0x002fc40000400000 */
[----:B------:R0:W-:Y:S02]  /*202d0*/  STL [R1+0x2c], R2 ;  /* 0x00002c0201007387 */ /* 0x0001e40000100800 */
[----:B------:R-:W-:Y:S01]  /*202e0*/  FSEL R5, R5, R11, P0 ;  /* 0x0000000b05057208 */ /* 0x000fe20000000000 */
[----:B--2---:R-:W-:Y:S01]  /*202f0*/  FMUL R3, R9, 0.25 ;  /* 0x3e80000009037820 */ /* 0x004fe20000400000 */
[----:B------:R-:W-:Y:S01]  /*20300*/  FSEL R4, R4, R10, P1 ;  /* 0x0000000a04047208 */ /* 0x000fe20000800000 */
[----:B0-----:R-:W-:-:S03]  /*20310*/  FMUL R2, R8, 0.25 ;  /* 0x3e80000008027820 */ /* 0x001fc60000400000 */
[----:B------:R-:W-:Y:S01]  /*20320*/  FSEL R3, R3, R9, P1 ;  /* 0x0000000903037208 */ /* 0x000fe20000800000 */
[----:B------:R-:W-:Y:S01]  /*20330*/  STL [R1+0x28], R5 ;  /* 0x0000280501007387 */ /* 0x000fe20000100800 */
[----:B------:R-:W-:-:S03]  /*20340*/  FSEL R2, R2, R8, P0 ;  /* 0x0000000802027208 */ /* 0x000fc60000000000 */
[----:B------:R0:W-:Y:S04]  /*20350*/  STL [R1+0x24], R4 ;  /* 0x0000240401007387 */ /* 0x0001e80000100800 */
[----:B------:R-:W2:Y:S04]  /*20360*/  LDL.LU R241, [R1+0x3b4] ;  /* 0x0003b40001f17983 */ /* 0x000ea80000300800 */
[----:B------:R1:W-:Y:S04]  /*20370*/  STL [R1+0x20], R3 ;  /* 0x0000200301007387 */ /* 0x0003e80000100800 */
[----:B------:R-:W3:Y:S04]  /*20380*/  LDL.LU R207, [R1+0x3b0] ;  /* 0x0003b00001cf7983 */ /* 0x000ee80000300800 */
[----:B------:R4:W-:Y:S04]  /*20390*/  STL [R1+0x1c], R2 ;  /* 0x00001c0201007387 */ /* 0x0009e80000100800 */
[----:B------:R-:W4:Y:S04]  /*203a0*/  LDL.LU R7, [R1+0x3ac] ;  /* 0x0003ac0001077983 */ /* 0x000f280000300800 */
[----:B------:R-:W1:Y:S04]  /*203b0*/  LDL.LU R9, [R1+0x3a8] ;  /* 0x0003a80001097983 */ /* 0x000e680000300800 */
[----:B------:R-:W0:Y:S04]  /*203c0*/  LDL.LU R8, [R1+0x3a4] ;  /* 0x0003a40001087983 */ /* 0x000e280000300800 */
        /* <DEDUP_REMOVED lines=104> */
[----:B------:R-:W3:Y:S01]  /*20a50*/  LDL.LU R152, [R1+0x200] ;  /* 0x0002000001987983 */ /* 0x000ee20000300800 */
[----:B------:R-:W-:Y:S01]  /*20a60*/  FMUL R250, R249, 0.25 ;  /* 0x3e800000f9fa7820 */ /* 0x000fe20000400000 */
[----:B0-----:R-:W-:Y:S01]  /*20a70*/  FMUL R4, R8, 0.25 ;  /* 0x3e80000008047820 */ /* 0x001fe20000400000 */
[----:B-1----:R-:W-:Y:S01]  /*20a80*/  FMUL R3, R9, 0.25 ;  /* 0x3e80000009037820 */ /* 0x002fe20000400000 */
[----:B----4-:R-:W-:-:S02]  /*20a90*/  FMUL R2, R7, 0.25 ;  /* 0x3e80000007027820 */ /* 0x010fc40000400000 */
[----:B------:R-:W-:Y:S01]  /*20aa0*/  FSEL R250, R250, R249, P0 ;  /* 0x000000f9fafa7208 */ /* 0x000fe20000000000 */
[----:B--2---:R-:W-:Y:S01]  /*20ab0*/  FMUL R249, R241, 0.25 ;  /* 0x3e800000f1f97820 */ /* 0x004fe20000400000 */
[----:B---3--:R-:W-:Y:S01]  /*20ac0*/  FMUL R248, R207, 0.25 ;  /* 0x3e800000cff87820 */ /* 0x008fe20000400000 */
[----:B------:R-:W-:Y:S01]  /*20ad0*/  FSEL R4, R4, R8, P1 ;  /* 0x0000000804047208 */ /* 0x000fe20000800000 */
[----:B------:R-:W-:Y:S01]  /*20ae0*/  FMUL R8, R11, 0.25 ;  /* 0x3e8000000b087820 */ /* 0x000fe20000400000 */
[----:B------:R-:W-:Y:S01]  /*20af0*/  FSEL R3, R3, R9, P0 ;  /* 0x0000000903037208 */ /* 0x000fe20000000000 */
[----:B------:R-:W-:Y:S01]  /*20b00*/  FMUL R5, R14, 0.25 ;  /* 0x3e8000000e057820 */ /* 0x000fe20000400000 */
[----:B------:R-:W-:Y:S01]  /*20b10*/  FSEL R2, R2, R7, P0 ;  /* 0x0000000702027208 */ /* 0x000fe20000000000 */
[----:B------:R-:W-:Y:S01]  /*20b20*/  FMUL R9, R10, 0.25 ;  /* 0x3e8000000a097820 */ /* 0x000fe20000400000 */
[----:B------:R-:W-:Y:S01]  /*20b30*/  FMUL R6, R13, 0.25 ;  /* 0x3e8000000d067820 */ /* 0x000fe20000400000 */
[----:B------:R-:W-:Y:S01]  /*20b40*/  FMUL R7, R12, 0.25 ;  /* 0x3e8000000c077820 */ /* 0x000fe20000400000 */
[----:B------:R-:W-:-:S02]  /*20b50*/  FSEL R249, R249, R241, P1 ;  /* 0x000000f1f9f97208 */ /* 0x000fc40000800000 */
[----:B------:R-:W-:Y:S02]  /*20b60*/  FSEL R248, R248, R207, P1 ;  /* 0x000000cff8f87208 */ /* 0x000fe40000800000 */
[----:B------:R-:W-:Y:S01]  /*20b70*/  FSEL R8, R8, R11, P1 ;  /* 0x0000000b08087208 */ /* 0x000fe20000800000 */
[----:B------:R-:W-:Y:S01]  /*20b80*/  FMUL R11, R19, 0.25 ;  /* 0x3e800000130b7820 */ /* 0x000fe20000400000 */
[----:B------:R-:W-:Y:S01]  /*20b90*/  FSEL R5, R5, R14, P1 ;  /* 0x0000000e05057208 */ /* 0x000fe20000800000 */
[----:B------:R0:W-:Y:S01]  /*20ba0*/  STL [R1+0xd84], R250 ;  /* 0x000d84fa01007387 */ /* 0x0001e20000100800 */
[----:B------:R-:W-:Y:S01]  /*20bb0*/  FSEL R9, R9, R10, P1 ;  /* 0x0000000a09097208 */ /* 0x000fe20000800000 */
[----:B------:R-:W-:Y:S01]  /*20bc0*/  FMUL R10, R18, 0.25 ;  /* 0x3e800000120a7820 */ /* 0x000fe20000400000 */
[----:B------:R-:W-:Y:S01]  /*20bd0*/  FSEL R6, R6, R13, P0 ;  /* 0x0000000d06067208 */ /* 0x000fe20000000000 */
[----:B------:R-:W-:Y:S01]  /*20be0*/  FMUL R14, R15, 0.25 ;  /* 0x3e8000000f0e7820 */ /* 0x000fe20000400000 */
[----:B------:R-:W-:Y:S01]  /*20bf0*/  FSEL R7, R7, R12, P0 ;  /* 0x0000000c07077208 */ /* 0x000fe20000000000 */
[----:B------:R-:W-:Y:S01]  /*20c00*/  STL [R1+0xd60], R249 ;  /* 0x000d60f901007387 */ /* 0x000fe20000100800 */
[----:B------:R-:W-:Y:S01]  /*20c10*/  FMUL R12, R16, 0.25 ;  /* 0x3e800000100c7820 */ /* 0x000fe20000400000 */
[----:B------:R-:W-:-:S02]  /*20c20*/  FMUL R13, R17, 0.25 ;  /* 0x3e800000110d7820 */ /* 0x000fc40000400000 */
[----:B------:R-:W-:Y:S01]  /*20c30*/  STL [R1+0xd64], R248 ;  /* 0x000d64f801007387 */ /* 0x000fe20000100800 */
[----:B------:R-:W-:Y:S01]  /*20c40*/  FSEL R11, R11, R19, P0 ;  /* 0x000000130b0b7208 */ /* 0x000fe20000000000 */
[----:B------:R-:W-:Y:S02]  /*20c50*/  FMUL R19, R20, 0.25 ;  /* 0x3e80000014137820 */ /* 0x000fe40000400000 */
[----:B------:R-:W-:Y:S01]  /*20c60*/  STL [R1+0xd88], R2 ;  /* 0x000d880201007387 */ /* 0x000fe20000100800 */
[----:B------:R-:W-:Y:S01]  /*20c70*/  FSEL R10, R10, R18, P0 ;  /* 0x000000120a0a7208 */ /* 0x000fe20000000000 */
[----:B------:R-:W-:Y:S01]  /*20c80*/  FMUL R18, R21, 0.25 ;  /* 0x3e80000015127820 */ /* 0x000fe20000400000 */
[----:B------:R-:W-:Y:S01]  /*20c90*/  FSEL R14, R14, R15, P0 ;  /* 0x0000000f0e0e7208 */ /* 0x000fe20000000000 */
[----:B------:R-:W-:Y:S01]  /*20ca0*/  STL [R1+0xd8c], R3 ;  /* 0x000d8c0301007387 */ /* 0x000fe20000100800 */
[----:B------:R-:W-:Y:S01]  /*20cb0*/  FSEL R12, R12, R16, P1 ;  /* 0x000000100c0c7208 */ /* 0x000fe20000800000 */
[----:B------:R-:W-:Y:S01]  /*20cc0*/  FMUL R15, R251, 0.25 ;  /* 0x3e800000fb0f7820 */ /* 0x000fe20000400000 */
[----:B------:R-:W-:Y:S01]  /*20cd0*/  FSEL R13, R13, R17, P1 ;  /* 0x000000110d0d7208 */ /* 0x000fe20000800000 */
[----:B------:R-:W-:Y:S01]  /*20ce0*/  STL [R1+0xd68], R4 ;  /* 0x000d680401007387 */ /* 0x000fe20000100800 */
[----:B------:R-:W-:Y:S01]  /*20cf0*/  FMUL R16, R23, 0.25 ;  /* 0x3e80000017107820 */ /* 0x000fe20000400000 */
[----:B------:R-:W-:-:S02]  /*20d00*/  FMUL R17, R22, 0.25 ;  /* 0x3e80000016117820 */ /* 0x000fc40000400000 */
[----:B------:R-:W-:Y:S01]  /*20d10*/  STL [R1+0xd6c], R5 ;  /* 0x000d6c0501007387 */ /* 0x000fe20000100800 */
[----:B------:R-:W-:-:S03]  /*20d20*/  FSEL R19, R19, R20, P0 ;  /* 0x0000001413137208 */ /* 0x000fc60000000000 */
[----:B------:R-:W-:Y:S01]  /*20d30*/  STL [R1+0xd90], R6 ;  /* 0x000d900601007387 */ /* 0x000fe20000100800 */
[----:B------:R-:W-:-:S03]  /*20d40*/  FSEL R15, R15, R251, P0 ;  /* 0x000000fb0f0f7208 */ /* 0x000fc60000000000 */
[----:B------:R-:W-:Y:S01]  /*20d50*/  STL [R1+0xd94], R7 ;  /* 0x000d940701007387 */ /* 0x000fe20000100800 */
[----:B------:R-:W-:Y:S01]  /*20d60*/  FSEL R18, R18, R21, P0 ;  /* 0x0000001512127208 */ /* 0x000fe20000000000 */
[----:B------:R-:W-:Y:S02]  /*20d70*/  FMUL R20, R246, 0.25 ;  /* 0x3e800000f6147820 */ /* 0x000fe40000400000 */
[----:B------:R1:W-:Y:S01]  /*20d80*/  STL [R1+0xd70], R8 ;  /* 0x000d700801007387 */ /* 0x0003e20000100800 */
[----:B------:R-:W-:Y:S01]  /*20d90*/  FSEL R16, R16, R23, P1 ;  /* 0x0000001710107208 */ /* 0x000fe20000800000 */
[----:B------:R-:W-:Y:S02]  /*20da0*/  FMUL R21, R247, 0.25 ;  /* 0x3e800000f7157820 */ /* 0x000fe40000400000 */
[----:B------:R-:W-:Y:S01]  /*20db0*/  STL [R1+0xd74], R9 ;  /* 0x000d740901007387 */ /* 0x000fe20000100800 */
[----:B------:R-:W-:Y:S01]  /*20dc0*/  FSEL R17, R17, R22, P1 ;  /* 0x0000001611117208 */ /* 0x000fe20000800000 */
[----:B------:R-:W-:-:S02]  /*20dd0*/  FMUL R22, R244, 0.25 ;  /* 0x3e800000f4167820 */ /* 0x000fc40000400000 */
[----:B------:R-:W-:Y:S01]  /*20de0*/  STL [R1+0xd98], R10 ;  /* 0x000d980a01007387 */ /* 0x000fe20000100800 */
[----:B------:R-:W-:-:S03]  /*20df0*/  FMUL R23, R245, 0.25 ;  /* 0x3e800000f5177820 */ /* 0x000fc60000400000 */
[----:B------:R-:W-:Y:S01]  /*20e00*/  STL [R1+0xd9c], R11 ;  /* 0x000d9c0b01007387 */ /* 0x000fe20000100800 */
[----:B------:R-:W-:-:S03]  /*20e10*/  FMUL R24, R242, 0.25 ;  /* 0x3e800000f2187820 */ /* 0x000fc60000400000 */
[----:B------:R-:W-:Y:S01]  /*20e20*/  STL [R1+0xd78], R12 ;  /* 0x000d780c01007387 */ /* 0x000fe20000100800 */
[----:B------:R-:W-:Y:S01]  /*20e30*/  FSEL R20, R20, R246, P1 ;  /* 0x000000f614147208 */ /* 0x000fe20000800000 */
[----:B------:R-:W-:Y:S02]  /*20e40*/  FMUL R25, R243, 0.25 ;  /* 0x3e800000f3197820 */ /* 0x000fe40000400000 */
[----:B------:R-:W-:Y:S01]  /*20e50*/  STL [R1+0xd7c], R13 ;  /* 0x000d7c0d01007387 */ /* 0x000fe20000100800 */
[----:B------:R-:W-:Y:S01]  /*20e60*/  FSEL R21, R21, R247, P1 ;  /* 0x000000f715157208 */ /* 0x000fe20000800000 */
[----:B------:R-:W-:Y:S02]  /*20e70*/  FMUL R26, R208, 0.25 ;  /* 0x3e800000d01a7820 */ /* 0x000fe40000400000 */
[----:B------:R-:W-:Y:S01]  /*20e80*/  STL [R1+0xda0], R14 ;  /* 0x000da00e01007387 */ /* 0x000fe20000100800 */
[----:B------:R-:W-:Y:S01]  /*20e90*/  FSEL R22, R22, R244, P0 ;  /* 0x000000f416167208 */ /* 0x000fe20000000000 */
[----:B------:R-:W-:-:S02]  /*20ea0*/  FMUL R27, R206, 0.25 ;  /* 0x3e800000ce1b7820 */ /* 0x000fc40000400000 */
        /* <DEDUP_REMOVED lines=244> */
[----:B------:R-:W-:-:S03]  /*21df0*/  FSEL R104, R104, R157, P1 ;  /* 0x0000009d68687208 */ /* 0x000fc60000800000 */
        /* <DEDUP_REMOVED lines=16> */
[----:B------:R-:W2:Y:S04]  /*21f00*/  LDL.LU R120, [R1+0x5fc] ;  /* 0x0005fc0001787983 */ /* 0x000ea80000300800 */
[----:B------:R-:W3:Y:S04]  /*21f10*/  LDL.LU R121, [R1+0x5f8] ;  /* 0x0005f80001797983 */ /* 0x000ee80000300800 */
[----:B------:R-:W4:Y:S04]  /*21f20*/  LDL.LU R122, [R1+0x5f4] ;  /* 0x0005f400017a7983 */ /* 0x000f280000300800 */
[----:B------:R-:W4:Y:S04]  /*21f30*/  LDL.LU R123, [R1+0x5f0] ;  /* 0x0005f000017b7983 */ /* 0x000f280000300800 */
[----:B------:R-:W4:Y:S04]  /*21f40*/  LDL.LU R124, [R1+0x5ec] ;  /* 0x0005ec00017c7983 */ /* 0x000f280000300800 */
[----:B------:R-:W4:Y:S04]  /*21f50*/  LDL.LU R125, [R1+0x5e8] ;  /* 0x0005e800017d7983 */ /* 0x000f280000300800 */
[----:B------:R-:W4:Y:S04]  /*21f60*/  LDL.LU R126, [R1+0x5e4] ;  /* 0x0005e400017e7983 */ /* 0x000f280000300800 */
[----:B------:R-:W2:Y:S04]  /*21f70*/  LDL.LU R127, [R1+0x5e0] ;  /* 0x0005e000017f7983 */ /* 0x000ea80000300800 */
[----:B------:R-:W4:Y:S04]  /*21f80*/  LDL.LU R128, [R1+0x5dc] ;  /* 0x0005dc0001807983 */ /* 0x000f280000300800 */
[----:B------:R-:W3:Y:S04]  /*21f90*/  LDL.LU R129, [R1+0x5d8] ;  /* 0x0005d80001817983 */ /* 0x000ee80000300800 */
[----:B------:R-:W4:Y:S04]  /*21fa0*/  LDL.LU R130, [R1+0x5d4] ;  /* 0x0005d40001827983 */ /* 0x000f280000300800 */
[----:B------:R-:W4:Y:S04]  /*21fb0*/  LDL.LU R131, [R1+0x5d0] ;  /* 0x0005d00001837983 */ /* 0x000f280000300800 */
[----:B------:R-:W4:Y:S04]  /*21fc0*/  LDL.LU R132, [R1+0x5cc] ;  /* 0x0005cc0001847983 */ /* 0x000f280000300800 */
[----:B------:R-:W4:Y:S04]  /*21fd0*/  LDL.LU R133, [R1+0x5c8] ;  /* 0x0005c80001857983 */ /* 0x000f280000300800 */
[----:B------:R-:W4:Y:S04]  /*21fe0*/  LDL.LU R134, [R1+0x5c4] ;  /* 0x0005c40001867983 */ /* 0x000f280000300800 */
[----:B------:R-:W4:Y:S04]  /*21ff0*/  LDL.LU R135, [R1+0x5c0] ;  /* 0x0005c00001877983 */ /* 0x000f280000300800 */
        /* <DEDUP_REMOVED lines=14> */
[----:B------:R-:W-:-:S03]  /*220e0*/  FMUL R109, R152, 0.25 ;  /* 0x3e800000986d7820 */ /* 0x000fc60000400000 */
[----:B------:R-:W4:Y:S04]  /*220f0*/  LDL.LU R150, [R1+0x584] ;  /* 0x0005840001967983 */ /* 0x000f280000300800 */
[----:B------:R-:W4:Y:S04]  /*22100*/  LDL.LU R151, [R1+0x580] ;  /* 0x0005800001977983 */ /* 0x000f280000300800 */
[----:B------:R-:W4:Y:S04]  /*22110*/  LDL.LU R241, [R1+0x57c] ;  /* 0x00057c0001f17983 */ /* 0x000f280000300800 */
[----:B------:R-:W4:Y:S04]  /*22120*/  LDL.LU R207, [R1+0x578] ;  /* 0x0005780001cf7983 */ /* 0x000f280000300800 */
[----:B------:R-:W4:Y:S01]  /*22130*/  LDL.LU R251, [R1+0x574] ;  /* 0x0005740001fb7983 */ /* 0x000f220000300800 */
[----:B------:R-:W-:-:S03]  /*22140*/  FSEL R109, R109, R152, P1 ;  /* 0x000000986d6d7208 */ /* 0x000fc60000800000 */
        /* <DEDUP_REMOVED lines=90> */
[----:B0-----:R-:W4:Y:S01]  /*226f0*/  LDL.LU R250, [R1+0x404] ;  /* 0x0004040001fa7983 */ /* 0x001f220000300800 */
[----:B--2---:R-:W-:-:S05]  /*22700*/  FMUL R117, R127, 0.25 ;  /* 0x3e8000007f757820 */ /* 0x004fca0000400000 */
[----:B------:R-:W-:Y:S01]  /*22710*/  FSEL R117, R117, R127, P1 ;  /* 0x0000007f75757208 */ /* 0x000fe20000800000 */
[----:B---3--:R-:W-:Y:S01]  /*22720*/  FMUL R127, R137, 0.25 ;  /* 0x3e800000897f7820 */ /* 0x008fe20000400000 */
[----:B------:R-:W-:Y:S01]  /*22730*/  FMUL R119, R129, 0.25 ;  /* 0x3e80000081777820 */ /* 0x000fe20000400000 */
[----:B------:R-:W-:-:S03]  /*22740*/  FMUL R110, R120, 0.25 ;  /* 0x3e800000786e7820 */ /* 0x000fc60000400000 */
[----:B------:R-:W-:Y:S01]  /*22750*/  FSEL R127, R127, R137, P0 ;  /* 0x000000897f7f7208 */ /* 0x000fe20000000000 */
[----:B----4-:R-:W-:Y:S01]  /*22760*/  FMUL R137, R147, 0.25 ;  /* 0x3e80000093897820 */ /* 0x010fe20000400000 */
[----:B------:R-:W-:Y:S01]  /*22770*/  FMUL R111, R121, 0.25 ;  /* 0x3e800000796f7820 */ /* 0x000fe20000400000 */
[----:B------:R-:W-:Y:S01]  /*22780*/  FSEL R119, R119, R129, P0 ;  /* 0x0000008177777208 */ /* 0x000fe20000000000 */
        /* <DEDUP_REMOVED lines=45> */
[----:B------:R-:W-:Y:S01]  /*22a60*/  FMUL R118, R128, 0.25 ;  /* 0x3e80000080767820 */ /* 0x000fe20000400000 */
[----:B------:R-:W-:Y:S01]  /*22a70*/  FSEL R158, R158, R161, P0 ;  /* 0x000000a19e9e7208 */ /* 0x000fe20000000000 */
[----:B------:R-:W-:Y:S01]  /*22a80*/  FMUL R161, R168, 0.25 ;  /* 0x3e800000a8a17820 */ /* 0x000fe20000400000 */
[----:B------:R-:W-:Y:S01]  /*22a90*/  FSEL R162, R162, R167, P0 ;  /* 0x000000a7a2a27208 */ /* 0x000fe20000000000 */
[----:B------:R-:W-:Y:S01]  /*22aa0*/  FMUL R167, R174, 0.25 ;  /* 0x3e800000aea77820 */ /* 0x000fe20000400000 */
[----:B------:R-:W-:Y:S01]  /*22ab0*/  FSEL R160, R160, R169, P1 ;  /* 0x000000a9a0a07208 */ /* 0x000fe20000800000 */
[----:B------:R-:W-:Y:S01]  /*22ac0*/  FMUL R169, R173, 0.25 ;  /* 0x3e800000ada97820 */ /* 0x000fe20000400000 */
[----:B------:R-:W-:-:S02]  /*22ad0*/  FSEL R171, R171, R179, P0 ;  /* 0x000000b3abab7208 */ /* 0x000fc40000000000 */
        /* <DEDUP_REMOVED lines=9> */
[----:B------:R-:W-:Y:S02]  /*22b70*/  FSEL R179, R179, R181, P0 ;  /* 0x000000b5b3b37208 */ /* 0x000fe40000000000 */
        /* <DEDUP_REMOVED lines=24> */
[----:B------:R-:W-:-:S05]  /*22d00*/  FMUL R189, R191, 0.25 ;  /* 0x3e800000bfbd7820 */ /* 0x000fca0000400000 */
[----:B------:R-:W-:Y:S01]  /*22d10*/  FSEL R189, R189, R191, P1 ;  /* 0x000000bfbdbd7208 */ /* 0x000fe20000800000 */
[----:B------:R-:W-:Y:S01]  /*22d20*/  FMUL R191, R199, 0.25 ;  /* 0x3e800000c7bf7820 */ /* 0x000fe20000400000 */
[----:B------:R-:W-:Y:S01]  /*22d30*/  FSEL R113, R113, R123, P1 ;  /* 0x0000007b71717208 */ /* 0x000fe20000800000 */
[----:B------:R-:W-:Y:S01]  /*22d40*/  FMUL R185, R194, 0.25 ;  /* 0x3e800000c2b97820 */ /* 0x000fe20000400000 */
[----:B------:R-:W-:Y:S01]  /*22d50*/  FMUL R123, R133, 0.25 ;  /* 0x3e800000857b7820 */ /* 0x000fe20000400000 */
[----:B------:R-:W-:Y:S01]  /*22d60*/  FSEL R183, R183, R187, P0 ;  /* 0x000000bbb7b77208 */ /* 0x000fe20000000000 */
[----:B------:R-:W-:Y:S01]  /*22d70*/  FMUL R187, R193, 0.25 ;  /* 0x3e800000c1bb7820 */ /* 0x000fe20000400000 */
[----:B------:R-:W-:Y:S02]  /*22d80*/  FSEL R191, R191, R199, P0 ;  /* 0x000000c7bfbf7208 */ /* 0x000fe40000000000 */
        /* <DEDUP_REMOVED lines=37> */
[----:B------:R-:W-:-:S04]  /*22fe0*/  FMUL R207, R213, 0.25 ;  /* 0x3e800000d5cf7820 */ /* 0x000fc80000400000 */
        /* <DEDUP_REMOVED lines=9> */
[----:B------:R-:W-:Y:S02]  /*23080*/  FMUL R213, R216, 0.25 ;  /* 0x3e800000d8d57820 */ /* 0x000fe40000400000 */
        /* <DEDUP_REMOVED lines=66> */
[----:B------:R-:W-:Y:S01]  /*234b0*/  FMUL R236, R240, 8388608 ;  /* 0x4b000000f0ec7820 */ /* 0x000fe20000400000 */
[----:B------:R-:W-:Y:S01]  /*234c0*/  FSEL R190, R190, R198, P0 ;  /* 0x000000c6bebe7208 */ /* 0x000fe20000000000 */
[----:B------:R-:W-:Y:S01]  /*234d0*/  FMUL R241, R239, 8388608 ;  /* 0x4b000000eff17820 */ /* 0x000fe20000400000 */
[----:B------:R-:W-:Y:S01]  /*234e0*/  FSETP.GEU.AND P4, PT, R240, 1.175494350822287508e-38, PT ;  /* 0x00800000f000780b */ /* 0x000fe20003f8e000 */
[----:B------:R-:W-:Y:S01]  /*234f0*/  FMUL R198, R200, 0.25 ;  /* 0x3e800000c8c67820 */ /* 0x000fe20000400000 */
[----:B------:R-:W-:Y:S01]  /*23500*/  FSEL R224, R224, R225, P1 ;  /* 0x000000e1e0e07208 */ /* 0x000fe20000800000 */
[----:B------:R-:W-:Y:S01]  /*23510*/  FMUL R225, R245, 0.25 ;  /* 0x3e800000f5e17820 */ /* 0x000fe20000400000 */
[----:B------:R-:W-:Y:S01]  /*23520*/  FSEL R246, R246, R233, P0 ;  /* 0x000000e9f6f67208 */ /* 0x000fe20000000000 */
[----:B------:R-:W-:Y:S01]  /*23530*/  FMUL R233, R238, 8388608 ;  /* 0x4b000000eee97820 */ /* 0x000fe20000400000 */
[----:B------:R-:W-:-:S02]  /*23540*/  FSETP.GEU.AND P6, PT, R239, 1.175494350822287508e-38, PT ;  /* 0x00800000ef00780b */ /* 0x000fc40003fce000 */
[----:B------:R-:W-:Y:S01]  /*23550*/  FSEL R114, R114, R124, P0 ;  /* 0x0000007c72727208 */ /* 0x000fe20000000000 */
[----:B------:R-:W-:Y:S01]  /*23560*/  FMUL R124, R134, 0.25 ;  /* 0x3e800000867c7820 */ /* 0x000fe20000400000 */
[----:B------:R-:W-:Y:S01]  /*23570*/  FSEL R229, R229, R230, P1 ;  /* 0x000000e6e5e57208 */ /* 0x000fe20000800000 */
[----:B------:R-:W-:Y:S01]  /*23580*/  FMUL R230, R242, 0.25 ;  /* 0x3e800000f2e67820 */ /* 0x000fe20000400000 */
[----:B------:R-:W-:Y:S01]  /*23590*/  FSEL R235, R235, R234, P1 ;  /* 0x000000eaebeb7208 */ /* 0x000fe20000800000 */
[----:B------:R-:W-:Y:S01]  /*235a0*/  FMUL R234, R237, 8388608 ;  /* 0x4b000000edea7820 */ /* 0x000fe20000400000 */
[----:B------:R-:W-:Y:S02]  /*235b0*/  FSETP.GEU.AND P5, PT, R238, 1.175494350822287508e-38, PT ;  /* 0x00800000ee00780b */ /* 0x000fe40003fae000 */
[----:B------:R-:W-:Y:S01]  /*235c0*/  FSEL R228, R228, R231, P1 ;  /* 0x000000e7e4e47208 */ /* 0x000fe20000800000 */
[----:B------:R-:W-:Y:S01]  /*235d0*/  FMUL R231, R243, 0.25 ;  /* 0x3e800000f3e77820 */ /* 0x000fe20000400000 */
[----:B------:R-:W-:-:S02]  /*235e0*/  FSEL R236, R236, R240, !P4 ;  /* 0x000000f0ecec7208 */ /* 0x000fc40006000000 */
[----:B-1----:R-:W-:Y:S02]  /*235f0*/  FSEL R8, RZ, -23, P4 ;  /* 0xc1b80000ff087808 */ /* 0x002fe40002000000 */
[----:B------:R-:W-:Y:S02]  /*23600*/  FSETP.GEU.AND P4, PT, R237, 1.175494350822287508e-38, PT ;  /* 0x00800000ed00780b */ /* 0x000fe40003f8e000 */
[----:B------:R-:W-:Y:S01]  /*23610*/  FSEL R241, R241, R239, !P6 ;  /* 0x000000eff1f17208 */ /* 0x000fe20007000000 */
[----:B------:R-:W-:Y:S01]  /*23620*/  FMUL R116, R126, 0.25 ;  /* 0x3e8000007e747820 */ /* 0x000fe20000400000 */
[----:B------:R-:W-:Y:S01]  /*23630*/  FSEL R198, R198, R200, P0 ;  /* 0x000000c8c6c67208 */ /* 0x000fe20000000000 */
[----:B------:R-:W-:Y:S01]  /*23640*/  FMUL R200, R244, 0.25 ;  /* 0x3e800000f4c87820 */ /* 0x000fe20000400000 */
[----:B------:R-:W-:Y:S02]  /*23650*/  FSEL R225, R225, R245, P1 ;  /* 0x000000f5e1e17208 */ /* 0x000fe40000800000 */
[----:B------:R-:W-:-:S02]  /*23660*/  FSEL R233, R233, R238, !P5 ;  /* 0x000000eee9e97208 */ /* 0x000fc40006800000 */
[----:B------:R-:W-:Y:S01]  /*23670*/  FSEL R124, R124, R134, P1 ;  /* 0x000000867c7c7208 */ /* 0x000fe20000800000 */
[----:B------:R-:W-:Y:S01]  /*23680*/  FMUL R134, R144, 0.25 ;  /* 0x3e80000090867820 */ /* 0x000fe20000400000 */
[----:B------:R-:W-:Y:S02]  /*23690*/  FSEL R230, R230, R242, P0 ;  /* 0x000000f2e6e67208 */ /* 0x000fe40000000000 */
[----:B------:R-:W-:Y:S01]  /*236a0*/  IADD3 R245, R236, -0x3f3504f3, RZ ;  /* 0xc0cafb0decf57810 */ /* 0x000fe20007ffe0ff */
[----:B------:R-:W-:Y:S01]  /*236b0*/  STL [R1+0xf18], R109 ;  /* 0x000f186d01007387 */ /* 0x000fe20000100800 */
[----:B------:R-:W-:Y:S02]  /*236c0*/  FSEL R234, R234, R237, !P4 ;  /* 0x000000edeaea7208 */ /* 0x000fe40006000000 */
[----:B------:R-:W-:Y:S01]  /*236d0*/  IADD3 R242, R241, -0x3f3504f3, RZ ;  /* 0xc0cafb0df1f27810 */ /* 0x000fe20007ffe0ff */
[----:B------:R-:W-:Y:S01]  /*236e0*/  STL [R1+0xf1c], R110 ;  /* 0x000f1c6e01007387 */ /* 0x000fe20000100800 */
[----:B------:R-:W-:-:S02]  /*236f0*/  FSEL R231, R231, R243, P0 ;  /* 0x000000f3e7e77208 */ /* 0x000fc40000000000 */
[----:B------:R-:W-:Y:S01]  /*23700*/  IADD3 R243, R233, -0x3f3504f3, RZ ;  /* 0xc0cafb0de9f37810 */ /* 0x000fe20007ffe0ff */
[----:B------:R-:W-:Y:S01]  /*23710*/  STL [R1+0xf20], R111 ;  /* 0x000f206f01007387 */ /* 0x000fe20000100800 */
[----:B------:R-:W-:Y:S02]  /*23720*/  FSEL R116, R116, R126, P1 ;  /* 0x0000007e74747208 */ /* 0x000fe40000800000 */
[----:B------:R-:W-:Y:S01]  /*23730*/  FSEL R200, R200, R244, P1 ;  /* 0x000000f4c8c87208 */ /* 0x000fe20000800000 */
[----:B------:R-:W-:Y:S01]  /*23740*/  STL [R1+0xf24], R112 ;  /* 0x000f247001007387 */ /* 0x000fe20000100800 */
[----:B------:R-:W-:Y:S02]  /*23750*/  LOP3.LUT R245, R245, 0xff800000, RZ, 0xc0, !PT ;  /* 0xff800000f5f57812 */ /* 0x000fe400078ec0ff */
[----:B------:R-:W-:Y:S01]  /*23760*/  IADD3 R244, R234, -0x3f3504f3, RZ ;  /* 0xc0cafb0deaf47810 */ /* 0x000fe20007ffe0ff */
[----:B------:R-:W-:Y:S01]  /*23770*/  STL [R1+0xf28], R113 ;  /* 0x000f287101007387 */ /* 0x000fe20000100800 */
[----:B------:R-:W-:-:S02]  /*23780*/  LOP3.LUT R242, R242, 0xff800000, RZ, 0xc0, !PT ;  /* 0xff800000f2f27812 */ /* 0x000fc400078ec0ff */
[----:B------:R-:W-:Y:S01]  /*23790*/  FSEL R134, R134, R144, P0 ;  /* 0x0000009086867208 */ /* 0x000fe20000000000 */
[----:B------:R-:W-:Y:S01]  /*237a0*/  STL [R1+0xf2c], R114 ;  /* 0x000f2c7201007387 */ /* 0x000fe20000100800 */
[----:B------:R-:W-:Y:S01]  /*237b0*/  FMUL R144, R251, 0.25 ;  /* 0x3e800000fb907820 */ /* 0x000fe20000400000 */
[----:B------:R-:W-:Y:S02]  /*237c0*/  LOP3.LUT R243, R243, 0xff800000, RZ, 0xc0, !PT ;  /* 0xff800000f3f37812 */ /* 0x000fe400078ec0ff */
[----:B------:R-:W-:Y:S01]  /*237d0*/  STL [R1+0xf30], R115 ;  /* 0x000f307301007387 */ /* 0x000fe20000100800 */
[----:B------:R-:W-:Y:S02]  /*237e0*/  I2FP.F32.S32 R7, R245 ;  /* 0x000000f500077245 */ /* 0x000fe40000201400 */
[----:B------:R-:W-:Y:S01]  /*237f0*/  FSEL R6, RZ, -23, P6 ;  /* 0xc1b80000ff067808 */ /* 0x000fe20003000000 */
[----:B------:R-:W-:Y:S01]  /*23800*/  STL [R1+0xf34], R116 ;  /* 0x000f347401007387 */ /* 0x000fe20000100800 */
[----:B------:R-:W-:-:S02]  /*23810*/  LOP3.LUT R244, R244, 0xff800000, RZ, 0xc0, !PT ;  /* 0xff800000f4f47812 */ /* 0x000fc400078ec0ff */
[----:B------:R-:W-:Y:S01]  /*23820*/  I2FP.F32.S32 R5, R242 ;  /* 0x000000f200057245 */ /* 0x000fe20000201400 */
[----:B------:R-:W-:Y:S01]  /*23830*/  STL [R1+0xf38], R117 ;  /* 0x000f387501007387 */ /* 0x000fe20000100800 */
[----:B------:R-:W-:Y:S02]  /*23840*/  FSEL R4, RZ, -23, P5 ;  /* 0xc1b80000ff047808 */ /* 0x000fe40002800000 */
[----:B------:R-:W-:Y:S01]  /*23850*/  I2FP.F32.S32 R3, R243 ;  /* 0x000000f300037245 */ /* 0x000fe20000201400 */
[----:B------:R-:W-:Y:S01]  /*23860*/  STL [R1+0xf3c], R118 ;  /* 0x000f3c7601007387 */ /* 0x000fe20000100800 */
[----:B------:R-:W-:Y:S01]  /*23870*/  FSEL R144, R144, R251, P1 ;  /* 0x000000fb90907208 */ /* 0x000fe20000800000 */
[----:B------:R-:W-:Y:S01]  /*23880*/  FFMA.FTZ R7, R7, 1.1920928955078125e-07, R8 ;  /* 0x3400000007077823 */ /* 0x000fe20000010008 */
[----:B------:R-:W-:Y:S01]  /*23890*/  FSEL R2, RZ, -23, P4 ;  /* 0xc1b80000ff027808 */ /* 0x000fe20002000000 */
[----:B------:R-:W-:Y:S01]  /*238a0*/  STL [R1+0xf40], R119 ;  /* 0x000f407701007387 */ /* 0x000fe20000100800 */
[----:B------:R-:W-:Y:S01]  /*238b0*/  I2FP.F32.S32 R251, R244 ;  /* 0x000000f400fb7245 */ /* 0x000fe20000201400 */
[----:B------:R-:W-:-:S02]  /*238c0*/  FFMA.FTZ R5, R5, 1.1920928955078125e-07, R6 ;  /* 0x3400000005057823 */ /* 0x000fc40000010006 */
[----:B------:R-:W-:Y:S01]  /*238d0*/  STL [R1+0xf44], R120 ;  /* 0x000f447801007387 */ /* 0x000fe20000100800 */
[----:B------:R-:W-:-:S03]  /*238e0*/  FFMA.FTZ R3, R3, 1.1920928955078125e-07, R4 ;  /* 0x3400000003037823 */ /* 0x000fc60000010004 */
[----:B------:R-:W-:Y:S01]  /*238f0*/  STL [R1+0xf48], R121 ;  /* 0x000f487901007387 */ /* 0x000fe20000100800 */
[----:B------:R-:W-:-:S03]  /*23900*/  FFMA.FTZ R2, R251, 1.1920928955078125e-07, R2 ;  /* 0x34000000fb027823 */ /* 0x000fc60000010002 */
[----:B------:R-:W-:Y:S04]  /*23910*/  STL [R1+0xf4c], R122 ;  /* 0x000f4c7a01007387 */ /* 0x000fe80000100800 */
[----:B------:R-:W-:Y:S04]  /*23920*/  STL [R1+0xf50], R123 ;  /* 0x000f507b01007387 */ /* 0x000fe80000100800 */
[----:B------:R0:W-:Y:S04]  /*23930*/  STL [R1+0xf54], R124 ;  /* 0x000f547c01007387 */ /* 0x0001e80000100800 */
[----:B------:R1:W-:Y:S04]  /*23940*/  STL [R1+0x18], R7 ;  /* 0x0000180701007387 */ /* 0x0003e80000100800 */
[----:B------:R2:W-:Y:S04]  /*23950*/  STL [R1+0x14], R5 ;  /* 0x0000140501007387 */ /* 0x0005e80000100800 */
[----:B0-----:R-:W3:Y:S04]  /*23960*/  LDL.LU R124, [R1+0x85c] ;  /* 0x00085c00017c7983 */ /* 0x001ee80000300800 */
[----:B------:R0:W-:Y:S04]  /*23970*/  STL [R1+0xc], R3 ;  /* 0x00000c0301007387 */ /* 0x0001e80000100800 */
[----:B------:R-:W4:Y:S04]  /*23980*/  LDL.LU R123, [R1+0x854] ;  /* 0x00085400017b7983 */ /* 0x000f280000300800 */
[----:B------:R0:W-:Y:S04]  /*23990*/  STL [R1+0x8], R2 ;  /* 0x0000080201007387 */ /* 0x0001e80000100800 */
        /* <DEDUP_REMOVED lines=120> */
[----:B-1----:R-:W4:Y:S04]  /*24120*/  LDL.LU R7, [R1+0xac] ;  /* 0x0000ac0001077983 */ /* 0x002f280000300800 */
[----:B------:R-:W4:Y:S01]  /*24130*/  LDL.LU R6, [R1+0xa4] ;  /* 0x0000a40001067983 */ /* 0x000f220000300800 */
[----:B------:R-:W-:-:S03]  /*24140*/  FSEL R146, R146, R247, P0 ;  /* 0x000000f792927208 */ /* 0x000fc60000000000 */
[----:B--2---:R-:W2:Y:S01]  /*24150*/  LDL.LU R5, [R1+0x9c] ;  /* 0x00009c0001057983 */ /* 0x004ea20000300800 */
[----:B------:R-:W-:-:S03]  /*24160*/  FMUL R247, R250, 0.25 ;  /* 0x3e800000faf77820 */ /* 0x000fc60000400000 */
[----:B------:R-:W2:Y:S04]  /*24170*/  LDL.LU R4, [R1+0x94] ;  /* 0x0000940001047983 */ /* 0x000ea80000300800 */
[----:B0-----:R-:W2:Y:S04]  /*24180*/  LDL.LU R3, [R1+0x8c] ;  /* 0x00008c0001037983 */ /* 0x001ea80000300800 */
[----:B------:R-:W2:Y:S01]  /*24190*/  LDL.LU R2, [R1+0x84] ;  /* 0x0000840001027983 */ /* 0x000ea20000300800 */
[----:B------:R-:W-:-:S03]  /*241a0*/  FSEL R247, R247, R250, P1 ;  /* 0x000000faf7f77208 */ /* 0x000fc60000800000 */
[----:B------:R-:W2:Y:S04]  /*241b0*/  LDL.LU R248, [R1+0x7c] ;  /* 0x00007c0001f87983 */ /* 0x000ea80000300800 */
[----:B------:R-:W2:Y:S04]  /*241c0*/  LDL.LU R249, [R1+0x74] ;  /* 0x0000740001f97983 */ /* 0x000ea80000300800 */
[----:B------:R-:W2:Y:S01]  /*241d0*/  LDL.LU R250, [R1+0x6c] ;  /* 0x00006c0001fa7983 */ /* 0x000ea20000300800 */
[C---:B------:R-:W-:Y:S01]  /*241e0*/  FSETP.GEU.AND P6, PT, |R237|.reuse, 1.175494350822287508e-38, PT ;  /* 0x00800000ed00780b */ /* 0x040fe20003fce200 */
[----:B------:R-:W-:-:S12]  /*241f0*/  @P3 FMUL R237, R237, 0.25 ;  /* 0x3e800000eded3820 */ /* 0x000fd80000400000 */
[----:B------:R-:W-:-:S06]  /*24200*/  @!P6 FMUL R237, R237, 16777216 ;  /* 0x4b800000edede820 */ /* 0x000fcc0000400000 */
[----:B------:R-:W0:Y:S01]  /*24210*/  MUFU.RCP R237, R237 ;  /* 0x000000ed00ed7308 */ /* 0x000e220000001000 */
[----:B---3--:R-:W-:Y:S01]  /*24220*/  @!P6 FMUL R124, R124, 16777216 ;  /* 0x4b8000007c7ce820 */ /* 0x008fe20000400000 */
[----:B----4-:R-:W-:Y:S01]  /*24230*/  @!P6 FMUL R123, R123, 16777216 ;  /* 0x4b8000007b7be820 */ /* 0x010fe20000400000 */
[----:B------:R-:W-:Y:S01]  /*24240*/  @!P6 FMUL R122, R122, 16777216 ;  /* 0x4b8000007a7ae820 */ /* 0x000fe20000400000 */
        /* <DEDUP_REMOVED lines=8> */
[C---:B0-----:R-:W-:Y:S01]  /*242d0*/  FMUL R124, R237.reuse, R124 ;  /* 0x0000007ced7c7220 */ /* 0x041fe20000400000 */
[C---:B------:R-:W-:Y:S01]  /*242e0*/  FMUL R123, R237.reuse, R123 ;  /* 0x0000007bed7b7220 */ /* 0x040fe20000400000 */
[C---:B------:R-:W-:Y:S01]  /*242f0*/  FMUL R122, R237.reuse, R122 ;  /* 0x0000007aed7a7220 */ /* 0x040fe20000400000 */
[C---:B------:R-:W-:Y:S01]  /*24300*/  FMUL R121, R237.reuse, R121 ;  /* 0x00000079ed797220 */ /* 0x040fe20000400000 */
[C---:B------:R-:W-:Y:S01]  /*24310*/  FMUL R120, R237.reuse, R120 ;  /* 0x00000078ed787220 */ /* 0x040fe20000400000 */
[----:B------:R-:W-:Y:S01]  /*24320*/  STL [R1+0xd4c], R124 ;  /* 0x000d4c7c01007387 */ /* 0x000fe20000100800 */
[C---:B------:R-:W-:Y:S01]  /*24330*/  FMUL R119, R237.reuse, R119 ;  /* 0x00000077ed777220 */ /* 0x040fe20000400000 */
[----:B------:R-:W-:Y:S01]  /*24340*/  FMUL R118, R237, R118 ;  /* 0x00000076ed767220 */ /* 0x000fe20000400000 */
[----:B------:R-:W-:Y:S01]  /*24350*/  @!P6 FMUL R113, R113, 16777216 ;  /* 0x4b8000007171e820 */ /* 0x000fe20000400000 */
[----:B------:R-:W-:Y:S01]  /*24360*/  STL [R1+0xd48], R123 ;  /* 0x000d487b01007387 */ /* 0x000fe20000100800 */
[C---:B------:R-:W-:Y:S01]  /*24370*/  FMUL R117, R237.reuse, R117 ;  /* 0x00000075ed757220 */ /* 0x040fe20000400000 */
[----:B------:R-:W-:Y:S01]  /*24380*/  @!P6 FMUL R112, R112, 16777216 ;  /* 0x4b8000007070e820 */ /* 0x000fe20000400000 */
[----:B------:R-:W-:Y:S01]  /*24390*/  FMUL R116, R237, R116 ;  /* 0x00000074ed747220 */ /* 0x000fe20000400000 */
[----:B------:R-:W-:Y:S01]  /*243a0*/  STL [R1+0xd44], R122 ;  /* 0x000d447a01007387 */ /* 0x000fe20000100800 */
[----:B------:R-:W-:Y:S01]  /*243b0*/  @!P6 FMUL R111, R111, 16777216 ;  /* 0x4b8000006f6fe820 */ /* 0x000fe20000400000 */
[----:B------:R-:W-:-:S02]  /*243c0*/  FMUL R115, R237, R115 ;  /* 0x00000073ed737220 */ /* 0x000fc40000400000 */
[----:B------:R-:W-:Y:S01]  /*243d0*/  STL [R1+0xd40], R121 ;  /* 0x000d407901007387 */ /* 0x000fe20000100800 */
[----:B------:R-:W-:Y:S01]  /*243e0*/  @!P6 FMUL R110, R110, 16777216 ;  /* 0x4b8000006e6ee820 */ /* 0x000fe20000400000 */
[----:B------:R-:W-:Y:S02]  /*243f0*/  FMUL R114, R237, R114 ;  /* 0x00000072ed727220 */ /* 0x000fe40000400000 */
[----:B------:R-:W-:Y:S01]  /*24400*/  STL [R1+0xd3c], R120 ;  /* 0x000d3c7801007387 */ /* 0x000fe20000100800 */
[----:B------:R-:W-:Y:S01]  /*24410*/  @!P6 FMUL R109, R109, 16777216 ;  /* 0x4b8000006d6de820 */ /* 0x000fe20000400000 */
[C---:B------:R-:W-:Y:S02]  /*24420*/  FMUL R113, R237.reuse, R113 ;  /* 0x00000071ed717220 */ /* 0x040fe40000400000 */
[----:B------:R-:W-:Y:S01]  /*24430*/  STL [R1+0xd38], R119 ;  /* 0x000d387701007387 */ /* 0x000fe20000100800 */
[----:B------:R-:W-:Y:S01]  /*24440*/  @!P6 FMUL R108, R108, 16777216 ;  /* 0x4b8000006c6ce820 */ /* 0x000fe20000400000 */
[----:B------:R-:W-:-:S02]  /*24450*/  FMUL R112, R237, R112 ;  /* 0x00000070ed707220 */ /* 0x000fc40000400000 */
[----:B------:R-:W-:Y:S01]  /*24460*/  STL [R1+0xd34], R118 ;  /* 0x000d347601007387 */ /* 0x000fe20000100800 */
[----:B------:R-:W-:Y:S01]  /*24470*/  @!P6 FMUL R107, R107, 16777216 ;  /* 0x4b8000006b6be820 */ /* 0x000fe20000400000 */
[C---:B------:R-:W-:Y:S02]  /*24480*/  FMUL R111, R237.reuse, R111 ;  /* 0x0000006fed6f7220 */ /* 0x040fe40000400000 */
[----:B------:R-:W-:Y:S01]  /*24490*/  STL [R1+0xd30], R117 ;  /* 0x000d307501007387 */ /* 0x000fe20000100800 */
[----:B------:R-:W-:Y:S01]  /*244a0*/  @!P6 FMUL R106, R106, 16777216 ;  /* 0x4b8000006a6ae820 */ /* 0x000fe20000400000 */
[----:B------:R-:W-:Y:S02]  /*244b0*/  FMUL R110, R237, R110 ;  /* 0x0000006eed6e7220 */ /* 0x000fe40000400000 */
        /* <DEDUP_REMOVED lines=301> */
[----:B--2---:R-:W-:Y:S01]  /*25790*/  @!P6 FMUL R5, R5, 16777216 ;  /* 0x4b8000000505e820 */ /* 0x004fe20000400000 */
        /* <DEDUP_REMOVED lines=8> */
[C---:B------:R-:W-:Y:S01]  /*25820*/  FMUL R6, R237.reuse, R6 ;  /* 0x00000006ed067220 */ /* 0x040fe20000400000 */
[----:B------:R-:W-:Y:S02]  /*25830*/  @!P6 FMUL R2, R2, 16777216 ;  /* 0x4b8000000202e820 */ /* 0x000fe40000400000 */
[----:B------:R-:W-:Y:S01]  /*25840*/  STL [R1+0x9ac], R12 ;  /* 0x0009ac0c01007387 */ /* 0x000fe20000100800 */
[C---:B------:R-:W-:Y:S01]  /*25850*/  FMUL R5, R237.reuse, R5 ;  /* 0x00000005ed057220 */ /* 0x040fe20000400000 */
[C---:B------:R-:W-:Y:S02]  /*25860*/  FMUL R4, R237.reuse, R4 ;  /* 0x00000004ed047220 */ /* 0x040fe40000400000 */
[----:B------:R-:W-:Y:S01]  /*25870*/  STL [R1+0x9a8], R11 ;  /* 0x0009a80b01007387 */ /* 0x000fe20000100800 */
[----:B------:R-:W-:-:S03]  /*25880*/  FMUL R3, R237, R3 ;  /* 0x00000003ed037220 */ /* 0x000fc60000400000 */
[----:B------:R-:W-:Y:S01]  /*25890*/  STL [R1+0x9a4], R10 ;  /* 0x0009a40a01007387 */ /* 0x000fe20000100800 */
[----:B------:R-:W-:-:S03]  /*258a0*/  @!P6 FMUL R248, R248, 16777216 ;  /* 0x4b800000f8f8e820 */ /* 0x000fc60000400000 */
[----:B------:R-:W-:Y:S01]  /*258b0*/  STL [R1+0x9a0], R9 ;  /* 0x0009a00901007387 */ /* 0x000fe20000100800 */
[----:B------:R-:W-:Y:S01]  /*258c0*/  @!P6 FMUL R249, R249, 16777216 ;  /* 0x4b800000f9f9e820 */ /* 0x000fe20000400000 */
[----:B------:R-:W-:Y:S02]  /*258d0*/  FMUL R2, R237, R2 ;  /* 0x00000002ed027220 */ /* 0x000fe40000400000 */
[----:B------:R-:W-:Y:S01]  /*258e0*/  STL [R1+0x98c], R8 ;  /* 0x00098c0801007387 */ /* 0x000fe20000100800 */
[----:B------:R-:W-:-:S03]  /*258f0*/  @!P6 FMUL R250, R250, 16777216 ;  /* 0x4b800000fafae820 */ /* 0x000fc60000400000 */
[----:B------:R-:W-:Y:S04]  /*25900*/  STL [R1+0x988], R7 ;  /* 0x0009880701007387 */ /* 0x000fe80000100800 */
[----:B------:R-:W-:Y:S04]  /*25910*/  STL [R1+0x984], R6 ;  /* 0x0009840601007387 */ /* 0x000fe80000100800 */
[----:B------:R-:W-:Y:S04]  /*25920*/  STL [R1+0x980], R5 ;  /* 0x0009800501007387 */ /* 0x000fe80000100800 */
[----:B------:R0:W-:Y:S04]  /*25930*/  STL [R1+0x96c], R4 ;  /* 0x00096c0401007387 */ /* 0x0001e80000100800 */
[----:B------:R1:W-:Y:S04]  /*25940*/  STL [R1+0x968], R3 ;  /* 0x0009680301007387 */ /* 0x0003e80000100800 */
[----:B------:R2:W-:Y:S01]  /*25950*/  STL [R1+0x964], R2 ;  /* 0x0009640201007387 */ /* 0x0005e20000100800 */
[C---:B0-----:R-:W-:Y:S01]  /*25960*/  FMUL R4, R237.reuse, R248 ;  /* 0x000000f8ed047220 */ /* 0x041fe20000400000 */
[----:B-1----:R-:W-:-:S04]  /*25970*/  FMUL R3, R237, R249 ;  /* 0x000000f9ed037220 */ /* 0x002fc80000400000 */
[----:B------:R0:W-:Y:S01]  /*25980*/  STL [R1+0x960], R4 ;  /* 0x0009600401007387 */ /* 0x0001e20000100800 */
[----:B--2---:R-:W-:-:S03]  /*25990*/  FMUL R2, R237, R250 ;  /* 0x000000faed027220 */ /* 0x004fc60000400000 */
[----:B------:R1:W-:Y:S04]  /*259a0*/  STL [R1+0x8d0], R3 ;  /* 0x0008d00301007387 */ /* 0x0003e80000100800 */
[----:B------:R-:W2:Y:S04]  /*259b0*/  LDL.LU R251, [R1+0x860] ;  /* 0x0008600001fb7983 */ /* 0x000ea80000300800 */
[----:B------:R3:W-:Y:S04]  /*259c0*/  STL [R1+0x51c], R2 ;  /* 0x00051c0201007387 */ /* 0x0007e80000100800 */
[----:B------:R-:W4:Y:S04]  /*259d0*/  LDL.LU R124, [R1+0x858] ;  /* 0x00085800017c7983 */ /* 0x000f280000300800 */
[----:B------:R-:W2:Y:S04]  /*259e0*/  LDL.LU R123, [R1+0x850] ;  /* 0x00085000017b7983 */ /* 0x000ea80000300800 */
        /* <DEDUP_REMOVED lines=91> */
[----:B------:R-:W2:Y:S01]  /*25fa0*/  LDL.LU R31, [R1+0x168] ;  /* 0x00016800011f7983 */ /* 0x000ea20000300800 */
[----:B------:R-:W-:-:S03]  /*25fb0*/  @!P6 FMUL R252, R252, 16777216 ;  /* 0x4b800000fcfce820 */ /* 0x000fc60000400000 */
[----:B------:R-:W2:Y:S01]  /*25fc0*/  LDL.LU R30, [R1+0x160] ;  /* 0x00016000011e7983 */ /* 0x000ea20000300800 */
[----:B------:R-:W-:-:S03]  /*25fd0*/  @!P6 FMUL R0, R0, 16777216 ;  /* 0x4b8000000000e820 */ /* 0x000fc60000400000 */
[----:B------:R-:W2:Y:S01]  /*25fe0*/  LDL.LU R29, [R1+0x158] ;  /* 0x00015800011d7983 */ /* 0x000ea20000300800 */
[----:B------:R-:W-:-:S03]  /*25ff0*/  FMUL R252, R237, R252 ;  /* 0x000000fcedfc7220 */ /* 0x000fc60000400000 */
[----:B------:R-:W2:Y:S01]  /*26000*/  LDL.LU R28, [R1+0x150] ;  /* 0x00015000011c7983 */ /* 0x000ea20000300800 */
[----:B------:R-:W-:-:S03]  /*26010*/  FMUL R0, R237, R0 ;  /* 0x00000000ed007220 */ /* 0x000fc60000400000 */
        /* <DEDUP_REMOVED lines=8> */
[----:B0-----:R-:W2:Y:S04]  /*260a0*/  LDL.LU R4, [R1+0x108] ;  /* 0x0001080001047983 */ /* 0x001ea80000300800 */
        /* <DEDUP_REMOVED lines=18> */
[----:B-1----:R-:W2:Y:S04]  /*261d0*/  LDL.LU R3, [R1+0x70] ;  /* 0x0000700001037983 */ /* 0x002ea80000300800 */
[----:B---3--:R-:W3:Y:S04]  /*261e0*/  LDL.LU R2, [R1+0x68] ;  /* 0x0000680001027983 */ /* 0x008ee80000300800 */
[----:B------:R-:W3:Y:S01]  /*261f0*/  LDL.LU R250, [R1+0x60] ;  /* 0x0000600001fa7983 */ /* 0x000ee20000300800 */
[C---:B------:R-:W-:Y:S01]  /*26200*/  FSETP.GEU.AND P4, PT, |R238|.reuse, 1.175494350822287508e-38, PT ;  /* 0x00800000ee00780b */ /* 0x040fe20003f8e200 */
[----:B------:R-:W-:-:S12]  /*26210*/  @P2 FMUL R238, R238, 0.25 ;  /* 0x3e800000eeee2820 */ /* 0x000fd80000400000 */
[----:B------:R-:W-:-:S06]  /*26220*/  @!P4 FMUL R238, R238, 16777216 ;  /* 0x4b800000eeeec820 */ /* 0x000fcc0000400000 */
[----:B------:R-:W0:Y:S01]  /*26230*/  MUFU.RCP R238, R238 ;  /* 0x000000ee00ee7308 */ /* 0x000e220000001000 */
[----:B----4-:R-:W-:Y:S01]  /*26240*/  @!P4 FMUL R124, R124, 16777216 ;  /* 0x4b8000007c7cc820 */ /* 0x010fe20000400000 */
[----:B--2---:R-:W-:Y:S01]  /*26250*/  @!P4 FMUL R123, R123, 16777216 ;  /* 0x4b8000007b7bc820 */ /* 0x004fe20000400000 */
        /* <DEDUP_REMOVED lines=8> */
[----:B------:R-:W-:-:S02]  /*262e0*/  FMUL R121, R238, R121 ;  /* 0x00000079ee797220 */ /* 0x000fc40000400000 */
[----:B------:R0:W-:Y:S01]  /*262f0*/  STL [R1+0xcdc], R124 ;  /* 0x000cdc7c01007387 */ /* 0x0001e20000100800 */
[C---:B------:R-:W-:Y:S01]  /*26300*/  FMUL R120, R238.reuse, R120 ;  /* 0x00000078ee787220 */ /* 0x040fe20000400000 */
[----:B------:R-:W-:Y:S01]  /*26310*/  @!P4 FMUL R117, R117, 16777216 ;  /* 0x4b8000007575c820 */ /* 0x000fe20000400000 */
[----:B------:R-:W-:Y:S01]  /*26320*/  FMUL R119, R238, R119 ;  /* 0x00000077ee777220 */ /* 0x000fe20000400000 */
[----:B------:R-:W-:Y:S01]  /*26330*/  @!P4 FMUL R116, R116, 16777216 ;  /* 0x4b8000007474c820 */ /* 0x000fe20000400000 */
[----:B0-----:R-:W2:Y:S04]  /*26340*/  LDL.LU R124, [R1+0xf54] ;  /* 0x000f5400017c7983 */ /* 0x001ea80000300800 */
[----:B------:R0:W-:Y:S01]  /*26350*/  STL [R1+0xcd8], R123 ;  /* 0x000cd87b01007387 */ /* 0x0001e20000100800 */
[C---:B------:R-:W-:Y:S01]  /*26360*/  FMUL R118, R238.reuse, R118 ;  /* 0x00000076ee767220 */ /* 0x040fe20000400000 */
[----:B------:R-:W-:Y:S01]  /*26370*/  @!P4 FMUL R115, R115, 16777216 ;  /* 0x4b8000007373c820 */ /* 0x000fe20000400000 */
[----:B------:R-:W-:Y:S01]  /*26380*/  FMUL R117, R238, R117 ;  /* 0x00000075ee757220 */ /* 0x000fe20000400000 */
[----:B0-----:R-:W4:Y:S04]  /*26390*/  LDL.LU R123, [R1+0xf50] ;  /* 0x000f5000017b7983 */ /* 0x001f280000300800 */
[----:B------:R0:W-:Y:S01]  /*263a0*/  STL [R1+0xcd4], R122 ;  /* 0x000cd47a01007387 */ /* 0x0001e20000100800 */
[----:B------:R-:W-:Y:S01]  /*263b0*/  @!P4 FMUL R114, R114, 16777216 ;  /* 0x4b8000007272c820 */ /* 0x000fe20000400000 */
[----:B------:R-:W-:-:S02]  /*263c0*/  FMUL R116, R238, R116 ;  /* 0x00000074ee747220 */ /* 0x000fc40000400000 */
[----:B0-----:R-:W2:Y:S04]  /*263d0*/  LDL.LU R122, [R1+0xf4c] ;  /* 0x000f4c00017a7983 */ /* 0x001ea80000300800 */
[----:B------:R0:W-:Y:S01]  /*263e0*/  STL [R1+0xcd0], R121 ;  /* 0x000cd07901007387 */ /* 0x0001e20000100800 */
[----:B------:R-:W-:Y:S01]  /*263f0*/  @!P4 FMUL R113, R113, 16777216 ;  /* 0x4b8000007171c820 */ /* 0x000fe20000400000 */
[----:B------:R-:W-:Y:S02]  /*26400*/  FMUL R115, R238, R115 ;  /* 0x00000073ee737220 */ /* 0x000fe40000400000 */
[----:B0-----:R-:W4:Y:S04]  /*26410*/  LDL.LU R121, [R1+0xf48] ;  /* 0x000f480001797983 */ /* 0x001f280000300800 */
[----:B------:R0:W-:Y:S01]  /*26420*/  STL [R1+0xcbc], R120 ;  /* 0x000cbc7801007387 */ /* 0x0001e20000100800 */
[----:B------:R-:W-:Y:S01]  /*26430*/  @!P4 FMUL R112, R112, 16777216 ;  /* 0x4b8000007070c820 */ /* 0x000fe20000400000 */
[----:B------:R-:W-:-:S02]  /*26440*/  FMUL R114, R238, R114 ;  /* 0x00000072ee727220 */ /* 0x000fc40000400000 */
[----:B0-----:R-:W4:Y:S04]  /*26450*/  LDL.LU R120, [R1+0xf44] ;  /* 0x000f440001787983 */ /* 0x001f280000300800 */
[----:B------:R0:W-:Y:S01]  /*26460*/  STL [R1+0xcb8], R119 ;  /* 0x000cb87701007387 */ /* 0x0001e20000100800 */
[----:B------:R-:W-:Y:S01]  /*26470*/  @!P4 FMUL R111, R111, 16777216 ;  /* 0x4b8000006f6fc820 */ /* 0x000fe20000400000 */
[----:B------:R-:W-:Y:S02]  /*26480*/  FMUL R113, R238, R113 ;  /* 0x00000071ee717220 */ /* 0x000fe40000400000 */
[----:B0-----:R-:W2:Y:S04]  /*26490*/  LDL.LU R119, [R1+0xf40] ;  /* 0x000f400001777983 */ /* 0x001ea80000300800 */
        /* <DEDUP_REMOVED lines=334> */
[C---:B------:R-:W-:Y:S02]  /*27980*/  FMUL R29, R238.reuse, R29 ;  /* 0x0000001dee1d7220 */ /* 0x040fe40000400000 */
[----:B0-----:R-:W4:Y:S04]  /*27990*/  LDL.LU R35, [R1+0xdf0] ;  /* 0x000df00001237983 */ /* 0x001f280000300800 */
[----:B------:R0:W-:Y:S01]  /*279a0*/  STL [R1+0x994], R34 ;  /* 0x0009942201007387 */ /* 0x0001e20000100800 */
[----:B------:R-:W-:Y:S01]  /*279b0*/  @!P4 FMUL R237, R237, 16777216 ;  /* 0x4b800000ededc820 */ /* 0x000fe20000400000 */
[----:B------:R-:W-:Y:S01]  /*279c0*/  FMUL R28, R238, R28 ;  /* 0x0000001cee1c7220 */ /* 0x000fe20000400000 */
[----:B------:R-:W-:Y:S01]  /*279d0*/  @!P4 FMUL R16, R16, 16777216 ;  /* 0x4b8000001010c820 */ /* 0x000fe20000400000 */
[----:B0-----:R-:W2:Y:S04]  /*279e0*/  LDL.LU R34, [R1+0xdec] ;  /* 0x000dec0001227983 */ /* 0x001ea80000300800 */
[----:B------:R0:W-:Y:S01]  /*279f0*/  STL [R1+0x990], R33 ;  /* 0x0009902101007387 */ /* 0x0001e20000100800 */
[C---:B------:R-:W-:Y:S01]  /*27a00*/  FMUL R27, R238.reuse, R27 ;  /* 0x0000001bee1b7220 */ /* 0x040fe20000400000 */
[----:B------:R-:W-:-:S02]  /*27a10*/  FMUL R237, R238, R237 ;  /* 0x000000edeeed7220 */ /* 0x000fc40000400000 */
[----:B0-----:R-:W4:Y:S04]  /*27a20*/  LDL.LU R33, [R1+0xde8] ;  /* 0x000de80001217983 */ /* 0x001f280000300800 */
[----:B------:R0:W-:Y:S01]  /*27a30*/  STL [R1+0x97c], R32 ;  /* 0x00097c2001007387 */ /* 0x0001e20000100800 */
[----:B------:R-:W-:Y:S01]  /*27a40*/  FMUL R16, R238, R16 ;  /* 0x00000010ee107220 */ /* 0x000fe20000400000 */
[----:B------:R-:W-:Y:S02]  /*27a50*/  @!P4 FMUL R13, R13, 16777216 ;  /* 0x4b8000000d0dc820 */ /* 0x000fe40000400000 */
[----:B0-----:R-:W4:Y:S04]  /*27a60*/  LDL.LU R32, [R1+0xde4] ;  /* 0x000de40001207983 */ /* 0x001f280000300800 */
[----:B------:R0:W-:Y:S01]  /*27a70*/  STL [R1+0x978], R31 ;  /* 0x0009781f01007387 */ /* 0x0001e20000100800 */
[----:B------:R-:W-:Y:S01]  /*27a80*/  @!P4 FMUL R12, R12, 16777216 ;  /* 0x4b8000000c0cc820 */ /* 0x000fe20000400000 */
[----:B------:R-:W-:-:S02]  /*27a90*/  @!P4 FMUL R9, R9, 16777216 ;  /* 0x4b8000000909c820 */ /* 0x000fc40000400000 */
[----:B0-----:R-:W2:Y:S04]  /*27aa0*/  LDL.LU R31, [R1+0xde0] ;  /* 0x000de000011f7983 */ /* 0x001ea80000300800 */
[----:B------:R0:W-:Y:S01]  /*27ab0*/  STL [R1+0x974], R30 ;  /* 0x0009741e01007387 */ /* 0x0001e20000100800 */
[----:B------:R-:W-:Y:S01]  /*27ac0*/  @!P4 FMUL R8, R8, 16777216 ;  /* 0x4b8000000808c820 */ /* 0x000fe20000400000 */
[----:B------:R-:W-:Y:S02]  /*27ad0*/  @!P4 FMUL R5, R5, 16777216 ;  /* 0x4b8000000505c820 */ /* 0x000fe40000400000 */
[----:B0-----:R-:W4:Y:S04]  /*27ae0*/  LDL.LU R30, [R1+0xddc] ;  /* 0x000ddc00011e7983 */ /* 0x001f280000300800 */
[----:B------:R0:W-:Y:S01]  /*27af0*/  STL [R1+0x970], R29 ;  /* 0x0009701d01007387 */ /* 0x0001e20000100800 */
[----:B------:R-:W-:-:S03]  /*27b00*/  @!P4 FMUL R4, R4, 16777216 ;  /* 0x4b8000000404c820 */ /* 0x000fc60000400000 */
[----:B0-----:R-:W2:Y:S04]  /*27b10*/  LDL.LU R29, [R1+0xdd8] ;  /* 0x000dd800011d7983 */ /* 0x001ea80000300800 */
[----:B------:R0:W-:Y:S01]  /*27b20*/  STL [R1+0x95c], R28 ;  /* 0x00095c1c01007387 */ /* 0x0001e20000100800 */
[----:B------:R-:W-:-:S03]  /*27b30*/  @!P4 FMUL R248, R248, 16777216 ;  /* 0x4b800000f8f8c820 */ /* 0x000fc60000400000 */
[----:B0-----:R-:W2:Y:S04]  /*27b40*/  LDL.LU R28, [R1+0xdd4] ;  /* 0x000dd400011c7983 */ /* 0x001ea80000300800 */
[----:B------:R0:W-:Y:S01]  /*27b50*/  STL [R1+0x958], R27 ;  /* 0x0009581b01007387 */ /* 0x0001e20000100800 */
[----:B------:R-:W-:-:S03]  /*27b60*/  @!P4 FMUL R249, R249, 16777216 ;  /* 0x4b800000f9f9c820 */ /* 0x000fc60000400000 */
[----:B0-----:R-:W4:Y:S04]  /*27b70*/  LDL.LU R27, [R1+0xdd0] ;  /* 0x000dd000011b7983 */ /* 0x001f280000300800 */
[----:B------:R0:W-:Y:S04]  /*27b80*/  STL [R1+0x954], R237 ;  /* 0x000954ed01007387 */ /* 0x0001e80000100800 */
[----:B------:R1:W-:Y:S01]  /*27b90*/  STL [R1+0x950], R16 ;  /* 0x0009501001007387 */ /* 0x0003e20000100800 */
[C---:B0-----:R-:W-:Y:S01]  /*27ba0*/  FMUL R237, R238.reuse, R13 ;  /* 0x0000000deeed7220 */ /* 0x041fe20000400000 */
[C---:B------:R-:W-:Y:S01]  /*27bb0*/  FMUL R13, R238.reuse, R9 ;  /* 0x00000009ee0d7220 */ /* 0x040fe20000400000 */
[C---:B-1----:R-:W-:Y:S01]  /*27bc0*/  FMUL R16, R238.reuse, R12 ;  /* 0x0000000cee107220 */ /* 0x042fe20000400000 */
[C---:B------:R-:W-:Y:S01]  /*27bd0*/  FMUL R12, R238.reuse, R8 ;  /* 0x00000008ee0c7220 */ /* 0x040fe20000400000 */
[C---:B------:R-:W-:Y:S01]  /*27be0*/  FMUL R9, R238.reuse, R5 ;  /* 0x00000005ee097220 */ /* 0x040fe20000400000 */
[----:B------:R0:W-:Y:S01]  /*27bf0*/  STL [R1+0x510], R237 ;  /* 0x000510ed01007387 */ /* 0x0001e20000100800 */
[C---:B------:R-:W-:Y:S01]  /*27c00*/  FMUL R8, R238.reuse, R4 ;  /* 0x00000004ee087220 */ /* 0x040fe20000400000 */
[----:B------:R-:W-:-:S02]  /*27c10*/  FMUL R5, R238, R248 ;  /* 0x000000f8ee057220 */ /* 0x000fc40000400000 */
[----:B------:R1:W-:Y:S01]  /*27c20*/  STL [R1+0x508], R16 ;  /* 0x0005081001007387 */ /* 0x0003e20000100800 */
[----:B------:R-:W-:-:S03]  /*27c30*/  FMUL R4, R238, R249 ;  /* 0x000000f9ee047220 */ /* 0x000fc60000400000 */
[----:B------:R3:W-:Y:S04]  /*27c40*/  STL [R1+0x500], R13 ;  /* 0x0005000d01007387 */ /* 0x0007e80000100800 */
[----:B------:R3:W-:Y:S04]  /*27c50*/  STL [R1+0x4f8], R12 ;  /* 0x0004f80c01007387 */ /* 0x0007e80000100800 */
[----:B------:R3:W-:Y:S04]  /*27c60*/  STL [R1+0x4f0], R9 ;  /* 0x0004f00901007387 */ /* 0x0007e80000100800 */
[----:B------:R3:W-:Y:S01]  /*27c70*/  STL [R1+0x4e8], R8 ;  /* 0x0004e80801007387 */ /* 0x0007e20000100800 */
[----:B------:R-:W-:-:S03]  /*27c80*/  @!P4 FMUL R26, R26, 16777216 ;  /* 0x4b8000001a1ac820 */ /* 0x000fc60000400000 */
[----:B0-----:R-:W2:Y:S04]  /*27c90*/  LDL.LU R237, [R1+0x864] ;  /* 0x0008640001ed7983 */ /* 0x001ea80000300800 */
[----:B------:R0:W-:Y:S01]  /*27ca0*/  STL [R1+0x4e0], R5 ;  /* 0x0004e00501007387 */ /* 0x0001e20000100800 */
[----:B------:R-:W-:-:S03]  /*27cb0*/  @!P4 FMUL R25, R25, 16777216 ;  /* 0x4b8000001919c820 */ /* 0x000fc60000400000 */
[----:B-1----:R-:W4:Y:S04]  /*27cc0*/  LDL.LU R16, [R1+0x64] ;  /* 0x0000640001107983 */ /* 0x002f280000300800 */
[----:B------:R1:W-:Y:S01]  /*27cd0*/  STL [R1+0x4d8], R4 ;  /* 0x0004d80401007387 */ /* 0x0003e20000100800 */
[----:B------:R-:W-:-:S03]  /*27ce0*/  @!P4 FMUL R24, R24, 16777216 ;  /* 0x4b8000001818c820 */ /* 0x000fc60000400000 */
[----:B---3--:R-:W3:Y:S01]  /*27cf0*/  LDL.LU R13, [R1+0x58] ;  /* 0x00005800010d7983 */ /* 0x008ee20000300800 */
[----:B------:R-:W-:-:S03]  /*27d00*/  FMUL R26, R238, R26 ;  /* 0x0000001aee1a7220 */ /* 0x000fc60000400000 */
[----:B------:R-:W2:Y:S01]  /*27d10*/  LDL.LU R12, [R1+0x4c] ;  /* 0x00004c00010c7983 */ /* 0x000ea20000300800 */
[----:B------:R-:W-:-:S03]  /*27d20*/  @!P4 FMUL R23, R23, 16777216 ;  /* 0x4b8000001717c820 */ /* 0x000fc60000400000 */
[----:B------:R-:W2:Y:S01]  /*27d30*/  LDL.LU R9, [R1+0x48] ;  /* 0x0000480001097983 */ /* 0x000ea20000300800 */
[----:B------:R-:W-:-:S03]  /*27d40*/  FMUL R25, R238, R25 ;  /* 0x00000019ee197220 */ /* 0x000fc60000400000 */
[----:B------:R-:W2:Y:S01]  /*27d50*/  LDL.LU R8, [R1+0x3c] ;  /* 0x00003c0001087983 */ /* 0x000ea20000300800 */
[----:B------:R-:W-:-:S03]  /*27d60*/  @!P4 FMUL R22, R22, 16777216 ;  /* 0x4b8000001616c820 */ /* 0x000fc60000400000 */
[----:B0-----:R-:W2:Y:S01]  /*27d70*/  LDL.LU R5, [R1+0x38] ;  /* 0x0000380001057983 */ /* 0x001ea20000300800 */
[----:B------:R-:W-:-:S03]  /*27d80*/  FMUL R24, R238, R24 ;  /* 0x00000018ee187220 */ /* 0x000fc60000400000 */
[----:B-1----:R-:W2:Y:S01]  /*27d90*/  LDL.LU R4, [R1+0x2c] ;  /* 0x00002c0001047983 */ /* 0x002ea20000300800 */
[----:B------:R-:W-:-:S03]  /*27da0*/  @!P4 FMUL R21, R21, 16777216 ;  /* 0x4b8000001515c820 */ /* 0x000fc60000400000 */
[----:B------:R-:W2:Y:S01]  /*27db0*/  LDL.LU R248, [R1+0x28] ;  /* 0x0000280001f87983 */ /* 0x000ea20000300800 */
[----:B------:R-:W-:-:S03]  /*27dc0*/  FMUL R23, R238, R23 ;  /* 0x00000017ee177220 */ /* 0x000fc60000400000 */
[----:B------:R-:W2:Y:S01]  /*27dd0*/  LDL.LU R249, [R1+0x1c] ;  /* 0x00001c0001f97983 */ /* 0x000ea20000300800 */
[----:B------:R-:W-:-:S03]  /*27de0*/  @!P4 FMUL R20, R20, 16777216 ;  /* 0x4b8000001414c820 */ /* 0x000fc60000400000 */
        /* <DEDUP_REMOVED lines=9> */
[C---:B------:R-:W-:Y:S01]  /*27e80*/  FMUL R19, R238.reuse, R19 ;  /* 0x00000013ee137220 */ /* 0x040fe20000400000 */
        /* <DEDUP_REMOVED lines=34> */
[C---:B------:R-:W-:Y:S01]  /*280b0*/  FMUL R3, R238.reuse, R3 ;  /* 0x00000003ee037220 */ /* 0x040fe20000400000 */
[----:B------:R-:W-:-:S02]  /*280c0*/  FMUL R2, R238, R2 ;  /* 0x00000002ee027220 */ /* 0x000fc40000400000 */
[----:B0-----:R-:W2:Y:S04]  /*280d0*/  LDL.LU R15, [R1+0xda4] ;  /* 0x000da400010f7983 */ /* 0x001ea80000300800 */
[----:B------:R0:W-:Y:S01]  /*280e0*/  STL [R1+0x98], R14 ;  /* 0x0000980e01007387 */ /* 0x0001e20000100800 */
[----:B------:R-:W-:Y:S01]  /*280f0*/  @!P4 FMUL R251, R251, 16777216 ;  /* 0x4b800000fbfbc820 */ /* 0x000fe20000400000 */
[----:B------:R-:W-:Y:S02]  /*28100*/  @!P4 FMUL R250, R250, 16777216 ;  /* 0x4b800000fafac820 */ /* 0x000fe40000400000 */
[----:B0-----:R-:W2:Y:S04]  /*28110*/  LDL.LU R14, [R1+0xda0] ;  /* 0x000da000010e7983 */ /* 0x001ea80000300800 */
[----:B------:R0:W-:Y:S01]  /*28120*/  STL [R1+0x90], R11 ;  /* 0x0000900b01007387 */ /* 0x0001e20000100800 */
[----:B------:R-:W-:-:S03]  /*28130*/  FMUL R251, R238, R251 ;  /* 0x000000fbeefb7220 */ /* 0x000fc60000400000 */
[----:B0-----:R-:W2:Y:S04]  /*28140*/  LDL.LU R11, [R1+0xd9c] ;  /* 0x000d9c00010b7983 */ /* 0x001ea80000300800 */
[----:B------:R0:W-:Y:S01]  /*28150*/  STL [R1+0x88], R10 ;  /* 0x0000880a01007387 */ /* 0x0001e20000100800 */
[----:B------:R-:W-:-:S03]  /*28160*/  FMUL R238, R238, R250 ;  /* 0x000000faeeee7220 */ /* 0x000fc60000400000 */
[----:B0-----:R-:W2:Y:S04]  /*28170*/  LDL.LU R10, [R1+0xd98] ;  /* 0x000d9800010a7983 */ /* 0x001ea80000300800 */
[----:B------:R0:W-:Y:S04]  /*28180*/  STL [R1+0x80], R7 ;  /* 0x0000800701007387 */ /* 0x0001e80000100800 */
[----:B0-----:R-:W2:Y:S04]  /*28190*/  LDL.LU R7, [R1+0xd94] ;  /* 0x000d940001077983 */ /* 0x001ea80000300800 */
[----:B------:R0:W-:Y:S04]  /*281a0*/  STL [R1+0x78], R6 ;  /* 0x0000780601007387 */ /* 0x0001e80000100800 */
[----:B0-----:R-:W2:Y:S04]  /*281b0*/  LDL.LU R6, [R1+0xd90] ;  /* 0x000d900001067983 */ /* 0x001ea80000300800 */
[----:B------:R0:W-:Y:S04]  /*281c0*/  STL [R1+0x70], R3 ;  /* 0x0000700301007387 */ /* 0x0001e80000100800 */
[----:B0-----:R-:W2:Y:S04]  /*281d0*/  LDL.LU R3, [R1+0xd8c] ;  /* 0x000d8c0001037983 */ /* 0x001ea80000300800 */
[----:B------:R0:W-:Y:S04]  /*281e0*/  STL [R1+0x10], R2 ;  /* 0x0000100201007387 */ /* 0x0001e80000100800 */
[----:B0-----:R-:W2:Y:S04]  /*281f0*/  LDL.LU R2, [R1+0xd88] ;  /* 0x000d880001027983 */ /* 0x001ea80000300800 */
[----:B------:R-:W2:Y:S01]  /*28200*/  LDL.LU R250, [R1+0xd84] ;  /* 0x000d840001fa7983 */ /* 0x000ea20000300800 */
[C---:B------:R-:W-:Y:S01]  /*28210*/  FSETP.GEU.AND P3, PT, |R239|.reuse, 1.175494350822287508e-38, PT ;  /* 0x00800000ef00780b */ /* 0x040fe20003f6e200 */
[----:B------:R-:W-:-:S12]  /*28220*/  @P0 FMUL R239, R239, 0.25 ;  /* 0x3e800000efef0820 */ /* 0x000fd80000400000 */
[----:B------:R-:W-:-:S06]  /*28230*/  @!P3 FMUL R239, R239, 16777216 ;  /* 0x4b800000efefb820 */ /* 0x000fcc0000400000 */
[----:B------:R-:W0:Y:S01]  /*28240*/  MUFU.RCP R239, R239 ;  /* 0x000000ef00ef7308 */ /* 0x000e220000001000 */
[----:B----4-:R-:W-:Y:S01]  /*28250*/  @!P3 FMUL R16, R16, 16777216 ;  /* 0x4b8000001010b820 */ /* 0x010fe20000400000 */
[----:B---3--:R-:W-:Y:S01]  /*28260*/  @!P3 FMUL R13, R13, 16777216 ;  /* 0x4b8000000d0db820 */ /* 0x008fe20000400000 */
[----:B--2---:R-:W-:Y:S01]  /*28270*/  @!P3 FMUL R12, R12, 16777216 ;  /* 0x4b8000000c0cb820 */ /* 0x004fe20000400000 */
[----:B------:R-:W-:Y:S01]  /*28280*/  @!P3 FMUL R9, R9, 16777216 ;  /* 0x4b8000000909b820 */ /* 0x000fe20000400000 */
[----:B------:R-:W-:Y:S01]  /*28290*/  @!P3 FMUL R8, R8, 16777216 ;  /* 0x4b8000000808b820 */ /* 0x000fe20000400000 */
[C---:B0-----:R-:W-:Y:S01]  /*282a0*/  FMUL R16, R239.reuse, R16 ;  /* 0x00000010ef107220 */ /* 0x041fe20000400000 */
[C---:B------:R-:W-:Y:S01]  /*282b0*/  FMUL R13, R239.reuse, R13 ;  /* 0x0000000def0d7220 */ /* 0x040fe20000400000 */
[----:B------:R-:W-:Y:S01]  /*282c0*/  FMUL R12, R239, R12 ;  /* 0x0000000cef0c7220 */ /* 0x000fe20000400000 */
[----:B------:R-:W-:Y:S01]  /*282d0*/  @!P3 FMUL R5, R5, 16777216 ;  /* 0x4b8000000505b820 */ /* 0x000fe20000400000 */
[C---:B------:R-:W-:Y:S01]  /*282e0*/  FMUL R9, R239.reuse, R9 ;  /* 0x00000009ef097220 */ /* 0x040fe20000400000 */
[----:B------:R0:W-:Y:S01]  /*282f0*/  STL [R1+0xc00], R16 ;  /* 0x000c001001007387 */ /* 0x0001e20000100800 */
[----:B------:R-:W-:Y:S01]  /*28300*/  @!P3 FMUL R4, R4, 16777216 ;  /* 0x4b8000000404b820 */ /* 0x000fe20000400000 */
[C---:B------:R-:W-:Y:S01]  /*28310*/  FMUL R8, R239.reuse, R8 ;  /* 0x00000008ef087220 */ /* 0x040fe20000400000 */
[----:B------:R-:W-:Y:S01]  /*28320*/  @!P3 FMUL R248, R248, 16777216 ;  /* 0x4b800000f8f8b820 */ /* 0x000fe20000400000 */
[----:B------:R-:W-:Y:S01]  /*28330*/  FMUL R5, R239, R5 ;  /* 0x00000005ef057220 */ /* 0x000fe20000400000 */
[----:B0-----:R-:W2:Y:S04]  /*28340*/  LDL.LU R16, [R1+0xd80] ;  /* 0x000d800001107983 */ /* 0x001ea80000300800 */
[----:B------:R0:W-:Y:S01]  /*28350*/  STL [R1+0xbf8], R13 ;  /* 0x000bf80d01007387 */ /* 0x0001e20000100800 */
[----:B------:R-:W-:Y:S01]  /*28360*/  @!P3 FMUL R249, R249, 16777216 ;  /* 0x4b800000f9f9b820 */ /* 0x000fe20000400000 */
[C---:B------:R-:W-:Y:S01]  /*28370*/  FMUL R4, R239.reuse, R4 ;  /* 0x00000004ef047220 */ /* 0x040fe20000400000 */
[C---:B------:R-:W-:Y:S01]  /*28380*/  FMUL R248, R239.reuse, R248 ;  /* 0x000000f8eff87220 */ /* 0x040fe20000400000 */
[----:B0-----:R-:W3:Y:S04]  /*28390*/  LDL.LU R13, [R1+0xd7c] ;  /* 0x000d7c00010d7983 */ /* 0x001ee80000300800 */
[----:B------:R0:W-:Y:S01]  /*283a0*/  STL [R1+0xbf4], R12 ;  /* 0x000bf40c01007387 */ /* 0x0001e20000100800 */
[----:B------:R-:W-:-:S03]  /*283b0*/  FMUL R249, R239, R249 ;  /* 0x000000f9eff97220 */ /* 0x000fc60000400000 */
[----:B0-----:R-:W4:Y:S04]  /*283c0*/  LDL.LU R12, [R1+0xd78] ;  /* 0x000d7800010c7983 */ /* 0x001f280000300800 */
[----:B------:R0:W-:Y:S04]  /*283d0*/  STL [R1+0xbf0], R9 ;  /* 0x000bf00901007387 */ /* 0x0001e80000100800 */
[----:B0-----:R-:W2:Y:S04]  /*283e0*/  LDL.LU R9, [R1+0xd74] ;  /* 0x000d740001097983 */ /* 0x001ea80000300800 */
[----:B------:R0:W-:Y:S04]  /*283f0*/  STL [R1+0xbd0], R8 ;  /* 0x000bd00801007387 */ /* 0x0001e80000100800 */
[----:B0-----:R-:W3:Y:S04]  /*28400*/  LDL.LU R8, [R1+0xd70] ;  /* 0x000d700001087983 */ /* 0x001ee80000300800 */
[----:B------:R0:W-:Y:S04]  /*28410*/  STL [R1+0xbc8], R5 ;  /* 0x000bc80501007387 */ /* 0x0001e80000100800 */
[----:B0-----:R-:W4:Y:S04]  /*28420*/  LDL.LU R5, [R1+0xd6c] ;  /* 0x000d6c0001057983 */ /* 0x001f280000300800 */
[----:B------:R0:W-:Y:S04]  /*28430*/  STL [R1+0xbc4], R4 ;  /* 0x000bc40401007387 */ /* 0x0001e80000100800 */
[----:B0-----:R-:W2:Y:S04]  /*28440*/  LDL.LU R4, [R1+0xd68] ;  /* 0x000d680001047983 */ /* 0x001ea80000300800 */
[----:B------:R0:W-:Y:S04]  /*28450*/  STL [R1+0xbc0], R248 ;  /* 0x000bc0f801007387 */ /* 0x0001e80000100800 */
[----:B0-----:R-:W3:Y:S04]  /*28460*/  LDL.LU R248, [R1+0xd64] ;  /* 0x000d640001f87983 */ /* 0x001ee80000300800 */
[----:B------:R0:W-:Y:S04]  /*28470*/  STL [R1+0xba0], R249 ;  /* 0x000ba0f901007387 */ /* 0x0001e80000100800 */
[----:B0-----:R-:W4:Y:S01]  /*28480*/  LDL.LU R249, [R1+0xd60] ;  /* 0x000d600001f97983 */ /* 0x001f220000300800 */
        /* <DEDUP_REMOVED lines=13> */
[----:B------:R-:W-:-:S04]  /*28560*/  @!P3 FMUL R6, R6, 16777216 ;  /* 0x4b8000000606b820 */ /* 0x000fc80000400000 */
[----:B------:R-:W-:Y:S01]  /*28570*/  FMUL R6, R239, R6 ;  /* 0x00000006ef067220 */ /* 0x000fe20000400000 */
[----:B------:R-:W-:Y:S01]  /*28580*/  @!P3 FMUL R3, R3, 16777216 ;  /* 0x4b8000000303b820 */ /* 0x000fe20000400000 */
[----:B------:R-:W-:Y:S01]  /*28590*/  @!P3 FMUL R250, R250, 16777216 ;  /* 0x4b800000fafab820 */ /* 0x000fe20000400000 */
[----:B------:R-:W-:-:S03]  /*285a0*/  @!P3 FMUL R2, R2, 16777216 ;  /* 0x4b8000000202b820 */ /* 0x000fc60000400000 */
[----:B------:R-:W-:-:S05]  /*285b0*/  FMUL R250, R239, R250 ;  /* 0x000000faeffa7220 */ /* 0x000fca0000400000 */
[----:B------:R0:W-:Y:S02]  /*285c0*/  STL [R1+0xb98], R250 ;  /* 0x000b98fa01007387 */ /* 0x0001e40000100800 */
[C---:B0-----:R-:W-:Y:S01]  /*285d0*/  FMUL R250, R239.reuse, R2 ;  /* 0x00000002effa7220 */ /* 0x041fe20000400000 */
[C---:B------:R-:W-:Y:S01]  /*285e0*/  FMUL R2, R239.reuse, R3 ;  /* 0x00000003ef027220 */ /* 0x040fe20000400000 */
[----:B------:R-:W-:-:S03]  /*285f0*/  FMUL R3, R239, R7 ;  /* 0x00000007ef037220 */ /* 0x000fc60000400000 */
[----:B------:R-:W-:Y:S04]  /*28600*/  STL [R1+0xb94], R250 ;  /* 0x000b94fa01007387 */ /* 0x000fe80000100800 */
[----:B------:R0:W-:Y:S04]  /*28610*/  STL [R1+0xb90], R2 ;  /* 0x000b900201007387 */ /* 0x0001e80000100800 */
[----:B------:R1:W-:Y:S01]  /*28620*/  STL [R1+0xb70], R6 ;  /* 0x000b700601007387 */ /* 0x0003e20000100800 */
[----:B0-----:R-:W-:-:S03]  /*28630*/  FMUL R2, R239, R10 ;  /* 0x0000000aef027220 */ /* 0x001fc60000400000 */
[----:B------:R0:W-:Y:S01]  /*28640*/  STL [R1+0xb68], R3 ;  /* 0x000b680301007387 */ /* 0x0001e20000100800 */
[----:B-1----:R-:W-:-:S03]  /*28650*/  FMUL R6, R239, R11 ;  /* 0x0000000bef067220 */ /* 0x002fc60000400000 */
        /* <DEDUP_REMOVED lines=20> */
[----:B0-----:R-:W2:Y:S04]  /*287a0*/  LDL.LU R2, [R1+0x86c] ;  /* 0x00086c0001027983 */ /* 0x001ea80000300800 */
[----:B------:R0:W-:Y:S04]  /*287b0*/  STL [R1+0xae0], R6 ;  /* 0x000ae00601007387 */ /* 0x0001e80000100800 */
[----:B------:R-:W2:Y:S04]  /*287c0*/  LDL.LU R15, [R1+0x54] ;  /* 0x00005400010f7983 */ /* 0x000ea80000300800 */
[----:B------:R1:W-:Y:S04]  /*287d0*/  STL [R1+0xad8], R3 ;  /* 0x000ad80301007387 */ /* 0x0003e80000100800 */
[----:B------:R-:W2:Y:S04]  /*287e0*/  LDL.LU R14, [R1+0x50] ;  /* 0x00005000010e7983 */ /* 0x000ea80000300800 */
[----:B------:R-:W2:Y:S04]  /*287f0*/  LDL.LU R11, [R1+0x44] ;  /* 0x00004400010b7983 */ /* 0x000ea80000300800 */
[----:B------:R-:W2:Y:S04]  /*28800*/  LDL.LU R10, [R1+0x40] ;  /* 0x00004000010a7983 */ /* 0x000ea80000300800 */
[----:B------:R-:W2:Y:S04]  /*28810*/  LDL.LU R7, [R1+0x34] ;  /* 0x0000340001077983 */ /* 0x000ea80000300800 */
[----:B0-----:R-:W2:Y:S04]  /*28820*/  LDL.LU R6, [R1+0x30] ;  /* 0x0000300001067983 */ /* 0x001ea80000300800 */
[----:B-1----:R-:W2:Y:S04]  /*28830*/  LDL.LU R3, [R1+0x24] ;  /* 0x0000240001037983 */ /* 0x002ea80000300800 */
        /* <DEDUP_REMOVED lines=10> */
[----:B------:R-:W-:Y:S01]  /*288e0*/  @!P2 FMUL R9, R9, 16777216 ;  /* 0x4b8000000909a820 */ /* 0x000fe20000400000 */
[----:B------:R-:W-:Y:S01]  /*288f0*/  @!P2 FMUL R12, R12, 16777216 ;  /* 0x4b8000000c0ca820 */ /* 0x000fe20000400000 */
[----:B0-----:R-:W-:Y:S01]  /*28900*/  FMUL R4, R240, R4 ;  /* 0x00000004f0047220 */ /* 0x001fe20000400000 */
[----:B------:R-:W-:Y:S01]  /*28910*/  F2FP.F16.F32.PACK_AB R23, R0, R252 ;  /* 0x000000fc0017723e */ /* 0x000fe200000000ff */
[----:B------:R-:W-:-:S04]  /*28920*/  @!P2 FMUL R15, R15, 16777216 ;  /* 0x4b8000000f0fa820 */ /* 0x000fc80000400000 */
[----:B------:R-:W-:Y:S01]  /*28930*/  FMUL R18, R240, R15 ;  /* 0x0000000ff0127220 */ /* 0x000fe20000400000 */
[----:B------:R-:W-:Y:S01]  /*28940*/  @!P2 FMUL R14, R14, 16777216 ;  /* 0x4b8000000e0ea820 */ /* 0x000fe20000400000 */
[----:B------:R-:W-:-:S03]  /*28950*/  @!P2 FMUL R11, R11, 16777216 ;  /* 0x4b8000000b0ba820 */ /* 0x000fc60000400000 */
[----:B------:R-:W-:Y:S01]  /*28960*/  FMUL R15, R240, R14 ;  /* 0x0000000ef00f7220 */ /* 0x000fe20000400000 */
[----:B------:R-:W-:Y:S01]  /*28970*/  @!P2 FMUL R10, R10, 16777216 ;  /* 0x4b8000000a0aa820 */ /* 0x000fe20000400000 */
[C---:B------:R-:W-:Y:S01]  /*28980*/  FMUL R14, R240.reuse, R11 ;  /* 0x0000000bf00e7220 */ /* 0x040fe20000400000 */
[----:B------:R-:W-:Y:S02]  /*28990*/  @!P2 FMUL R7, R7, 16777216 ;  /* 0x4b8000000707a820 */ /* 0x000fe40000400000 */
[----:B------:R-:W-:Y:S01]  /*289a0*/  FMUL R11, R240, R10 ;  /* 0x0000000af00b7220 */ /* 0x000fe20000400000 */
        /* <DEDUP_REMOVED lines=10> */
[----:B------:R-:W-:-:S03]  /*28a50*/  FMUL R3, R240, R249 ;  /* 0x000000f9f0037220 */ /* 0x000fc60000400000 */
[----:B------:R0:W-:Y:S04]  /*28a60*/  STL [R1+0xa98], R7 ;  /* 0x000a980701007387 */ /* 0x0001e80000100800 */
[----:B------:R-:W-:Y:S01]  /*28a70*/  STL [R1+0x68], R10 ;  /* 0x0000680a01007387 */ /* 0x000fe20000100800 */
[----:B0-----:R-:W-:-:S03]  /*28a80*/  FMUL R7, R240, R250 ;  /* 0x000000faf0077220 */ /* 0x001fc60000400000 */
[----:B------:R0:W-:Y:S04]  /*28a90*/  STL [R1+0x60], R6 ;  /* 0x0000600601007387 */ /* 0x0001e80000100800 */
[----:B------:R-:W-:Y:S04]  /*28aa0*/  STL [R1+0x58], R7 ;  /* 0x0000580701007387 */ /* 0x000fe80000100800 */
[----:B------:R1:W-:Y:S01]  /*28ab0*/  STL [R1+0x50], R3 ;  /* 0x0000500301007387 */ /* 0x0003e20000100800 */
[----:B0-----:R-:W-:-:S05]  /*28ac0*/  FMUL R6, R240, R248 ;  /* 0x000000f8f0067220 */ /* 0x001fca0000400000 */
[----:B------:R-:W-:Y:S01]  /*28ad0*/  STL [R1+0x48], R6 ;  /* 0x0000480601007387 */ /* 0x000fe20000100800 */
[C---:B-1----:R-:W-:Y:S01]  /*28ae0*/  FMUL R3, R240.reuse, R5 ;  /* 0x00000005f0037220 */ /* 0x042fe20000400000 */
[----:B------:R-:W-:Y:S02]  /*28af0*/  FMUL R5, R240, R8 ;  /* 0x00000008f0057220 */ /* 0x000fe40000400000 */
[----:B------:R0:W-:Y:S04]  /*28b00*/  STL [R1+0x40], R4 ;  /* 0x0000400401007387 */ /* 0x0001e80000100800 */
[----:B------:R1:W-:Y:S01]  /*28b10*/  STL [R1+0x38], R3 ;  /* 0x0000380301007387 */ /* 0x0003e20000100800 */
[----:B------:R-:W-:Y:S01]  /*28b20*/  @!P2 FMUL R20, R20, 16777216 ;  /* 0x4b8000001414a820 */ /* 0x000fe20000400000 */
[----:B------:R-:W-:Y:S01]  /*28b30*/  @!P2 FMUL R2, R2, 16777216 ;  /* 0x4b8000000202a820 */ /* 0x000fe20000400000 */
[----:B------:R-:W-:Y:S01]  /*28b40*/  @!P2 FMUL R247, R247, 16777216 ;  /* 0x4b800000f7f7a820 */ /* 0x000fe20000400000 */
[----:B------:R-:W2:Y:S01]  /*28b50*/  S2R R19, SR_TID.X ;  /* 0x0000000000137919 */ /* 0x000ea20000002100 */
[----:B------:R-:W-:Y:S01]  /*28b60*/  @!P3 FMUL R237, R237, 16777216 ;  /* 0x4b800000ededb820 */ /* 0x000fe20000400000 */
[----:B0-----:R-:W-:Y:S01]  /*28b70*/  FMUL R4, R240, R9 ;  /* 0x00000009f0047220 */ /* 0x001fe20000400000 */
[----:B------:R-:W-:Y:S01]  /*28b80*/  @!P3 FMUL R34, R34, 16777216 ;  /* 0x4b8000002222b820 */ /* 0x000fe20000400000 */
[----:B------:R-:W-:Y:S01]  /*28b90*/  @!P3 FMUL R35, R35, 16777216 ;  /* 0x4b8000002323b820 */ /* 0x000fe20000400000 */
[----:B------:R-:W-:Y:S01]  /*28ba0*/  @!P3 FMUL R38, R38, 16777216 ;  /* 0x4b8000002626b820 */ /* 0x000fe20000400000 */
[----:B-1----:R-:W-:Y:S01]  /*28bb0*/  FMUL R3, R240, R12 ;  /* 0x0000000cf0037220 */ /* 0x002fe20000400000 */
[----:B------:R0:W-:Y:S01]  /*28bc0*/  STL [R1+0x30], R5 ;  /* 0x0000300501007387 */ /* 0x0001e20000100800 */
[----:B------:R-:W-:Y:S01]  /*28bd0*/  @!P3 FMUL R39, R39, 16777216 ;  /* 0x4b8000002727b820 */ /* 0x000fe20000400000 */
[----:B------:R-:W-:Y:S01]  /*28be0*/  @!P3 FMUL R42, R42, 16777216 ;  /* 0x4b8000002a2ab820 */ /* 0x000fe20000400000 */
[----:B------:R-:W-:Y:S01]  /*28bf0*/  @!P3 FMUL R43, R43, 16777216 ;  /* 0x4b8000002b2bb820 */ /* 0x000fe20000400000 */
[----:B------:R-:W-:Y:S01]  /*28c00*/  STL [R1+0x28], R4 ;  /* 0x0000280401007387 */ /* 0x000fe20000100800 */
[----:B------:R-:W-:Y:S01]  /*28c10*/  @!P3 FMUL R46, R46, 16777216 ;  /* 0x4b8000002e2eb820 */ /* 0x000fe20000400000 */
[----:B------:R-:W-:Y:S01]  /*28c20*/  @!P3 FMUL R47, R47, 16777216 ;  /* 0x4b8000002f2fb820 */ /* 0x000fe20000400000 */
[----:B------:R-:W-:Y:S01]  /*28c30*/  @!P3 FMUL R50, R50, 16777216 ;  /* 0x4b8000003232b820 */ /* 0x000fe20000400000 */
[----:B------:R1:W-:Y:S01]  /*28c40*/  STL [R1+0x20], R3 ;  /* 0x0000200301007387 */ /* 0x0003e20000100800 */
[----:B------:R-:W-:Y:S01]  /*28c50*/  @!P3 FMUL R51, R51, 16777216 ;  /* 0x4b8000003333b820 */ /* 0x000fe20000400000 */
[----:B------:R-:W-:Y:S01]  /*28c60*/  @!P3 FMUL R54, R54, 16777216 ;  /* 0x4b8000003636b820 */ /* 0x000fe20000400000 */
[----:B------:R-:W-:Y:S01]  /*28c70*/  @!P3 FMUL R55, R55, 16777216 ;  /* 0x4b8000003737b820 */ /* 0x000fe20000400000 */
[----:B------:R-:W3:Y:S01]  /*28c80*/  LDL.LU R0, [R1+0xd5c] ;  /* 0x000d5c0001007983 */ /* 0x000ee20000300800 */
[----:B------:R-:W-:Y:S01]  /*28c90*/  @!P3 FMUL R58, R58, 16777216 ;  /* 0x4b8000003a3ab820 */ /* 0x000fe20000400000 */
[----:B------:R-:W-:Y:S01]  /*28ca0*/  @!P3 FMUL R59, R59, 16777216 ;  /* 0x4b8000003b3bb820 */ /* 0x000fe20000400000 */
[----:B------:R-:W-:Y:S01]  /*28cb0*/  @!P3 FMUL R62, R62, 16777216 ;  /* 0x4b8000003e3eb820 */ /* 0x000fe20000400000 */
[----:B------:R-:W4:Y:S01]  /*28cc0*/  LDL.LU R252, [R1+0xd58] ;  /* 0x000d580001fc7983 */ /* 0x000f220000300800 */
        /* <DEDUP_REMOVED lines=16> */
[C---:B------:R-:W-:Y:S01]  /*28dd0*/  FMUL R27, R240.reuse, R20 ;  /* 0x00000014f01b7220 */ /* 0x040fe20000400000 */
[C---:B------:R-:W-:Y:S01]  /*28de0*/  FMUL R2, R240.reuse, R2 ;  /* 0x00000002f0027220 */ /* 0x040fe20000400000 */
[----:B------:R-:W-:Y:S01]  /*28df0*/  FMUL R20, R240, R247 ;  /* 0x000000f7f0147220 */ /* 0x000fe20000400000 */
[----:B------:R-:W-:Y:S01]  /*28e00*/  @!P3 FMUL R87, R87, 16777216 ;  /* 0x4b8000005757b820 */ /* 0x000fe20000400000 */
[----:B------:R-:W-:Y:S01]  /*28e10*/  @!P3 FMUL R90, R90, 16777216 ;  /* 0x4b8000005a5ab820 */ /* 0x000fe20000400000 */
[----:B------:R-:W-:Y:S01]  /*28e20*/  @!P3 FMUL R91, R91, 16777216 ;  /* 0x4b8000005b5bb820 */ /* 0x000fe20000400000 */
[----:B------:R-:W-:Y:S01]  /*28e30*/  @!P3 FMUL R94, R94, 16777216 ;  /* 0x4b8000005e5eb820 */ /* 0x000fe20000400000 */
[----:B------:R-:W-:Y:S01]  /*28e40*/  F2FP.F16.F32.PACK_AB R20, R20, R2 ;  /* 0x000000021414723e */ /* 0x000fe200000000ff */
[----:B------:R-:W-:Y:S01]  /*28e50*/  @!P3 FMUL R95, R95, 16777216 ;  /* 0x4b8000005f5fb820 */ /* 0x000fe20000400000 */
[----:B------:R-:W-:Y:S01]  /*28e60*/  IADD3 R2, R236, -R245, RZ ;  /* 0x800000f5ec027210 */ /* 0x000fe20007ffe0ff */
        /* <DEDUP_REMOVED lines=74> */
[----:B------:R-:W-:Y:S01]  /*29310*/  MOV R14, 0x3dc6b27f ;  /* 0x3dc6b27f000e7802 */ /* 0x000fe20000000f00 */
[----:B------:R-:W-:Y:S01]  /*29320*/  FADD R2, R2, -1 ;  /* 0xbf80000002027421 */ /* 0x000fe20000000000 */
[C---:B------:R-:W-:Y:S01]  /*29330*/  FMUL R237, R239.reuse, R237 ;  /* 0x000000edefed7220 */ /* 0x040fe20000400000 */
        /* <DEDUP_REMOVED lines=99> */
[----:B------:R-:W-:Y:S01]  /*29970*/  FMUL R231, R239, R231 ;  /* 0x000000e7efe77220 */ /* 0x000fe20000400000 */
[----:B------:R-:W-:Y:S01]  /*29980*/  @!P2 FMUL R156, R156, 16777216 ;  /* 0x4b8000009c9ca820 */ /* 0x000fe20000400000 */
[----:B------:R-:W-:Y:S01]  /*29990*/  @!P2 FMUL R157, R157, 16777216 ;  /* 0x4b8000009d9da820 */ /* 0x000fe20000400000 */
[C---:B------:R-:W-:Y:S01]  /*299a0*/  FMUL R164, R240.reuse, R164 ;  /* 0x000000a4f0a47220 */ /* 0x040fe20000400000 */
[----:B------:R-:W-:Y:S01]  /*299b0*/  FMUL R165, R240, R165 ;  /* 0x000000a5f0a57220 */ /* 0x000fe20000400000 */
[----:B------:R-:W-:Y:S01]  /*299c0*/  FMUL R239, R239, R246 ;  /* 0x000000f6efef7220 */ /* 0x000fe20000400000 */
[----:B------:R-:W-:Y:S01]  /*299d0*/  @!P2 FMUL R152, R152, 16777216 ;  /* 0x4b8000009898a820 */ /* 0x000fe20000400000 */
[----:B------:R-:W-:Y:S01]  /*299e0*/  @!P2 FMUL R153, R153, 16777216 ;  /* 0x4b8000009999a820 */ /* 0x000fe20000400000 */
[C---:B------:R-:W-:Y:S01]  /*299f0*/  FMUL R246, R240.reuse, R13 ;  /* 0x0000000df0f67220 */ /* 0x040fe20000400000 */
[C---:B------:R-:W-:Y:S01]  /*29a00*/  FMUL R160, R240.reuse, R160 ;  /* 0x000000a0f0a07220 */ /* 0x040fe20000400000 */
[----:B------:R-:W-:Y:S01]  /*29a10*/  FMUL R161, R240, R161 ;  /* 0x000000a1f0a17220 */ /* 0x000fe20000400000 */
[----:B------:R-:W-:Y:S01]  /*29a20*/  FFMA.FTZ R13, R2, R14, -0.16845393180847167969 ;  /* 0xbe2c7f30020d7423 */ /* 0x000fe2000001000e */
[----:B------:R-:W-:Y:S01]  /*29a30*/  @!P2 FMUL R148, R148, 16777216 ;  /* 0x4b8000009494a820 */ /* 0x000fe20000400000 */
[----:B------:R-:W-:Y:S01]  /*29a40*/  @!P2 FMUL R149, R149, 16777216 ;  /* 0x4b8000009595a820 */ /* 0x000fe20000400000 */
[C---:B------:R-:W-:Y:S01]  /*29a50*/  FMUL R156, R240.reuse, R156 ;  /* 0x0000009cf09c7220 */ /* 0x040fe20000400000 */
[----:B------:R-:W-:Y:S01]  /*29a60*/  FMUL R157, R240, R157 ;  /* 0x0000009df09d7220 */ /* 0x000fe20000400000 */
[----:B0-----:R-:W-:Y:S01]  /*29a70*/  IADD3 R5, R233, -R243, RZ ;  /* 0x800000f3e9057210 */ /* 0x001fe20007ffe0ff */
[----:B------:R-:W-:Y:S01]  /*29a80*/  STL.64 [R1+0x1030], R164 ;  /* 0x001030a401007387 */ /* 0x000fe20000100a00 */
[----:B------:R-:W-:Y:S01]  /*29a90*/  @!P2 FMUL R144, R144, 16777216 ;  /* 0x4b8000009090a820 */ /* 0x000fe20000400000 */
[----:B------:R-:W-:Y:S01]  /*29aa0*/  @!P2 FMUL R145, R145, 16777216 ;  /* 0x4b8000009191a820 */ /* 0x000fe20000400000 */
[C---:B------:R-:W-:Y:S01]  /*29ab0*/  FMUL R152, R240.reuse, R152 ;  /* 0x00000098f0987220 */ /* 0x040fe20000400000 */
[----:B------:R-:W-:Y:S01]  /*29ac0*/  FMUL R153, R240, R153 ;  /* 0x00000099f0997220 */ /* 0x000fe20000400000 */
[----:B------:R-:W-:Y:S01]  /*29ad0*/  STL.64 [R1+0x1028], R162 ;  /* 0x001028a201007387 */ /* 0x000fe20000100a00 */
[----:B------:R-:W-:Y:S01]  /*29ae0*/  FFMA.FTZ R13, R2, R13, 0.1716887056827545166 ;  /* 0x3e2fcf2a020d7423 */ /* 0x000fe2000001000d */
[----:B------:R-:W-:Y:S01]  /*29af0*/  @!P2 FMUL R140, R140, 16777216 ;  /* 0x4b8000008c8ca820 */ /* 0x000fe20000400000 */
[----:B------:R-:W-:Y:S01]  /*29b00*/  @!P2 FMUL R141, R141, 16777216 ;  /* 0x4b8000008d8da820 */ /* 0x000fe20000400000 */
[----:B------:R-:W-:Y:S01]  /*29b10*/  STL.64 [R1+0x1020], R160 ;  /* 0x001020a001007387 */ /* 0x000fe20000100a00 */
[C---:B------:R-:W-:Y:S01]  /*29b20*/  FMUL R148, R240.reuse, R148 ;  /* 0x00000094f0947220 */ /* 0x040fe20000400000 */
[----:B------:R-:W-:Y:S01]  /*29b30*/  FMUL R149, R240, R149 ;  /* 0x00000095f0957220 */ /* 0x000fe20000400000 */
[----:B------:R-:W-:Y:S01]  /*29b40*/  FADD R5, R5, -1 ;  /* 0xbf80000005057421 */ /* 0x000fe20000000000 */
[----:B------:R-:W-:Y:S01]  /*29b50*/  STL.64 [R1+0x1018], R158 ;  /* 0x0010189e01007387 */ /* 0x000fe20000100a00 */
[----:B------:R-:W-:Y:S01]  /*29b60*/  @!P2 FMUL R136, R136, 16777216 ;  /* 0x4b8000008888a820 */ /* 0x000fe20000400000 */
[----:B------:R-:W-:Y:S01]  /*29b70*/  @!P2 FMUL R137, R137, 16777216 ;  /* 0x4b8000008989a820 */ /* 0x000fe20000400000 */
[C---:B------:R-:W-:Y:S01]  /*29b80*/  FMUL R144, R240.reuse, R144 ;  /* 0x00000090f0907220 */ /* 0x040fe20000400000 */
[----:B------:R-:W-:Y:S01]  /*29b90*/  STL.64 [R1+0x1010], R156 ;  /* 0x0010109c01007387 */ /* 0x000fe20000100a00 */
[----:B------:R-:W-:Y:S01]  /*29ba0*/  FMUL R145, R240, R145 ;  /* 0x00000091f0917220 */ /* 0x000fe20000400000 */
[----:B------:R-:W-:Y:S01]  /*29bb0*/  IADD3 R9, R241, -R242, RZ ;  /* 0x800000f2f1097210 */ /* 0x000fe20007ffe0ff */
[----:B------:R-:W-:Y:S01]  /*29bc0*/  FFMA.FTZ R13, R2, R13, -0.17900948226451873779 ;  /* 0xbe374e43020d7423 */ /* 0x000fe2000001000d */
[----:B------:R-:W-:Y:S01]  /*29bd0*/  STL.64 [R1+0x1008], R154 ;  /* 0x0010089a01007387 */ /* 0x000fe20000100a00 */
[----:B------:R-:W-:Y:S01]  /*29be0*/  @!P2 FMUL R132, R132, 16777216 ;  /* 0x4b8000008484a820 */ /* 0x000fe20000400000 */
[----:B------:R-:W-:Y:S01]  /*29bf0*/  @!P2 FMUL R133, R133, 16777216 ;  /* 0x4b8000008585a820 */ /* 0x000fe20000400000 */
[C---:B------:R-:W-:Y:S01]  /*29c00*/  FMUL R140, R240.reuse, R140 ;  /* 0x0000008cf08c7220 */ /* 0x040fe20000400000 */
[----:B------:R-:W-:Y:S01]  /*29c10*/  STL.64 [R1+0x1000], R152 ;  /* 0x0010009801007387 */ /* 0x000fe20000100a00 */
[----:B------:R-:W-:Y:S01]  /*29c20*/  FMUL R141, R240, R141 ;  /* 0x0000008df08d7220 */ /* 0x000fe20000400000 */
[----:B------:R-:W-:Y:S01]  /*29c30*/  IADD3 R10, R234, -R244, RZ ;  /* 0x800000f4ea0a7210 */ /* 0x000fe20007ffe0ff */
[----:B------:R-:W-:Y:S01]  /*29c40*/  FFMA.FTZ R11, R5, R14, -0.16845393180847167969 ;  /* 0xbe2c7f30050b7423 */ /* 0x000fe2000001000e */
[----:B------:R-:W-:Y:S01]  /*29c50*/  STL.64 [R1+0xff8], R150 ;  /* 0x000ff89601007387 */ /* 0x000fe20000100a00 */
[----:B------:R-:W-:Y:S01]  /*29c60*/  @!P2 FMUL R128, R128, 16777216 ;  /* 0x4b8000008080a820 */ /* 0x000fe20000400000 */
[----:B------:R-:W-:Y:S01]  /*29c70*/  @!P2 FMUL R129, R129, 16777216 ;  /* 0x4b8000008181a820 */ /* 0x000fe20000400000 */
[C---:B------:R-:W-:Y:S01]  /*29c80*/  FMUL R136, R240.reuse, R136 ;  /* 0x00000088f0887220 */ /* 0x040fe20000400000 */
[----:B------:R-:W-:Y:S01]  /*29c90*/  STL.64 [R1+0xff0], R148 ;  /* 0x000ff09401007387 */ /* 0x000fe20000100a00 */
[----:B------:R-:W-:Y:S01]  /*29ca0*/  FMUL R137, R240, R137 ;  /* 0x00000089f0897220 */ /* 0x000fe20000400000 */
[----:B------:R-:W-:Y:S01]  /*29cb0*/  FFMA.FTZ R13, R2, R13, 0.20512372255325317383 ;  /* 0x3e520bf4020d7423 */ /* 0x000fe2000001000d */
[----:B------:R-:W-:Y:S01]  /*29cc0*/  @!P2 FMUL R124, R124, 16777216 ;  /* 0x4b8000007c7ca820 */ /* 0x000fe20000400000 */
[----:B------:R-:W-:Y:S01]  /*29cd0*/  STL.64 [R1+0xfe8], R146 ;  /* 0x000fe89201007387 */ /* 0x000fe20000100a00 */
[----:B------:R-:W-:Y:S01]  /*29ce0*/  @!P2 FMUL R125, R125, 16777216 ;  /* 0x4b8000007d7da820 */ /* 0x000fe20000400000 */
[C---:B------:R-:W-:Y:S01]  /*29cf0*/  FMUL R132, R240.reuse, R132 ;  /* 0x00000084f0847220 */ /* 0x040fe20000400000 */
[----:B------:R-:W-:Y:S01]  /*29d00*/  FMUL R133, R240, R133 ;  /* 0x00000085f0857220 */ /* 0x000fe20000400000 */
[----:B------:R-:W-:Y:S01]  /*29d10*/  STL.64 [R1+0xfe0], R144 ;  /* 0x000fe09001007387 */ /* 0x000fe20000100a00 */
[----:B------:R-:W-:Y:S01]  /*29d20*/  FADD R9, R9, -1 ;  /* 0xbf80000009097421 */ /* 0x000fe20000000000 */
[----:B------:R-:W-:Y:S01]  /*29d30*/  FADD R10, R10, -1 ;  /* 0xbf8000000a0a7421 */ /* 0x000fe20000000000 */
[----:B------:R-:W-:Y:S01]  /*29d40*/  FFMA.FTZ R11, R5, R11, 0.1716887056827545166 ;  /* 0x3e2fcf2a050b7423 */ /* 0x000fe2000001000b */
[----:B------:R-:W-:Y:S01]  /*29d50*/  STL.64 [R1+0xfd8], R142 ;  /* 0x000fd88e01007387 */ /* 0x000fe20000100a00 */
[----:B------:R-:W-:Y:S01]  /*29d60*/  @!P2 FMUL R120, R120, 16777216 ;  /* 0x4b8000007878a820 */ /* 0x000fe20000400000 */
[----:B------:R-:W-:Y:S01]  /*29d70*/  @!P2 FMUL R121, R121, 16777216 ;  /* 0x4b8000007979a820 */ /* 0x000fe20000400000 */
[C---:B------:R-:W-:Y:S01]  /*29d80*/  FMUL R128, R240.reuse, R128 ;  /* 0x00000080f0807220 */ /* 0x040fe20000400000 */
[----:B------:R-:W-:Y:S01]  /*29d90*/  STL.64 [R1+0xfd0], R140 ;  /* 0x000fd08c01007387 */ /* 0x000fe20000100a00 */
[----:B------:R-:W-:Y:S01]  /*29da0*/  FMUL R129, R240, R129 ;  /* 0x00000081f0817220 */ /* 0x000fe20000400000 */
[----:B------:R-:W-:Y:S01]  /*29db0*/  FFMA.FTZ R13, R2, R13, -0.24046532809734344482 ;  /* 0xbe763c8b020d7423 */ /* 0x000fe2000001000d */
[----:B------:R-:W-:Y:S01]  /*29dc0*/  @!P2 FMUL R17, R17, 16777216 ;  /* 0x4b8000001111a820 */ /* 0x000fe20000400000 */
[----:B------:R-:W-:Y:S01]  /*29dd0*/  STL.64 [R1+0xfc8], R138 ;  /* 0x000fc88a01007387 */ /* 0x000fe20000100a00 */
[----:B------:R-:W-:Y:S01]  /*29de0*/  @!P2 FMUL R116, R116, 16777216 ;  /* 0x4b8000007474a820 */ /* 0x000fe20000400000 */
[----:B------:R-:W-:Y:S01]  /*29df0*/  @!P2 FMUL R117, R117, 16777216 ;  /* 0x4b8000007575a820 */ /* 0x000fe20000400000 */
[C---:B------:R-:W-:Y:S01]  /*29e00*/  FMUL R124, R240.reuse, R124 ;  /* 0x0000007cf07c7220 */ /* 0x040fe20000400000 */
[----:B------:R-:W-:Y:S01]  /*29e10*/  STL.64 [R1+0xfc0], R136 ;  /* 0x000fc08801007387 */ /* 0x000fe20000100a00 */
[----:B------:R-:W-:Y:S01]  /*29e20*/  FMUL R125, R240, R125 ;  /* 0x0000007df07d7220 */ /* 0x000fe20000400000 */
[-C--:B------:R-:W-:Y:S01]  /*29e30*/  FFMA.FTZ R15, R9, R14.reuse, -0.16845393180847167969 ;  /* 0xbe2c7f30090f7423 */ /* 0x080fe2000001000e */
[----:B------:R-:W-:Y:S01]  /*29e40*/  FFMA.FTZ R14, R10, R14, -0.16845393180847167969 ;  /* 0xbe2c7f300a0e7423 */ /* 0x000fe2000001000e */
[----:B------:R-:W-:Y:S01]  /*29e50*/  STL.64 [R1+0xfb8], R134 ;  /* 0x000fb88601007387 */ /* 0x000fe20000100a00 */
[----:B------:R-:W-:Y:S01]  /*29e60*/  FFMA.FTZ R11, R5, R11, -0.17900948226451873779 ;  /* 0xbe374e43050b7423 */ /* 0x000fe2000001000b */
[----:B------:R-:W-:Y:S01]  /*29e70*/  @!P2 FMUL R112, R112, 16777216 ;  /* 0x4b8000007070a820 */ /* 0x000fe20000400000 */
[----:B------:R-:W-:Y:S01]  /*29e80*/  @!P2 FMUL R113, R113, 16777216 ;  /* 0x4b8000007171a820 */ /* 0x000fe20000400000 */
[----:B------:R-:W-:Y:S01]  /*29e90*/  STL.64 [R1+0xfb0], R132 ;  /* 0x000fb08401007387 */ /* 0x000fe20000100a00 */
[C---:B------:R-:W-:Y:S01]  /*29ea0*/  FMUL R120, R240.reuse, R120 ;  /* 0x00000078f0787220 */ /* 0x040fe20000400000 */
[----:B------:R-:W-:Y:S01]  /*29eb0*/  FMUL R121, R240, R121 ;  /* 0x00000079f0797220 */ /* 0x000fe20000400000 */
[----:B------:R-:W-:Y:S01]  /*29ec0*/  FFMA.FTZ R13, R2, R13, 0.28857114911079406738 ;  /* 0x3e93bf99020d7423 */ /* 0x000fe2000001000d */
[----:B------:R-:W-:Y:S01]  /*29ed0*/  STL.64 [R1+0xfa8], R130 ;  /* 0x000fa88201007387 */ /* 0x000fe20000100a00 */
[----:B------:R-:W-:Y:S01]  /*29ee0*/  @!P2 FMUL R108, R108, 16777216 ;  /* 0x4b8000006c6ca820 */ /* 0x000fe20000400000 */
[----:B------:R-:W-:Y:S01]  /*29ef0*/  @!P2 FMUL R109, R109, 16777216 ;  /* 0x4b8000006d6da820 */ /* 0x000fe20000400000 */
[C---:B------:R-:W-:Y:S01]  /*29f00*/  FMUL R30, R240.reuse, R17 ;  /* 0x00000011f01e7220 */ /* 0x040fe20000400000 */
[----:B------:R-:W-:Y:S01]  /*29f10*/  STL.64 [R1+0xfa0], R128 ;  /* 0x000fa08001007387 */ /* 0x000fe20000100a00 */
[C---:B------:R-:W-:Y:S01]  /*29f20*/  FMUL R116, R240.reuse, R116 ;  /* 0x00000074f0747220 */ /* 0x040fe20000400000 */
[----:B------:R-:W-:Y:S01]  /*29f30*/  FMUL R117, R240, R117 ;  /* 0x00000075f0757220 */ /* 0x000fe20000400000 */
[----:B------:R-:W-:Y:S01]  /*29f40*/  @!P2 FMUL R221, R221, 16777216 ;  /* 0x4b800000dddda820 */ /* 0x000fe20000400000 */
[----:B------:R-:W-:Y:S01]  /*29f50*/  STL.64 [R1+0xf98], R126 ;  /* 0x000f987e01007387 */ /* 0x000fe20000100a00 */
[----:B------:R-:W-:Y:S01]  /*29f60*/  FFMA.FTZ R14, R10, R14, 0.1716887056827545166 ;  /* 0x3e2fcf2a0a0e7423 */ /* 0x000fe2000001000e */
[----:B------:R-:W-:Y:S01]  /*29f70*/  FFMA.FTZ R11, R5, R11, 0.20512372255325317383 ;  /* 0x3e520bf4050b7423 */ /* 0x000fe2000001000b */
[----:B--2---:R-:W-:Y:S01]  /*29f80*/  LOP3.LUT R17, R19, 0xff, RZ, 0xc0, !PT ;  /* 0x000000ff13117812 */ /* 0x004fe200078ec0ff */
[----:B------:R-:W-:Y:S01]  /*29f90*/  STL.64 [R1+0xf90], R124 ;  /* 0x000f907c01007387 */ /* 0x000fe20000100a00 */
[----:B------:R-:W-:Y:S01]  /*29fa0*/  @!P2 FMUL R104, R104, 16777216 ;  /* 0x4b8000006868a820 */ /* 0x000fe20000400000 */
[----:B------:R-:W-:Y:S01]  /*29fb0*/  @!P2 FMUL R105, R105, 16777216 ;  /* 0x4b8000006969a820 */ /* 0x000fe20000400000 */
[C---:B------:R-:W-:Y:S01]  /*29fc0*/  FMUL R112, R240.reuse, R112 ;  /* 0x00000070f0707220 */ /* 0x040fe20000400000 */
[----:B------:R-:W-:Y:S01]  /*29fd0*/  FMUL R113, R240, R113 ;  /* 0x00000071f0717220 */ /* 0x000fe20000400000 */
[----:B------:R-:W-:Y:S01]  /*29fe0*/  STL.64 [R1+0xf88], R122 ;  /* 0x000f887a01007387 */ /* 0x000fe20000100a00 */
[----:B------:R-:W-:Y:S01]  /*29ff0*/  FFMA.FTZ R15, R9, R15, 0.1716887056827545166 ;  /* 0x3e2fcf2a090f7423 */ /* 0x000fe2000001000f */
[----:B------:R-:W-:Y:S01]  /*2a000*/  FFMA.FTZ R13, R2, R13, -0.36067417263984680176 ;  /* 0xbeb8aa49020d7423 */ /* 0x000fe2000001000d */
[----:B------:R-:W-:Y:S01]  /*2a010*/  @!P2 FMUL R100, R100, 16777216 ;  /* 0x4b8000006464a820 */ /* 0x000fe20000400000 */
[----:B------:R-:W0:Y:S01]  /*2a020*/  S2R R19, SR_CTAID.X ;  /* 0x0000000000137919 */ /* 0x000e220000002500 */
[----:B------:R-:W-:Y:S01]  /*2a030*/  @!P2 FMUL R101, R101, 16777216 ;  /* 0x4b8000006565a820 */ /* 0x000fe20000400000 */
[C---:B------:R-:W-:Y:S01]  /*2a040*/  FMUL R108, R240.reuse, R108 ;  /* 0x0000006cf06c7220 */ /* 0x040fe20000400000 */
[----:B------:R-:W-:Y:S01]  /*2a050*/  FMUL R109, R240, R109 ;  /* 0x0000006df06d7220 */ /* 0x000fe20000400000 */
[----:B------:R-:W-:Y:S01]  /*2a060*/  STL.64 [R1+0xf80], R120 ;  /* 0x000f807801007387 */ /* 0x000fe20000100a00 */
[----:B------:R-:W-:Y:S01]  /*2a070*/  FFMA.FTZ R14, R10, R14, -0.17900948226451873779 ;  /* 0xbe374e430a0e7423 */ /* 0x000fe2000001000e */
[----:B------:R-:W-:Y:S01]  /*2a080*/  FFMA.FTZ R11, R5, R11, -0.24046532809734344482 ;  /* 0xbe763c8b050b7423 */ /* 0x000fe2000001000b */
[----:B------:R-:W-:Y:S01]  /*2a090*/  @!P2 FMUL R96, R96, 16777216 ;  /* 0x4b8000006060a820 */ /* 0x000fe20000400000 */
[----:B------:R-:W-:Y:S01]  /*2a0a0*/  STL.64 [R1+0xf78], R118 ;  /* 0x000f787601007387 */ /* 0x000fe20000100a00 */
[----:B------:R-:W-:Y:S01]  /*2a0b0*/  @!P2 FMUL R97, R97, 16777216 ;  /* 0x4b8000006161a820 */ /* 0x000fe20000400000 */
[C---:B------:R-:W-:Y:S01]  /*2a0c0*/  FMUL R104, R240.reuse, R104 ;  /* 0x00000068f0687220 */ /* 0x040fe20000400000 */
[C---:B------:R-:W-:Y:S01]  /*2a0d0*/  FMUL R105, R240.reuse, R105 ;  /* 0x00000069f0697220 */ /* 0x040fe20000400000 */
[----:B------:R-:W-:Y:S01]  /*2a0e0*/  STL.64 [R1+0xf70], R116 ;  /* 0x000f707401007387 */ /* 0x000fe20000100a00 */
[----:B------:R-:W-:Y:S01]  /*2a0f0*/  FMUL R8, R240, R221 ;  /* 0x000000ddf0087220 */ /* 0x000fe20000400000 */
[----:B------:R-:W-:Y:S01]  /*2a100*/  FFMA.FTZ R15, R9, R15, -0.17900948226451873779 ;  /* 0xbe374e43090f7423 */ /* 0x000fe2000001000f */
[----:B------:R-:W-:Y:S01]  /*2a110*/  FFMA.FTZ R13, R2, R13, 0.48089820146560668945 ;  /* 0x3ef6384a020d7423 */ /* 0x000fe2000001000d */
[----:B------:R-:W-:Y:S01]  /*2a120*/  STL.64 [R1+0xf68], R114 ;  /* 0x000f687201007387 */ /* 0x000fe20000100a00 */
[----:B------:R-:W-:Y:S01]  /*2a130*/  @!P2 FMUL R92, R92, 16777216 ;  /* 0x4b8000005c5ca820 */ /* 0x000fe20000400000 */
[----:B------:R-:W-:Y:S01]  /*2a140*/  @!P2 FMUL R93, R93, 16777216 ;  /* 0x4b8000005d5da820 */ /* 0x000fe20000400000 */
[C---:B------:R-:W-:Y:S01]  /*2a150*/  FMUL R100, R240.reuse, R100 ;  /* 0x00000064f0647220 */ /* 0x040fe20000400000 */
[----:B------:R-:W-:Y:S01]  /*2a160*/  STL.64 [R1+0xf60], R112 ;  /* 0x000f607001007387 */ /* 0x000fe20000100a00 */
[----:B------:R-:W-:Y:S01]  /*2a170*/  FMUL R101, R240, R101 ;  /* 0x00000065f0657220 */ /* 0x000fe20000400000 */
[----:B------:R-:W-:Y:S01]  /*2a180*/  FFMA.FTZ R14, R10, R14, 0.20512372255325317383 ;  /* 0x3e520bf40a0e7423 */ /* 0x000fe2000001000e */
[----:B------:R-:W-:Y:S01]  /*2a190*/  FFMA.FTZ R11, R5, R11, 0.28857114911079406738 ;  /* 0x3e93bf99050b7423 */ /* 0x000fe2000001000b */
[----:B------:R-:W2:Y:S01]  /*2a1a0*/  S2R R221, SR_CTAID.Y ;  /* 0x0000000000dd7919 */ /* 0x000ea20000002600 */
[----:B------:R-:W-:Y:S01]  /*2a1b0*/  @!P2 FMUL R88, R88, 16777216 ;  /* 0x4b8000005858a820 */ /* 0x000fe20000400000 */
[----:B------:R-:W-:Y:S01]  /*2a1c0*/  @!P2 FMUL R89, R89, 16777216 ;  /* 0x4b8000005959a820 */ /* 0x000fe20000400000 */
[C---:B------:R-:W-:Y:S01]  /*2a1d0*/  FMUL R96, R240.reuse, R96 ;  /* 0x00000060f0607220 */ /* 0x040fe20000400000 */
[----:B------:R-:W-:Y:S01]  /*2a1e0*/  STL.64 [R1+0xf58], R110 ;  /* 0x000f586e01007387 */ /* 0x000fe20000100a00 */
[----:B------:R-:W-:Y:S01]  /*2a1f0*/  FMUL R97, R240, R97 ;  /* 0x00000061f0617220 */ /* 0x000fe20000400000 */
[----:B------:R-:W-:Y:S01]  /*2a200*/  FFMA.FTZ R15, R9, R15, 0.20512372255325317383 ;  /* 0x3e520bf4090f7423 */ /* 0x000fe2000001000f */
[----:B------:R-:W-:Y:S01]  /*2a210*/  FFMA.FTZ R13, R2, R13, -0.72134751081466674805 ;  /* 0xbf38aa3b020d7423 */ /* 0x000fe2000001000d */
        /* <DEDUP_REMOVED lines=9> */
[----:B------:R-:W-:Y:S01]  /*2a2b0*/  FFMA.FTZ R11, R5, R11, -0.36067417263984680176 ;  /* 0xbeb8aa49050b7423 */ /* 0x000fe2000001000b */
[----:B------:R-:W-:Y:S01]  /*2a2c0*/  @!P2 FMUL R81, R81, 16777216 ;  /* 0x4b8000005151a820 */ /* 0x000fe20000400000 */
[C---:B------:R-:W-:Y:S01]  /*2a2d0*/  FMUL R88, R240.reuse, R88 ;  /* 0x00000058f0587220 */ /* 0x040fe20000400000 */
[----:B------:R-:W-:Y:S01]  /*2a2e0*/  STL.64 [R1+0xf38], R102 ;  /* 0x000f386601007387 */ /* 0x000fe20000100a00 */
[----:B------:R-:W-:Y:S01]  /*2a2f0*/  FMUL R89, R240, R89 ;  /* 0x00000059f0597220 */ /* 0x000fe20000400000 */
[----:B------:R-:W-:Y:S01]  /*2a300*/  FFMA.FTZ R15, R9, R15, -0.24046532809734344482 ;  /* 0xbe763c8b090f7423 */ /* 0x000fe2000001000f */
[----:B------:R-:W2:Y:S01]  /*2a310*/  LDC.64 R6, c[0x0][0x270] ;  /* 0x00009c00ff067b82 */ /* 0x000ea20000000a00 */
[----:B------:R-:W-:Y:S01]  /*2a320*/  STL.64 [R1+0xf30], R100 ;  /* 0x000f306401007387 */ /* 0x000fe20000100a00 */
[----:B------:R-:W-:Y:S01]  /*2a330*/  FMUL R13, R2, R13 ;  /* 0x0000000d020d7220 */ /* 0x000fe20000400000 */
[----:B------:R-:W-:-:S02]  /*2a340*/  @!P2 FMUL R76, R76, 16777216 ;  /* 0x4b8000004c4ca820 */ /* 0x000fc40000400000 */
[----:B------:R-:W-:Y:S01]  /*2a350*/  STL.64 [R1+0xf28], R98 ;  /* 0x000f286201007387 */ /* 0x000fe20000100a00 */
[----:B------:R-:W-:Y:S01]  /*2a360*/  @!P2 FMUL R77, R77, 16777216 ;  /* 0x4b8000004d4da820 */ /* 0x000fe20000400000 */
[C---:B------:R-:W-:Y:S01]  /*2a370*/  FMUL R84, R240.reuse, R84 ;  /* 0x00000054f0547220 */ /* 0x040fe20000400000 */
[----:B------:R-:W-:Y:S01]  /*2a380*/  FMUL R85, R240, R85 ;  /* 0x00000055f0557220 */ /* 0x000fe20000400000 */
[----:B------:R-:W-:Y:S01]  /*2a390*/  STL.64 [R1+0xf20], R96 ;  /* 0x000f206001007387 */ /* 0x000fe20000100a00 */
[----:B------:R-:W-:Y:S01]  /*2a3a0*/  FFMA.FTZ R14, R10, R14, 0.28857114911079406738 ;  /* 0x3e93bf990a0e7423 */ /* 0x000fe2000001000e */
[----:B------:R-:W-:Y:S01]  /*2a3b0*/  FFMA.FTZ R11, R5, R11, 0.48089820146560668945 ;  /* 0x3ef6384a050b7423 */ /* 0x000fe2000001000b */
[----:B------:R-:W-:Y:S01]  /*2a3c0*/  @!P2 FMUL R72, R72, 16777216 ;  /* 0x4b8000004848a820 */ /* 0x000fe20000400000 */
[----:B------:R-:W-:Y:S01]  /*2a3d0*/  STL.64 [R1+0xf18], R94 ;  /* 0x000f185e01007387 */ /* 0x000fe20000100a00 */
[----:B------:R-:W-:Y:S01]  /*2a3e0*/  @!P2 FMUL R73, R73, 16777216 ;  /* 0x4b8000004949a820 */ /* 0x000fe20000400000 */
[C---:B------:R-:W-:Y:S01]  /*2a3f0*/  FMUL R80, R240.reuse, R80 ;  /* 0x00000050f0507220 */ /* 0x040fe20000400000 */
[----:B------:R-:W-:Y:S01]  /*2a400*/  FMUL R81, R240, R81 ;  /* 0x00000051f0517220 */ /* 0x000fe20000400000 */
[----:B------:R-:W-:Y:S01]  /*2a410*/  STL.64 [R1+0xf10], R92 ;  /* 0x000f105c01007387 */ /* 0x000fe20000100a00 */
[----:B------:R-:W-:Y:S01]  /*2a420*/  FFMA.FTZ R15, R9, R15, 0.28857114911079406738 ;  /* 0x3e93bf99090f7423 */ /* 0x000fe2000001000f */
[----:B------:R-:W-:Y:S01]  /*2a430*/  FMUL R13, R2, R13 ;  /* 0x0000000d020d7220 */ /* 0x000fe20000400000 */
[----:B------:R-:W-:Y:S01]  /*2a440*/  @!P2 FMUL R16, R16, 16777216 ;  /* 0x4b8000001010a820 */ /* 0x000fe20000400000 */
[----:B------:R-:W-:Y:S01]  /*2a450*/  STL.64 [R1+0xf08], R90 ;  /* 0x000f085a01007387 */ /* 0x000fe20000100a00 */
[----:B------:R-:W-:Y:S01]  /*2a460*/  @!P2 FMUL R21, R21, 16777216 ;  /* 0x4b8000001515a820 */ /* 0x000fe20000400000 */
[----:B------:R-:W-:Y:S01]  /*2a470*/  @!P2 FMUL R24, R24, 16777216 ;  /* 0x4b8000001818a820 */ /* 0x000fe20000400000 */
[----:B------:R-:W-:Y:S01]  /*2a480*/  @!P2 FMUL R25, R25, 16777216 ;  /* 0x4b8000001919a820 */ /* 0x000fe20000400000 */
[----:B------:R-:W-:Y:S01]  /*2a490*/  STL.64 [R1+0xf00], R88 ;  /* 0x000f005801007387 */ /* 0x000fe20000100a00 */
        /* <DEDUP_REMOVED lines=55> */
[C---:B------:R-:W-:Y:S01]  /*2a810*/  FMUL R76, R240.reuse, R76 ;  /* 0x0000004cf04c7220 */ /* 0x040fe20000400000 */
[----:B------:R-:W-:Y:S01]  /*2a820*/  FMUL R77, R240, R77 ;  /* 0x0000004df04d7220 */ /* 0x000fe20000400000 */
[----:B------:R-:W-:Y:S01]  /*2a830*/  STL.64 [R1+0xef8], R86 ;  /* 0x000ef85601007387 */ /* 0x000fe20000100a00 */
[----:B------:R-:W-:Y:S01]  /*2a840*/  FFMA.FTZ R14, R10, R14, -0.36067417263984680176 ;  /* 0xbeb8aa490a0e7423 */ /* 0x000fe2000001000e */
[----:B------:R-:W-:Y:S01]  /*2a850*/  FFMA.FTZ R11, R5, R11, -0.72134751081466674805 ;  /* 0xbf38aa3b050b7423 */ /* 0x000fe2000001000b */
[----:B------:R-:W-:Y:S01]  /*2a860*/  ISETP.GE.U32.AND P2, PT, R236, 0x7f800000, PT ;  /* 0x7f800000ec00780c */ /* 0x000fe20003f46070 */
[----:B------:R-:W-:Y:S01]  /*2a870*/  STL.64 [R1+0xef0], R84 ;  /* 0x000ef05401007387 */ /* 0x000fe20000100a00 */
[C---:B------:R-:W-:Y:S01]  /*2a880*/  FMUL R72, R240.reuse, R72 ;  /* 0x00000048f0487220 */ /* 0x040fe20000400000 */
[----:B------:R-:W-:Y:S01]  /*2a890*/  FMUL R73, R240, R73 ;  /* 0x00000049f0497220 */ /* 0x000fe20000400000 */
[----:B------:R-:W-:Y:S01]  /*2a8a0*/  FFMA.FTZ R15, R9, R15, -0.36067417263984680176 ;  /* 0xbeb8aa49090f7423 */ /* 0x000fe2000001000f */
[----:B------:R-:W-:Y:S01]  /*2a8b0*/  STL.64 [R1+0xee8], R82 ;  /* 0x000ee85201007387 */ /* 0x000fe20000100a00 */
[----:B------:R-:W-:Y:S01]  /*2a8c0*/  FFMA.FTZ R13, R2, 1.4426950216293334961, R13 ;  /* 0x3fb8aa3b020d7823 */ /* 0x000fe2000001000d */
[C---:B------:R-:W-:Y:S01]  /*2a8d0*/  FMUL R68, R240.reuse, R68 ;  /* 0x00000044f0447220 */ /* 0x040fe20000400000 */
[----:B------:R-:W-:Y:S01]  /*2a8e0*/  FMUL R69, R240, R69 ;  /* 0x00000045f0457220 */ /* 0x000fe20000400000 */
[----:B------:R-:W-:Y:S01]  /*2a8f0*/  STL.64 [R1+0xee0], R80 ;  /* 0x000ee05001007387 */ /* 0x000fe20000100a00 */
[----:B-1----:R-:W1:Y:S01]  /*2a900*/  LDC.64 R2, c[0x0][0x228] ;  /* 0x00008a00ff027b82 */ /* 0x002e620000000a00 */
[----:B------:R-:W-:Y:S01]  /*2a910*/  FFMA.FTZ R14, R10, R14, 0.48089820146560668945 ;  /* 0x3ef6384a0a0e7423 */ /* 0x000fe2000001000e */
[----:B------:R-:W-:Y:S01]  /*2a920*/  FMUL R11, R5, R11 ;  /* 0x0000000b050b7220 */ /* 0x000fe20000400000 */
[----:B------:R-:W-:Y:S01]  /*2a930*/  STL.64 [R1+0xed8], R78 ;  /* 0x000ed84e01007387 */ /* 0x000fe20000100a00 */
[C---:B------:R-:W-:Y:S01]  /*2a940*/  FMUL R64, R240.reuse, R64 ;  /* 0x00000040f0407220 */ /* 0x040fe20000400000 */
[C---:B------:R-:W-:Y:S01]  /*2a950*/  FMUL R65, R240.reuse, R65 ;  /* 0x00000041f0417220 */ /* 0x040fe20000400000 */
[----:B------:R-:W-:Y:S01]  /*2a960*/  FFMA.FTZ R15, R9, R15, 0.48089820146560668945 ;  /* 0x3ef6384a090f7423 */ /* 0x000fe2000001000f */
[----:B------:R-:W-:Y:S01]  /*2a970*/  STL.64 [R1+0xed0], R76 ;  /* 0x000ed04c01007387 */ /* 0x000fe20000100a00 */
[----:B------:R-:W-:Y:S01]  /*2a980*/  ISETP.GE.U32.AND P1, PT, R233, 0x7f800000, PT ;  /* 0x7f800000e900780c */ /* 0x000fe20003f26070 */
[C---:B------:R-:W-:Y:S01]  /*2a990*/  FMUL R60, R240.reuse, R60 ;  /* 0x0000003cf03c7220 */ /* 0x040fe20000400000 */
[----:B------:R-:W-:Y:S01]  /*2a9a0*/  FMUL R61, R240, R61 ;  /* 0x0000003df03d7220 */ /* 0x000fe20000400000 */
[----:B------:R-:W-:Y:S01]  /*2a9b0*/  STL.64 [R1+0xec8], R74 ;  /* 0x000ec84a01007387 */ /* 0x000fe20000100a00 */
[----:B------:R-:W-:Y:S01]  /*2a9c0*/  FFMA.FTZ R14, R10, R14, -0.72134751081466674805 ;  /* 0xbf38aa3b0a0e7423 */ /* 0x000fe2000001000e */
[----:B------:R-:W-:Y:S01]  /*2a9d0*/  FMUL R11, R5, R11 ;  /* 0x0000000b050b7220 */ /* 0x000fe20000400000 */
[----:B------:R-:W-:Y:S01]  /*2a9e0*/  ISETP.GE.U32.AND P5, PT, R241, 0x7f800000, PT ;  /* 0x7f800000f100780c */ /* 0x000fe20003fa6070 */
[----:B------:R-:W-:Y:S01]  /*2a9f0*/  STL.64 [R1+0xec0], R72 ;  /* 0x000ec04801007387 */ /* 0x000fe20000100a00 */
[C---:B------:R-:W-:Y:S01]  /*2aa00*/  FMUL R56, R240.reuse, R56 ;  /* 0x00000038f0387220 */ /* 0x040fe20000400000 */
[C---:B------:R-:W-:Y:S01]  /*2aa10*/  FMUL R57, R240.reuse, R57 ;  /* 0x00000039f0397220 */ /* 0x040fe20000400000 */
[C---:B------:R-:W-:Y:S01]  /*2aa20*/  FMUL R52, R240.reuse, R52 ;  /* 0x00000034f0347220 */ /* 0x040fe20000400000 */
[----:B------:R-:W-:Y:S01]  /*2aa30*/  STL.64 [R1+0xeb8], R70 ;  /* 0x000eb84601007387 */ /* 0x000fe20000100a00 */
[----:B------:R-:W-:Y:S01]  /*2aa40*/  FFMA.FTZ R15, R9, R15, -0.72134751081466674805 ;  /* 0xbf38aa3b090f7423 */ /* 0x000fe2000001000f */
[C---:B------:R-:W-:Y:S01]  /*2aa50*/  FMUL R53, R240.reuse, R53 ;  /* 0x00000035f0357220 */ /* 0x040fe20000400000 */
[----:B------:R-:W-:Y:S01]  /*2aa60*/  FMUL R48, R240, R48 ;  /* 0x00000030f0307220 */ /* 0x000fe20000400000 */
[----:B------:R-:W-:Y:S01]  /*2aa70*/  STL.64 [R1+0xeb0], R68 ;  /* 0x000eb04401007387 */ /* 0x000fe20000100a00 */
[----:B------:R-:W-:Y:S01]  /*2aa80*/  FMUL R14, R10, R14 ;  /* 0x0000000e0a0e7220 */ /* 0x000fe20000400000 */
[C---:B------:R-:W-:Y:S01]  /*2aa90*/  FMUL R49, R240.reuse, R49 ;  /* 0x00000031f0317220 */ /* 0x040fe20000400000 */
[----:B0-----:R-:W-:Y:S01]  /*2aaa0*/  LEA R19, R19, R17, 0x8 ;  /* 0x0000001113137211 */ /* 0x001fe200078e40ff */
[----:B------:R-:W-:Y:S01]  /*2aab0*/  STL.64 [R1+0xea8], R66 ;  /* 0x000ea84201007387 */ /* 0x000fe20000100a00 */
[----:B------:R-:W-:Y:S01]  /*2aac0*/  FFMA.FTZ R11, R5, 1.4426950216293334961, R11 ;  /* 0x3fb8aa3b050b7823 */ /* 0x000fe2000001000b */
[C---:B------:R-:W-:Y:S01]  /*2aad0*/  FMUL R44, R240.reuse, R44 ;  /* 0x0000002cf02c7220 */ /* 0x040fe20000400000 */
[----:B------:R-:W-:Y:S01]  /*2aae0*/  FMUL R45, R240, R45 ;  /* 0x0000002df02d7220 */ /* 0x000fe20000400000 */
[----:B------:R-:W-:Y:S01]  /*2aaf0*/  STL.64 [R1+0xea0], R64 ;  /* 0x000ea04001007387 */ /* 0x000fe20000100a00 */
[----:B------:R-:W-:Y:S01]  /*2ab00*/  FMUL R15, R9, R15 ;  /* 0x0000000f090f7220 */ /* 0x000fe20000400000 */
[----:B------:R-:W-:-:S02]  /*2ab10*/  @P2 MOV R5, 0x7f800000 ;  /* 0x7f80000000052802 */ /* 0x000fc40000000f00 */
[----:B------:R-:W-:Y:S01]  /*2ab20*/  ISETP.GE.U32.AND P4, PT, R234, 0x7f800000, PT ;  /* 0x7f800000ea00780c */ /* 0x000fe20003f86070 */
[----:B------:R-:W-:Y:S01]  /*2ab30*/  STL.64 [R1+0xe98], R62 ;  /* 0x000e983e01007387 */ /* 0x000fe20000100a00 */
[----:B------:R-:W-:Y:S01]  /*2ab40*/  FMUL R14, R10, R14 ;  /* 0x0000000e0a0e7220 */ /* 0x000fe20000400000 */
[C---:B------:R-:W-:Y:S01]  /*2ab50*/  FMUL R40, R240.reuse, R40 ;  /* 0x00000028f0287220 */ /* 0x040fe20000400000 */
[----:B------:R-:W-:Y:S01]  /*2ab60*/  FMUL R41, R240, R41 ;  /* 0x00000029f0297220 */ /* 0x000fe20000400000 */
[----:B------:R-:W-:Y:S01]  /*2ab70*/  STL.64 [R1+0xe90], R60 ;  /* 0x000e903c01007387 */ /* 0x000fe20000100a00 */
[----:B---3--:R-:W-:Y:S01]  /*2ab80*/  FADD R18, R18, R13 ;  /* 0x0000000d12127221 */ /* 0x008fe20000000000 */
[----:B--2---:R-:W-:Y:S02]  /*2ab90*/  IMAD R6, R221, R6, RZ ;  /* 0x00000006dd067224 */ /* 0x004fe400078e02ff */
[----:B------:R-:W-:Y:S01]  /*2aba0*/  FMUL R36, R240, R36 ;  /* 0x00000024f0247220 */ /* 0x000fe20000400000 */
[----:B------:R-:W-:Y:S01]  /*2abb0*/  STL.64 [R1+0xe88], R58 ;  /* 0x000e883a01007387 */ /* 0x000fe20000100a00 */
[----:B------:R-:W-:Y:S01]  /*2abc0*/  FMUL R15, R9, R15 ;  /* 0x0000000f090f7220 */ /* 0x000fe20000400000 */
[----:B------:R-:W-:-:S02]  /*2abd0*/  IMAD R7, R19, R7, RZ ;  /* 0x0000000713077224 */ /* 0x000fc400078e02ff */
[----:B------:R-:W-:Y:S01]  /*2abe0*/  @P2 FFMA.FTZ R18, R236, R5, +INF ;  /* 0x7f800000ec122423 */ /* 0x000fe20000010005 */
[----:B------:R-:W-:Y:S01]  /*2abf0*/  STL.64 [R1+0xe80], R56 ;  /* 0x000e803801007387 */ /* 0x000fe20000100a00 */
[----:B------:R-:W-:Y:S01]  /*2ac00*/  FMUL R37, R240, R37 ;  /* 0x00000025f0257220 */ /* 0x000fe20000400000 */
[----:B------:R-:W-:Y:S01]  /*2ac10*/  FFMA.FTZ R14, R10, 1.4426950216293334961, R14 ;  /* 0x3fb8aa3b0a0e7823 */ /* 0x000fe2000001000e */
[C---:B------:R-:W-:Y:S01]  /*2ac20*/  FMUL R32, R240.reuse, R32 ;  /* 0x00000020f0207220 */ /* 0x040fe20000400000 */
[----:B------:R-:W-:Y:S01]  /*2ac30*/  STL.64 [R1+0xe78], R54 ;  /* 0x000e783601007387 */ /* 0x000fe20000100a00 */
[----:B------:R-:W-:Y:S01]  /*2ac40*/  @P1 MOV R5, 0x7f800000 ;  /* 0x7f80000000051802 */ /* 0x000fe20000000f00 */
[C---:B------:R-:W-:Y:S01]  /*2ac50*/  FMUL R33, R240.reuse, R33 ;  /* 0x00000021f0217220 */ /* 0x040fe20000400000 */
[----:B------:R-:W-:Y:S01]  /*2ac60*/  FFMA.FTZ R15, R9, 1.4426950216293334961, R15 ;  /* 0x3fb8aa3b090f7823 */ /* 0x000fe2000001000f */
[----:B------:R-:W-:Y:S01]  /*2ac70*/  STL.64 [R1+0xe70], R52 ;  /* 0x000e703401007387 */ /* 0x000fe20000100a00 */
[C---:B------:R-:W-:Y:S01]  /*2ac80*/  FMUL R28, R240.reuse, R28 ;  /* 0x0000001cf01c7220 */ /* 0x040fe20000400000 */
[C---:B------:R-:W-:Y:S01]  /*2ac90*/  FMUL R29, R240.reuse, R29 ;  /* 0x0000001df01d7220 */ /* 0x040fe20000400000 */
[----:B----4-:R-:W-:Y:S01]  /*2aca0*/  FADD R17, R249, R11 ;  /* 0x0000000bf9117221 */ /* 0x010fe20000000000 */
[----:B------:R-:W-:Y:S01]  /*2acb0*/  STL.64 [R1+0xe68], R50 ;  /* 0x000e683201007387 */ /* 0x000fe20000100a00 */
[----:B------:R-:W-:Y:S01]  /*2acc0*/  @P5 MOV R10, 0x7f800000 ;  /* 0x7f800000000a5802 */ /* 0x000fe20000000f00 */
[C---:B------:R-:W-:Y:S01]  /*2acd0*/  FMUL R24, R240.reuse, R24 ;  /* 0x00000018f0187220 */ /* 0x040fe20000400000 */
[----:B------:R-:W-:Y:S01]  /*2ace0*/  FMUL R25, R240, R25 ;  /* 0x00000019f0197220 */ /* 0x000fe20000400000 */
[----:B------:R-:W-:Y:S01]  /*2acf0*/  STL.64 [R1+0xe60], R48 ;  /* 0x000e603001007387 */ /* 0x000fe20000100a00 */
[----:B------:R-:W-:Y:S01]  /*2ad00*/  SHF.L.U32 R9, R6, 0x1, RZ ;  /* 0x0000000106097819 */ /* 0x000fe200000006ff */
[C---:B------:R-:W-:Y:S01]  /*2ad10*/  FMUL R26, R240.reuse, R21 ;  /* 0x00000015f01a7220 */ /* 0x040fe20000400000 */
[----:B------:R-:W-:Y:S01]  /*2ad20*/  FMUL R31, R240, R16 ;  /* 0x00000010f01f7220 */ /* 0x000fe20000400000 */
[----:B------:R-:W-:Y:S01]  /*2ad30*/  STL.64 [R1+0xe58], R46 ;  /* 0x000e582e01007387 */ /* 0x000fe20000100a00 */
[----:B------:R-:W-:Y:S01]  /*2ad40*/  SHF.L.U32 R11, R7, 0x1, RZ ;  /* 0x00000001070b7819 */ /* 0x000fe200000006ff */
[----:B------:R-:W-:Y:S01]  /*2ad50*/  FADD R15, R248, R15 ;  /* 0x0000000ff80f7221 */ /* 0x000fe20000000000 */
[----:B------:R-:W0:Y:S01]  /*2ad60*/  LDC R13, c[0x0][0x278] ;  /* 0x00009e00ff0d7b82 */ /* 0x000e220000000800 */
[----:B------:R-:W-:Y:S01]  /*2ad70*/  STL.64 [R1+0xe50], R44 ;  /* 0x000e502c01007387 */ /* 0x000fe20000100a00 */
[----:B------:R-:W-:-:S03]  /*2ad80*/  @P1 FFMA.FTZ R17, R233, R5, +INF ;  /* 0x7f800000e9111423 */ /* 0x000fc60000010005 */
[----:B------:R-:W-:Y:S01]  /*2ad90*/  STL.64 [R1+0xe48], R42 ;  /* 0x000e482a01007387 */ /* 0x000fe20000100a00 */
[----:B------:R-:W-:Y:S02]  /*2ada0*/  @P5 FFMA.FTZ R15, R241, R10, +INF ;  /* 0x7f800000f10f5423 */ /* 0x000fe4000001000a */
[----:B------:R-:W2:Y:S01]  /*2adb0*/  LDC R5, c[0x0][0x278] ;  /* 0x00009e00ff057b82 */ /* 0x000ea20000000800 */
[----:B------:R-:W-:Y:S04]  /*2adc0*/  STL.64 [R1+0xe40], R40 ;  /* 0x000e402801007387 */ /* 0x000fe80000100a00 */
[----:B------:R-:W-:Y:S01]  /*2add0*/  STL.64 [R1+0xe38], R38 ;  /* 0x000e382601007387 */ /* 0x000fe20000100a00 */
[----:B-1----:R-:W-:Y:S01]  /*2ade0*/  IADD3 R2, P5, P6, R11, R2, R9 ;  /* 0x000000020b027210 */ /* 0x002fe20007ebe009 */
[----:B------:R-:W-:Y:S01]  /*2adf0*/  FADD R14, R250, R14 ;  /* 0x0000000efa0e7221 */ /* 0x000fe20000000000 */
[----:B------:R-:W-:Y:S01]  /*2ae00*/  IMAD.HI R6, R6, 0x2, RZ ;  /* 0x0000000206067827 */ /* 0x000fe200078e02ff */
[----:B------:R-:W-:Y:S01]  /*2ae10*/  STL.64 [R1+0xe30], R36 ;  /* 0x000e302401007387 */ /* 0x000fe20000100a00 */
[----:B------:R-:W-:Y:S01]  /*2ae20*/  @P4 MOV R9, 0x7f800000 ;  /* 0x7f80000000094802 */ /* 0x000fe20000000f00 */
[----:B------:R-:W1:Y:S02]  /*2ae30*/  LDC R10, c[0x0][0x278] ;  /* 0x00009e00ff0a7b82 */ /* 0x000e640000000800 */
[----:B------:R-:W-:Y:S04]  /*2ae40*/  STL.64 [R1+0xe28], R34 ;  /* 0x000e282201007387 */ /* 0x000fe80000100a00 */
[----:B------:R-:W-:Y:S01]  /*2ae50*/  STL.64 [R1+0xe20], R32 ;  /* 0x000e202001007387 */ /* 0x000fe20000100a00 */
[----:B------:R-:W-:Y:S01]  /*2ae60*/  IMAD.HI R7, R7, 0x2, RZ ;  /* 0x0000000207077827 */ /* 0x000fe200078e02ff */
[----:B------:R-:W3:Y:S02]  /*2ae70*/  LDC R19, c[0x0][0x278] ;  /* 0x00009e00ff137b82 */ /* 0x000ee40000000800 */
[----:B------:R-:W-:Y:S04]  /*2ae80*/  STL.64 [R1+0xe18], R28 ;  /* 0x000e181c01007387 */ /* 0x000fe80000100a00 */
[----:B------:R-:W-:Y:S01]  /*2ae90*/  STL.64 [R1+0xe10], R24 ;  /* 0x000e101801007387 */ /* 0x000fe20000100a00 */
[----:B------:R-:W-:Y:S01]  /*2aea0*/  F2FP.F16.F32.PACK_AB R21, R239, R237 ;  /* 0x000000edef15723e */ /* 0x000fe200000000ff */
[----:B------:R-:W-:Y:S01]  /*2aeb0*/  @P4 FFMA.FTZ R14, R234, R9, +INF ;  /* 0x7f800000ea0e4423 */ /* 0x000fe20000010009 */
[----:B------:R-:W-:Y:S01]  /*2aec0*/  IADD3.X R3, R7, R3, R6, P5, P6 ;  /* 0x0000000307037210 */ /* 0x000fe20002fec406 */
[----:B------:R-:W-:Y:S01]  /*2aed0*/  STL.64 [R1+0xe08], R26 ;  /* 0x000e081a01007387 */ /* 0x000fe20000100a00 */
[----:B------:R-:W4:Y:S03]  /*2aee0*/  LDC R6, c[0x0][0x278] ;  /* 0x00009e00ff067b82 */ /* 0x000f260000000800 */
[----:B------:R-:W-:Y:S04]  /*2aef0*/  STL.64 [R1+0xe00], R30 ;  /* 0x000e001e01007387 */ /* 0x000fe80000100a00 */
[----:B------:R-:W-:Y:S01]  /*2af00*/  STL [R1+0x94c], R18 ;  /* 0x00094c1201007387 */ /* 0x000fe20000100800 */
[----:B------:R-:W3:Y:S03]  /*2af10*/  LDC R9, c[0x0][0x278] ;  /* 0x00009e00ff097b82 */ /* 0x000ee60000000800 */
[----:B------:R0:W-:Y:S04]  /*2af20*/  STL [R1+0x948], R15 ;  /* 0x0009480f01007387 */ /* 0x0001e80000100800 */
[----:B------:R-:W-:Y:S01]  /*2af30*/  STL [R1+0x7f4], R17 ;  /* 0x0007f41101007387 */ /* 0x000fe20000100800 */
[----:B------:R-:W-:Y:S01]  /*2af40*/  F2FP.F16.F32.PACK_AB R22, R238, R251 ;  /* 0x000000fbee16723e */ /* 0x000fe200000000ff */
[----:B------:R-:W3:Y:S02]  /*2af50*/  LDC R7, c[0x0][0x278] ;  /* 0x00009e00ff077b82 */ /* 0x000ee40000000800 */
[----:B------:R2:W-:Y:S06]  /*2af60*/  STL [R1+0x7e4], R14 ;  /* 0x0007e40e01007387 */ /* 0x0005ec0000100800 */
[----:B0-----:R-:W0:Y:S08]  /*2af70*/  LDC R15, c[0x0][0x278] ;  /* 0x00009e00ff0f7b82 */ /* 0x001e300000000800 */
[----:B--2---:R-:W2:Y:S01]  /*2af80*/  LDC R14, c[0x0][0x278] ;  /* 0x00009e00ff0e7b82 */ /* 0x004ea20000000800 */
[----:B------:R-:W-:Y:S01]  /*2af90*/  SHF.L.U32 R5, R5, 0x1, RZ ;  /* 0x0000000105057819 */ /* 0x000fe200000006ff */
[----:B------:R1:W-:Y:S01]  /*2afa0*/  STSM.16.M88.4 [R252], R20 ;  /* 0x00000014fc007844 */ /* 0x0003e20000000200 */
[----:B------:R-:W-:-:S05]  /*2afb0*/  LEA RZ, P6, R13, R2, 0x8 ;  /* 0x000000020dff7211 */ /* 0x000fca00078c40ff */
[----:B------:R-:W3:Y:S01]  /*2afc0*/  LDC R18, c[0x0][0x278] ;  /* 0x00009e00ff127b82 */ /* 0x000ee20000000800 */
[----:B------:R-:W-:-:S07]  /*2afd0*/  IADD3 R58, P5, R5, R2, RZ ;  /* 0x00000002053a7210 */ /* 0x000fce0007fbe0ff */
[----:B------:R-:W3:Y:S01]  /*2afe0*/  LDC R13, c[0x0][0x278] ;  /* 0x00009e00ff0d7b82 */ /* 0x000ee20000000800 */
[----:B0-----:R-:W-:-:S07]  /*2aff0*/  LEA.HI.X.SX32 R59, R15, R3, 0x1, P5 ;  /* 0x000000030f3b7211 */ /* 0x001fce00028f0eff */
[----:B-1----:R-:W0:Y:S01]  /*2b000*/  LDC R21, c[0x0][0x278] ;  /* 0x00009e00ff157b82 */ /* 0x002e220000000800 */
[----:B------:R-:W-:Y:S01]  /*2b010*/  FMUL R12, R240, R225 ;  /* 0x000000e1f00c7220 */ /* 0x000fe20000400000 */
[----:B------:R-:W-:-:S06]  /*2b020*/  FSETP.NEU.AND P2, PT, R233, RZ, PT ;  /* 0x000000ffe900720b */ /* 0x000fcc0003f4d000 */
[----:B------:R-:W1:Y:S08]  /*2b030*/  LDC R11, c[0x0][0x278] ;  /* 0x00009e00ff0b7b82 */ /* 0x000e700000000800 */
[----:B------:R-:W1:Y:S01]  /*2b040*/  LDC R22, c[0x0][0x278] ;  /* 0x00009e00ff167b82 */ /* 0x000e620000000800 */
[----:B------:R-:W-:-:S07]  /*2b050*/  LEA R54, P4, R10, R2, 0x2 ;  /* 0x000000020a367211 */ /* 0x000fce00078810ff */
[----:B------:R-:W1:Y:S01]  /*2b060*/  LDC R17, c[0x0][0x278] ;  /* 0x00009e00ff117b82 */ /* 0x000e620000000800 */
[----:B------:R2:W-:Y:S07]  /*2b070*/  STL.64 [R1+0x438], R58 ;  /* 0x0004383a01007387 */ /* 0x0005ee0000100a00 */
[----:B------:R-:W0:Y:S08]  /*2b080*/  LDC R20, c[0x0][0x278] ;  /* 0x00009e00ff147b82 */ /* 0x000e300000000800 */
[----:B------:R-:W1:Y:S01]  /*2b090*/  LDC R23, c[0x0][0x278] ;  /* 0x00009e00ff177b82 */ /* 0x000e620000000800 */
[----:B----4-:R-:W-:Y:S01]  /*2b0a0*/  SHF.L.U32 R6, R6, 0x2, RZ ;  /* 0x0000000206067819 */ /* 0x010fe200000006ff */
[----:B------:R-:W-:Y:S01]  /*2b0b0*/  FMUL R16, R240, R229 ;  /* 0x000000e5f0107220 */ /* 0x000fe20000400000 */
[----:B--2---:R-:W-:-:S05]  /*2b0c0*/  LEA R58, P5, R14, R2, 0x3 ;  /* 0x000000020e3a7211 */ /* 0x004fca00078a18ff */
[----:B------:R-:W2:Y:S01]  /*2b0d0*/  LDC R225, c[0x0][0x278] ;  /* 0x00009e00ffe17b82 */ /* 0x000ea20000000800 */
[----:B------:R-:W-:Y:S02]  /*2b0e0*/  FSETP.NEU.AND P1, PT, R234, RZ, PT ;  /* 0x000000ffea00720b */ /* 0x000fe40003f2d000 */
[----:B------:R-:W-:-:S05]  /*2b0f0*/  LEA.HI.X.SX32 R55, R5, R3, 0x1, P4 ;  /* 0x0000000305377211 */ /* 0x000fca00020f0eff */
[----:B------:R-:W4:Y:S01]  /*2b100*/  LDC R221, c[0x0][0x278] ;  /* 0x00009e00ffdd7b82 */ /* 0x000f220000000800 */
[----:B------:R-:W-:-:S07]  /*2b110*/  LEA.HI.X.SX32 R59, R6, R3, 0x1, P5 ;  /* 0x00000003063b7211 */ /* 0x000fce00028f0eff */
[----:B------:R-:W2:Y:S01]  /*2b120*/  LDC R233, c[0x0][0x278] ;  /* 0x00009e00ffe97b82 */ /* 0x000ea20000000800 */
[----:B---3--:R-:W-:Y:S02]  /*2b130*/  SHF.L.U32 R9, R9, 0x4, RZ ;  /* 0x0000000409097819 */ /* 0x008fe400000006ff */
[----:B------:R-:W-:-:S05]  /*2b140*/  LEA R14, P5, R19, R2, 0x5 ;  /* 0x00000002130e7211 */ /* 0x000fca00078a28ff */
[----:B------:R-:W3:Y:S01]  /*2b150*/  LDC R229, c[0x0][0x278] ;  /* 0x00009e00ffe57b82 */ /* 0x000ee20000000800 */
[----:B------:R0:W-:Y:S01]  /*2b160*/  STL.64 [R1+0x430], R54 ;  /* 0x0004303601007387 */ /* 0x0001e20000100a00 */
[----:B------:R-:W-:-:S06]  /*2b170*/  SHF.L.U32 R7, R7, 0x3, RZ ;  /* 0x0000000307077819 */ /* 0x000fcc00000006ff */
[----:B------:R-:W3:Y:S01]  /*2b180*/  LDC R234, c[0x0][0x278] ;  /* 0x00009e00ffea7b82 */ /* 0x000ee20000000800 */
[-C--:B------:R-:W-:Y:S02]  /*2b190*/  LEA.HI.X.SX32 R15, R9, R3.reuse, 0x1, P5 ;  /* 0x00000003090f7211 */ /* 0x080fe400028f0eff */
[-C--:B0-----:R-:W-:Y:S01]  /*2b1a0*/  LEA R54, P4, R18, R2.reuse, 0x4 ;  /* 0x0000000212367211 */ /* 0x081fe200078820ff */
[----:B------:R-:W-:Y:S01]  /*2b1b0*/  STL.64 [R1+0x420], R58 ;  /* 0x0004203a01007387 */ /* 0x000fe20000100a00 */
[----:B------:R-:W-:Y:S02]  /*2b1c0*/  SHF.L.U32 R13, R13, 0x5, RZ ;  /* 0x000000050d0d7819 */ /* 0x000fe400000006ff */
[----:B------:R-:W-:Y:S01]  /*2b1d0*/  FSETP.NEU.AND P0, PT, R236, RZ, PT ;  /* 0x000000ffec00720b */ /* 0x000fe20003f0d000 */
[----:B------:R0:W-:Y:S01]  /*2b1e0*/  STL.64 [R1+0x3c0], R14 ;  /* 0x0003c00e01007387 */ /* 0x0001e20000100a00 */
[----:B------:R-:W-:Y:S01]  /*2b1f0*/  LEA.HI.X.SX32 R55, R7, R3, 0x1, P4 ;  /* 0x0000000307377211 */ /* 0x000fe200020f0eff */
[----:B------:R-:W-:Y:S01]  /*2b200*/  IMAD R6, R20, 0x202, RZ ;  /* 0x0000020214067824 */ /* 0x000fe200078e02ff */
[----:B------:R-:W-:Y:S01]  /*2b210*/  LEA R18, P4, R21, R2, 0x6 ;  /* 0x0000000215127211 */ /* 0x000fe200078830ff */
[----:B-1----:R-:W-:Y:S01]  /*2b220*/  IMAD R5, R23, 0x204, RZ ;  /* 0x0000020417057824 */ /* 0x002fe200078e02ff */
[----:B------:R-:W-:Y:S01]  /*2b230*/  SHF.L.U32 R11, R11, 0x6, RZ ;  /* 0x000000060b0b7819 */ /* 0x000fe200000006ff */
[----:B------:R-:W1:Y:S01]  /*2b240*/  LDC R236, c[0x0][0x278] ;  /* 0x00009e00ffec7b82 */ /* 0x000e620000000800 */
[----:B------:R-:W-:Y:S01]  /*2b250*/  SHF.L.U32 R10, R17, 0x7, RZ ;  /* 0x00000007110a7819 */ /* 0x000fe200000006ff */
[----:B------:R-:W-:Y:S01]  /*2b260*/  FMUL R4, R240, R235 ;  /* 0x000000ebf0047220 */ /* 0x000fe20000400000 */
[----:B------:R-:W-:-:S02]  /*2b270*/  LEA.HI.X.SX32 R19, R13, R3, 0x1, P4 ;  /* 0x000000030d137211 */ /* 0x000fc400020f0eff */
[----:B0-----:R-:W-:-:S03]  /*2b280*/  LEA R14, P5, R22, R2, 0x7 ;  /* 0x00000002160e7211 */ /* 0x001fc600078a38ff */
[----:B------:R-:W0:Y:S01]  /*2b290*/  LDC R235, c[0x0][0x278] ;  /* 0x00009e00ffeb7b82 */ /* 0x000e220000000800 */
[-C--:B------:R-:W-:Y:S02]  /*2b2a0*/  LEA.HI.X.SX32 R7, R10, R3.reuse, 0x1, P6 ;  /* 0x000000030a077211 */ /* 0x080fe400030f0eff */
[-C--:B------:R-:W-:Y:S01]  /*2b2b0*/  LEA.HI.X.SX32 R15, R11, R3.reuse, 0x1, P5 ;  /* 0x000000030b0f7211 */ /* 0x080fe200028f0eff */
[----:B------:R-:W-:Y:S01]  /*2b2c0*/  STL.64 [R1+0x400], R54 ;  /* 0x0004003601007387 */ /* 0x000fe20000100a00 */
[-C--:B------:R-:W-:Y:S02]  /*2b2d0*/  IADD3 RZ, P5, R6, R2.reuse, RZ ;  /* 0x0000000206ff7210 */ /* 0x080fe40007fbe0ff */
[-C--:B------:R-:W-:Y:S01]  /*2b2e0*/  IADD3 RZ, P6, R5, R2.reuse, RZ ;  /* 0x0000000205ff7210 */ /* 0x080fe20007fde0ff */
[----:B--2---:R-:W-:Y:S01]  /*2b2f0*/  IMAD R5, R233, 0x102, RZ ;  /* 0x00000102e9057824 */ /* 0x004fe200078e02ff */
[----:B----4-:R-:W-:Y:S01]  /*2b300*/  LEA RZ, P4, R221, R2, 0x9 ;  /* 0x00000002ddff7211 */ /* 0x010fe200078848ff */
[----:B------:R-:W-:Y:S01]  /*2b310*/  STL.64 [R1+0x340], R18 ;  /* 0x0003401201007387 */ /* 0x000fe20000100a00 */
[----:B------:R-:W-:Y:S01]  /*2b320*/  SHF.L.U32 R6, R225, 0x8, RZ ;  /* 0x00000008e1067819 */ /* 0x000fe200000006ff */
[----:B------:R-:W2:Y:S02]  /*2b330*/  LDC R13, c[0x0][0x278] ;  /* 0x00009e00ff0d7b82 */ /* 0x000ea40000000800 */
[----:B------:R-:W-:Y:S01]  /*2b340*/  STL.64 [R1+0x240], R14 ;  /* 0x0002400e01007387 */ /* 0x000fe20000100a00 */
[----:B------:R-:W-:-:S03]  /*2b350*/  LEA.HI.X.SX32 R21, R6, R3, 0x1, P4 ;  /* 0x0000000306157211 */ /* 0x000fc600020f0eff */
[----:B------:R4:W-:Y:S02]  /*2b360*/  STL [R1+0x8d4], R7 ;  /* 0x0008d40701007387 */ /* 0x0009e40000100800 */
[----:B------:R-:W2:Y:S01]  /*2b370*/  LDC R17, c[0x0][0x278] ;  /* 0x00009e00ff117b82 */ /* 0x000ea20000000800 */
[----:B---3--:R-:W-:Y:S02]  /*2b380*/  LEA R11, R234, R234, 0x7 ;  /* 0x000000eaea0b7211 */ /* 0x008fe400078e38ff */
[----:B------:R-:W-:Y:S02]  /*2b390*/  IADD3 R22, P4, R5, R2, RZ ;  /* 0x0000000205167210 */ /* 0x000fe40007f9e0ff */
[----:B----4-:R-:W-:-:S03]  /*2b3a0*/  LEA R7, R229, R229, 0x8 ;  /* 0x000000e5e5077211 */ /* 0x010fc600078e40ff */
[----:B------:R-:W3:Y:S01]  /*2b3b0*/  LDC R15, c[0x0][0x278] ;  /* 0x00009e00ff0f7b82 */ /* 0x000ee20000000800 */
[-C--:B------:R-:W-:Y:S02]  /*2b3c0*/  LEA.HI.X.SX32 R23, R11, R3.reuse, 0x1, P4 ;  /* 0x000000030b177211 */ /* 0x080fe400020f0eff */
[----:B------:R-:W-:-:S05]  /*2b3d0*/  LEA.HI.X.SX32 R7, R7, R3, 0x1, P5 ;  /* 0x0000000307077211 */ /* 0x000fca00028f0eff */
[----:B------:R-:W4:Y:S01]  /*2b3e0*/  LDC R14, c[0x0][0x278] ;  /* 0x00009e00ff0e7b82 */ /* 0x000f220000000800 */
[----:B------:R0:W-:Y:S07]  /*2b3f0*/  STL [R1+0x514], R21 ;  /* 0x0005141501007387 */ /* 0x0001ee0000100800 */
[----:B------:R-:W4:Y:S01]  /*2b400*/  LDC R19, c[0x0][0x278] ;  /* 0x00009e00ff137b82 */ /* 0x000f220000000800 */
[----:B------:R-:W-:Y:S07]  /*2b410*/  STL [R1+0x50c], R7 ;  /* 0x00050c0701007387 */ /* 0x000fee0000100800 */
[----:B------:R-:W4:Y:S01]  /*2b420*/  LDC R20, c[0x0][0x278] ;  /* 0x00009e00ff147b82 */ /* 0x000f220000000800 */
[----:B------:R2:W-:Y:S07]  /*2b430*/  STL.64 [R1+0x8c8], R22 ;  /* 0x0008c81601007387 */ /* 0x0005ee0000100a00 */
[----:B------:R-:W4:Y:S01]  /*2b440*/  LDC R18, c[0x0][0x278] ;  /* 0x00009e00ff127b82 */ /* 0x000f220000000800 */
[----:B-1----:R-:W-:-:S07]  /*2b450*/  IMAD R9, R236, 0x208, RZ ;  /* 0x00000208ec097824 */ /* 0x002fce00078e02ff */
[----:B0-----:R-:W0:Y:S01]  /*2b460*/  LDC R21, c[0x0][0x278] ;  /* 0x00009e00ff157b82 */ /* 0x001e220000000800 */
[----:B------:R-:W-:-:S07]  /*2b470*/  IMAD R10, R235, 0x206, RZ ;  /* 0x00000206eb0a7824 */ /* 0x000fce00078e02ff */
[----:B--2---:R-:W1:Y:S01]  /*2b480*/  LDC R23, c[0x0][0x278] ;  /* 0x00009e00ff177b82 */ /* 0x004e620000000800 */
[----:B------:R-:W-:-:S07]  /*2b490*/  IADD3 RZ, P4, R9, R2, RZ ;  /* 0x0000000209ff7210 */ /* 0x000fce0007f9e0ff */
[----:B------:R-:W2:Y:S01]  /*2b4a0*/  LDC R22, c[0x0][0x278] ;  /* 0x00009e00ff167b82 */ /* 0x000ea20000000800 */
[----:B------:R-:W-:Y:S01]  /*2b4b0*/  IMAD R9, R13, 0x103, RZ ;  /* 0x000001030d097824 */ /* 0x000fe200078e02ff */
[----:B------:R-:W-:Y:S01]  /*2b4c0*/  IADD3 RZ, P5, R10, R2, RZ ;  /* 0x000000020aff7210 */ /* 0x000fe20007fbe0ff */
[----:B------:R-:W-:-:S05]  /*2b4d0*/  IMAD R6, R17, 0x104, RZ ;  /* 0x0000010411067824 */ /* 0x000fca00078e02ff */
[----:B------:R-:W2:Y:S01]  /*2b4e0*/  LDC R229, c[0x0][0x278] ;  /* 0x00009e00ffe57b82 */ /* 0x000ea20000000800 */
[----:B---3--:R-:W-:Y:S01]  /*2b4f0*/  IMAD R7, R15, 0x82, RZ ;  /* 0x000000820f077824 */ /* 0x008fe200078e02ff */
[----:B------:R-:W-:-:S06]  /*2b500*/  LEA.HI.X.SX32 R15, R5, R3, 0x1, P6 ;  /* 0x00000003050f7211 */ /* 0x000fcc00030f0eff */
[----:B------:R-:W3:Y:S01]  /*2b510*/  LDC R233, c[0x0][0x278] ;  /* 0x00009e00ffe97b82 */ /* 0x000ee20000000800 */
[----:B----4-:R-:W-:Y:S01]  /*2b520*/  LEA R13, R14, R14, 0x6 ;  /* 0x0000000e0e0d7211 */ /* 0x010fe200078e30ff */
[----:B------:R-:W-:Y:S01]  /*2b530*/  IMAD R10, R19, 0x20c, RZ ;  /* 0x0000020c130a7824 */ /* 0x000fe200078e02ff */
[----:B------:R-:W-:-:S05]  /*2b540*/  LEA.HI.X.SX32 R57, R9, R3, 0x1, P5 ;  /* 0x0000000309397211 */ /* 0x000fca00028f0eff */
[----:B------:R-:W4:Y:S01]  /*2b550*/  LDC R221, c[0x0][0x278] ;  /* 0x00009e00ffdd7b82 */ /* 0x000f220000000800 */
[----:B------:R-:W-:Y:S01]  /*2b560*/  IADD3 R14, P5, R6, R2, RZ ;  /* 0x00000002060e7210 */ /* 0x000fe20007fbe0ff */
[----:B------:R-:W-:-:S06]  /*2b570*/  IMAD R5, R20, 0x20e, RZ ;  /* 0x0000020e14057824 */ /* 0x000fcc00078e02ff */
[----:B------:R-:W3:Y:S01]  /*2b580*/  LDC R234, c[0x0][0x278] ;  /* 0x00009e00ffea7b82 */ /* 0x000ee20000000800 */
[----:B------:R-:W-:Y:S01]  /*2b590*/  IMAD R11, R18, 0x20a, RZ ;  /* 0x0000020a120b7824 */ /* 0x000fe200078e02ff */
[----:B------:R-:W-:-:S06]  /*2b5a0*/  IADD3 R54, P6, R7, R2, RZ ;  /* 0x0000000207367210 */ /* 0x000fcc0007fde0ff */
[----:B------:R-:W3:Y:S01]  /*2b5b0*/  LDC R225, c[0x0][0x278] ;  /* 0x00009e00ffe17b82 */ /* 0x000ee20000000800 */
[----:B------:R0:W-:Y:S07]  /*2b5c0*/  STL [R1+0x504], R15 ;  /* 0x0005040f01007387 */ /* 0x0001ee0000100800 */
[----:B------:R-:W3:Y:S01]  /*2b5d0*/  LDC R235, c[0x0][0x278] ;  /* 0x00009e00ffeb7b82 */ /* 0x000ee20000000800 */
[-C--:B------:R-:W-:Y:S02]  /*2b5e0*/  LEA.HI.X.SX32 R55, R13, R3.reuse, 0x1, P6 ;  /* 0x000000030d377211 */ /* 0x080fe400030f0eff */
[----:B0-----:R-:W-:-:S02]  /*2b5f0*/  LEA.HI.X.SX32 R15, R7, R3, 0x1, P5 ;  /* 0x00000003070f7211 */ /* 0x001fc400028f0eff */
[----:B------:R-:W-:-:S03]  /*2b600*/  IADD3 RZ, P5, R10, R2, RZ ;  /* 0x000000020aff7210 */ /* 0x000fc60007fbe0ff */
[----:B------:R-:W0:Y:S01]  /*2b610*/  LDC R236, c[0x0][0x278] ;  /* 0x00009e00ffec7b82 */ /* 0x000e220000000800 */
[----:B------:R-:W-:Y:S01]  /*2b620*/  LEA.HI.X.SX32 R7, R6, R3, 0x1, P4 ;  /* 0x0000000306077211 */ /* 0x000fe200020f0eff */
[----:B------:R-:W-:Y:S01]  /*2b630*/  IMAD R10, R21, 0x105, RZ ;  /* 0x00000105150a7824 */ /* 0x000fe200078e02ff */
[----:B------:R-:W-:Y:S01]  /*2b640*/  IADD3 RZ, P4, R5, R2, RZ ;  /* 0x0000000205ff7210 */ /* 0x000fe20007f9e0ff */
[----:B-1----:R-:W-:-:S04]  /*2b650*/  IMAD R5, R23, 0x106, RZ ;  /* 0x0000010617057824 */ /* 0x002fc800078e02ff */
[----:B------:R-:W1:Y:S01]  /*2b660*/  LDC R238, c[0x0][0x278] ;  /* 0x00009e00ffee7b82 */ /* 0x000e620000000800 */
[----:B------:R-:W-:Y:S01]  /*2b670*/  IADD3 RZ, P6, R11, R2, RZ ;  /* 0x000000020bff7210 */ /* 0x000fe20007fde0ff */
[----:B--2---:R-:W-:-:S06]  /*2b680*/  IMAD R11, R22, 0x83, RZ ;  /* 0x00000083160b7824 */ /* 0x004fcc00078e02ff */
[----:B------:R-:W2:Y:S01]  /*2b690*/  LDC R20, c[0x0][0x278] ;  /* 0x00009e00ff147b82 */ /* 0x000ea20000000800 */
[----:B------:R-:W-:Y:S01]  /*2b6a0*/  LEA.HI.X.SX32 R51, R10, R3, 0x1, P6 ;  /* 0x000000030a337211 */ /* 0x000fe200030f0eff */
[----:B------:R-:W-:Y:S01]  /*2b6b0*/  STL [R1+0x4fc], R57 ;  /* 0x0004fc3901007387 */ /* 0x000fe20000100800 */
[----:B------:R-:W-:-:S05]  /*2b6c0*/  IADD3 R22, P6, R5, R2, RZ ;  /* 0x0000000205167210 */ /* 0x000fca0007fde0ff */
[----:B------:R-:W2:Y:S01]  /*2b6d0*/  LDC R239, c[0x0][0x278] ;  /* 0x00009e00ffef7b82 */ /* 0x000ea20000000800 */
[----:B------:R-:W-:Y:S01]  /*2b6e0*/  STL.64 [R1+0x238], R54 ;  /* 0x0002383601007387 */ /* 0x000fe20000100a00 */
[----:B------:R-:W-:Y:S01]  /*2b6f0*/  IMAD R9, R229, 0x42, RZ ;  /* 0x00000042e5097824 */ /* 0x000fe200078e02ff */
[----:B------:R-:W-:Y:S02]  /*2b700*/  LEA.HI.X.SX32 R23, R11, R3, 0x1, P6 ;  /* 0x000000030b177211 */ /* 0x000fe400030f0eff */
[----:B------:R0:W-:Y:S01]  /*2b710*/  STL.64 [R1+0x8c0], R14 ;  /* 0x0008c00e01007387 */ /* 0x0001e20000100a00 */
[----:B----4-:R-:W-:Y:S02]  /*2b720*/  IMAD R13, R221, 0x107, RZ ;  /* 0x00000107dd0d7824 */ /* 0x010fe400078e02ff */
[----:B------:R-:W4:Y:S01]  /*2b730*/  LDC R237, c[0x0][0x278] ;  /* 0x00009e00ffed7b82 */ /* 0x000f220000000800 */
[----:B------:R0:W-:Y:S01]  /*2b740*/  STL [R1+0x4f4], R7 ;  /* 0x0004f40701007387 */ /* 0x0001e20000100800 */
[----:B---3--:R-:W-:Y:S01]  /*2b750*/  IMAD R6, R234, 0x108, RZ ;  /* 0x00000108ea067824 */ /* 0x008fe200078e02ff */
[----:B------:R-:W-:-:S02]  /*2b760*/  LEA R17, R225, R225, 0x5 ;  /* 0x000000e1e1117211 */ /* 0x000fc400078e28ff */
[----:B------:R-:W-:Y:S01]  /*2b770*/  STL [R1+0x4ec], R51 ;  /* 0x0004ec3301007387 */ /* 0x000fe20000100800 */
[----:B------:R-:W-:Y:S02]  /*2b780*/  IADD3 R50, P6, R9, R2, RZ ;  /* 0x0000000209327210 */ /* 0x000fe40007fde0ff */
[-C--:B------:R-:W-:Y:S01]  /*2b790*/  LEA.HI.X.SX32 R19, R5, R3.reuse, 0x1, P5 ;  /* 0x0000000305137211 */ /* 0x080fe200028f0eff */
[----:B0-----:R-:W-:Y:S01]  /*2b7a0*/  IMAD R15, R235, 0x210, RZ ;  /* 0x00000210eb0f7824 */ /* 0x001fe200078e02ff */
[----:B------:R-:W-:Y:S01]  /*2b7b0*/  FSETP.NEU.AND P3, PT, R241, RZ, PT ;  /* 0x000000fff100720b */ /* 0x000fe20003f6d000 */
[----:B------:R-:W-:Y:S01]  /*2b7c0*/  IMAD R7, R233, 0x84, RZ ;  /* 0x00000084e9077824 */ /* 0x000fe200078e02ff */
[----:B------:R0:W-:Y:S01]  /*2b7d0*/  STL.64 [R1+0x8b8], R22 ;  /* 0x0008b81601007387 */ /* 0x0001e20000100a00 */
[----:B------:R-:W3:Y:S01]  /*2b7e0*/  LDC R241, c[0x0][0x278] ;  /* 0x00009e00fff17b82 */ /* 0x000ee20000000800 */
[----:B------:R-:W-:Y:S01]  /*2b7f0*/  LEA.HI.X.SX32 R53, R13, R3, 0x1, P4 ;  /* 0x000000030d357211 */ /* 0x000fe200020f0eff */
        /* <DEDUP_REMOVED lines=9> */
[----:B0-----:R-:W-:Y:S01]  /*2b890*/  IADD3 R22, P5, R7, R2, RZ ;  /* 0x0000000207167210 */ /* 0x001fe20007fbe0ff */
        /* <DEDUP_REMOVED lines=21> */
[-C--:B------:R-:W-:Y:S01]  /*2b9f0*/  IADD3 R18, P4, R6, R2.reuse, RZ ;  /* 0x0000000206127210 */ /* 0x080fe20007f9e0ff */
[----:B------:R-:W0:Y:S01]  /*2ba00*/  LDC R240, c[0x0][0x278] ;  /* 0x00009e00fff07b82 */ /* 0x000e220000000800 */
[-C--:B------:R-:W-:Y:S01]  /*2ba10*/  LEA.HI.X.SX32 R51, R17, R3.reuse, 0x1, P6 ;  /* 0x0000000311337211 */ /* 0x080fe200030f0eff */
[----:B------:R-:W-:Y:S01]  /*2ba20*/  IMAD R14, R236, 0x212, RZ ;  /* 0x00000212ec0e7824 */ /* 0x000fe200078e02ff */
[----:B------:R-:W-:Y:S01]  /*2ba30*/  LEA.HI.X.SX32 R23, R9, R3, 0x1, P5 ;  /* 0x0000000309177211 */ /* 0x000fe200028f0eff */
[----:B------:R4:W-:Y:S01]  /*2ba40*/  STL [R1+0x4e4], R19 ;  /* 0x0004e41301007387 */ /* 0x0009e20000100800 */
[----:B------:R-:W-:Y:S01]  /*2ba50*/  IADD3 RZ, P6, R15, R2, RZ ;  /* 0x000000020fff7210 */ /* 0x000fe20007fde0ff */
[----:B-1----:R-:W-:-:S02]  /*2ba60*/  IMAD R5, R238, 0x10a, RZ ;  /* 0x0000010aee057824 */ /* 0x002fc400078e02ff */
[----:B------:R-:W-:Y:S01]  /*2ba70*/  STL [R1+0x4dc], R53 ;  /* 0x0004dc3501007387 */ /* 0x000fe20000100800 */
[----:B------:R-:W1:Y:S01]  /*2ba80*/  LDC R13, c[0x0][0x278] ;  /* 0x00009e00ff0d7b82 */ /* 0x000e620000000800 */
[----:B------:R-:W-:Y:S01]  /*2ba90*/  IADD3 RZ, P5, R14, R2, RZ ;  /* 0x000000020eff7210 */ /* 0x000fe20007fbe0ff */
[----:B--2---:R-:W-:Y:S01]  /*2baa0*/  IMAD R11, R239, 0x85, RZ ;  /* 0x00000085ef0b7824 */ /* 0x004fe200078e02ff */
[----:B------:R-:W-:Y:S01]  /*2bab0*/  STL.64 [R1+0x338], R50 ;  /* 0x0003383201007387 */ /* 0x000fe20000100a00 */
[-C--:B----4-:R-:W-:Y:S01]  /*2bac0*/  LEA.HI.X.SX32 R19, R7, R3.reuse, 0x1, P4 ;  /* 0x0000000307137211 */ /* 0x090fe200020f0eff */
[----:B------:R-:W-:Y:S02]  /*2bad0*/  IMAD R7, R20, 0x109, RZ ;  /* 0x0000010914077824 */ /* 0x000fe400078e02ff */
[----:B------:R2:W-:Y:S01]  /*2bae0*/  STL.64 [R1+0x230], R22 ;  /* 0x0002301601007387 */ /* 0x0005e20000100a00 */
[----:B------:R-:W4:Y:S01]  /*2baf0*/  LDC R15, c[0x0][0x278] ;  /* 0x00009e00ff0f7b82 */ /* 0x000f220000000800 */
[----:B------:R-:W-:-:S02]  /*2bb00*/  LEA.HI.X.SX32 R21, R6, R3, 0x1, P6 ;  /* 0x0000000306157211 */ /* 0x000fc400030f0eff */
[----:B------:R3:W-:Y:S05]  /*2bb10*/  STL.64 [R1+0x8b0], R18 ;  /* 0x0008b01201007387 */ /* 0x0007ea0000100a00 */
[----:B------:R-:W4:Y:S01]  /*2bb20*/  LDC R17, c[0x0][0x278] ;  /* 0x00009e00ff117b82 */ /* 0x000f220000000800 */
[----:B--2---:R-:W-:Y:S02]  /*2bb30*/  IADD3 R22, P6, R5, R2, RZ ;  /* 0x0000000205167210 */ /* 0x004fe40007fde0ff */
[----:B------:R-:W-:-:S05]  /*2bb40*/  LEA.HI.X.SX32 R7, R7, R3, 0x1, P5 ;  /* 0x0000000307077211 */ /* 0x000fca00028f0eff */
[----:B------:R-:W2:Y:S01]  /*2bb50*/  LDC R14, c[0x0][0x278] ;  /* 0x00009e00ff0e7b82 */ /* 0x000ea20000000800 */
[----:B------:R-:W-:Y:S01]  /*2bb60*/  LEA.HI.X.SX32 R23, R11, R3, 0x1, P6 ;  /* 0x000000030b177211 */ /* 0x000fe200030f0eff */
[----:B------:R0:W-:Y:S06]  /*2bb70*/  STL [R1+0x474], R21 ;  /* 0x0004741501007387 */ /* 0x0001ec0000100800 */
[----:B---3--:R-:W3:Y:S01]  /*2bb80*/  LDC R18, c[0x0][0x278] ;  /* 0x00009e00ff127b82 */ /* 0x008ee20000000800 */
[----:B------:R-:W-:Y:S07]  /*2bb90*/  STL [R1+0x46c], R7 ;  /* 0x00046c0701007387 */ /* 0x000fee0000100800 */
[----:B------:R-:W3:Y:S01]  /*2bba0*/  LDC R20, c[0x0][0x278] ;  /* 0x00009e00ff147b82 */ /* 0x000ee20000000800 */
[----:B------:R1:W-:Y:S01]  /*2bbb0*/  STL.64 [R1+0x8a8], R22 ;  /* 0x0008a81601007387 */ /* 0x0003e20000100a00 */
[----:B------:R-:W-:-:S06]  /*2bbc0*/  IMAD R10, R237, 0x214, RZ ;  /* 0x00000214ed0a7824 */ /* 0x000fcc00078e02ff */
[----:B------:R-:W3:Y:S01]  /*2bbd0*/  LDC R19, c[0x0][0x278] ;  /* 0x00009e00ff137b82 */ /* 0x000ee20000000800 */
[----:B------:R-:W-:-:S07]  /*2bbe0*/  IMAD R9, R241, 0x218, RZ ;  /* 0x00000218f1097824 */ /* 0x000fce00078e02ff */
[----:B0-----:R-:W0:Y:S01]  /*2bbf0*/  LDC R21, c[0x0][0x278] ;  /* 0x00009e00ff157b82 */ /* 0x001e220000000800 */
[----:B------:R-:W-:-:S07]  /*2bc00*/  IADD3 RZ, P4, R10, R2, RZ ;  /* 0x000000020aff7210 */ /* 0x000fce0007f9e0ff */
[----:B-1----:R-:W1:Y:S01]  /*2bc10*/  LDC R23, c[0x0][0x278] ;  /* 0x00009e00ff177b82 */ /* 0x002e620000000800 */
[----:B------:R-:W-:Y:S01]  /*2bc20*/  IMAD R10, R240, 0x216, RZ ;  /* 0x00000216f00a7824 */ /* 0x000fe200078e02ff */
[----:B------:R-:W-:-:S06]  /*2bc30*/  IADD3 RZ, P6, R9, R2, RZ ;  /* 0x0000000209ff7210 */ /* 0x000fcc0007fde0ff */
[----:B------:R-:W1:Y:S01]  /*2bc40*/  LDC R22, c[0x0][0x278] ;  /* 0x00009e00ff167b82 */ /* 0x000e620000000800 */
[----:B------:R-:W-:Y:S01]  /*2bc50*/  IMAD R9, R13, 0x10b, RZ ;  /* 0x0000010b0d097824 */ /* 0x000fe200078e02ff */
[----:B------:R-:W-:Y:S01]  /*2bc60*/  IADD3 RZ, P5, R10, R2, RZ ;  /* 0x000000020aff7210 */ /* 0x000fe20007fbe0ff */
[----:B----4-:R-:W-:Y:S02]  /*2bc70*/  IMAD R7, R15, 0x86, RZ ;  /* 0x000000860f077824 */ /* 0x010fe400078e02ff */
[----:B------:R-:W-:-:S03]  /*2bc80*/  IMAD R6, R17, 0x10c, RZ ;  /* 0x0000010c11067824 */ /* 0x000fc600078e02ff */
[----:B------:R-:W4:Y:S01]  /*2bc90*/  LDC R229, c[0x0][0x278] ;  /* 0x00009e00ffe57b82 */ /* 0x000f220000000800 */
[-C--:B------:R-:W-:Y:S01]  /*2bca0*/  LEA.HI.X.SX32 R15, R5, R3.reuse, 0x1, P4 ;  /* 0x00000003050f7211 */ /* 0x080fe200020f0eff */
[----:B--2---:R-:W-:Y:S01]  /*2bcb0*/  IMAD R13, R14, 0x43, RZ ;  /* 0x000000430e0d7824 */ /* 0x004fe200078e02ff */
[----:B------:R-:W-:Y:S01]  /*2bcc0*/  LEA.HI.X.SX32 R49, R9, R3, 0x1, P5 ;  /* 0x0000000309317211 */ /* 0x000fe200028f0eff */
[----:B---3--:R-:W-:-:S04]  /*2bcd0*/  IMAD R11, R18, 0x21a, RZ ;  /* 0x0000021a120b7824 */ /* 0x008fc800078e02ff */
[----:B------:R-:W2:Y:S01]  /*2bce0*/  LDC R221, c[0x0][0x278] ;  /* 0x00009e00ffdd7b82 */ /* 0x000ea20000000800 */
[-C--:B------:R-:W-:Y:S01]  /*2bcf0*/  IADD3 R18, P4, R7, R2.reuse, RZ ;  /* 0x0000000207127210 */ /* 0x080fe20007f9e0ff */
[----:B------:R-:W-:Y:S01]  /*2bd00*/  IMAD R5, R20, 0x21e, RZ ;  /* 0x0000021e14057824 */ /* 0x000fe200078e02ff */
[----:B------:R-:W-:-:S05]  /*2bd10*/  IADD3 R14, P5, R6, R2, RZ ;  /* 0x00000002060e7210 */ /* 0x000fca0007fbe0ff */
[----:B------:R-:W3:Y:S01]  /*2bd20*/  LDC R225, c[0x0][0x278] ;  /* 0x00009e00ffe17b82 */ /* 0x000ee20000000800 */
[----:B------:R-:W-:Y:S01]  /*2bd30*/  IMAD R10, R19, 0x21c, RZ ;  /* 0x0000021c130a7824 */ /* 0x000fe200078e02ff */
[----:B------:R0:W-:Y:S01]  /*2bd40*/  STL [R1+0x464], R15 ;  /* 0x0004640f01007387 */ /* 0x0001e20000100800 */
[----:B------:R-:W-:-:S05]  /*2bd50*/  LEA.HI.X.SX32 R19, R13, R3, 0x1, P4 ;  /* 0x000000030d137211 */ /* 0x000fca00020f0eff */
[----:B------:R-:W3:Y:S01]  /*2bd60*/  LDC R233, c[0x0][0x278] ;  /* 0x00009e00ffe97b82 */ /* 0x000ee20000000800 */
[----:B------:R-:W-:Y:S01]  /*2bd70*/  IADD3 RZ, P4, R11, R2, RZ ;  /* 0x000000020bff7210 */ /* 0x000fe20007f9e0ff */
[----:B0-----:R-:W-:Y:S01]  /*2bd80*/  IMAD R11, R21, 0x10d, RZ ;  /* 0x0000010d150b7824 */ /* 0x001fe200078e02ff */
[----:B------:R-:W-:-:S05]  /*2bd90*/  LEA.HI.X.SX32 R15, R7, R3, 0x1, P5 ;  /* 0x00000003070f7211 */ /* 0x000fca00028f0eff */
[----:B------:R-:W0:Y:S01]  /*2bda0*/  LDC R234, c[0x0][0x278] ;  /* 0x00009e00ffea7b82 */ /* 0x000e220000000800 */
[----:B------:R-:W-:Y:S02]  /*2bdb0*/  LEA.HI.X.SX32 R7, R6, R3, 0x1, P6 ;  /* 0x0000000306077211 */ /* 0x000fe400030f0eff */
[----:B------:R-:W-:Y:S01]  /*2bdc0*/  IADD3 RZ, P6, R5, R2, RZ ;  /* 0x0000000205ff7210 */ /* 0x000fe20007fde0ff */
[----:B-1----:R-:W-:-:S04]  /*2bdd0*/  IMAD R5, R23, 0x10e, RZ ;  /* 0x0000010e17057824 */ /* 0x002fc800078e02ff */
[----:B------:R-:W1:Y:S01]  /*2bde0*/  LDC R235, c[0x0][0x278] ;  /* 0x00009e00ffeb7b82 */ /* 0x000e620000000800 */
[----:B------:R-:W-:Y:S01]  /*2bdf0*/  IMAD R13, R22, 0x87, RZ ;  /* 0x00000087160d7824 */ /* 0x000fe200078e02ff */
[----:B------:R-:W-:-:S06]  /*2be00*/  LEA.HI.X.SX32 R45, R11, R3, 0x1, P4 ;  /* 0x000000030b2d7211 */ /* 0x000fcc00020f0eff */
[----:B------:R-:W1:Y:S01]  /*2be10*/  LDC R236, c[0x0][0x278] ;  /* 0x00009e00ffec7b82 */ /* 0x000e620000000800 */
[-C--:B------:R-:W-:Y:S01]  /*2be20*/  IADD3 R22, P4, R5, R2.reuse, RZ ;  /* 0x0000000205167210 */ /* 0x080fe20007f9e0ff */
[----:B------:R-:W-:Y:S06]  /*2be30*/  STL [R1+0x45c], R49 ;  /* 0x00045c3101007387 */ /* 0x000fec0000100800 */
[----:B------:R-:W1:Y:S01]  /*2be40*/  LDC R237, c[0x0][0x278] ;  /* 0x00009e00ffed7b82 */ /* 0x000e620000000800 */
[----:B------:R-:W-:Y:S01]  /*2be50*/  IADD3 RZ, P5, R10, R2, RZ ;  /* 0x000000020aff7210 */ /* 0x000fe20007fbe0ff */
[----:B------:R-:W-:Y:S01]  /*2be60*/  STL.64 [R1+0x228], R18 ;  /* 0x0002281201007387 */ /* 0x000fe20000100a00 */
[----:B------:R-:W-:-:S05]  /*2be70*/  LEA.HI.X.SX32 R23, R13, R3, 0x1, P4 ;  /* 0x000000030d177211 */ /* 0x000fca00020f0eff */
[----:B------:R-:W1:Y:S01]  /*2be80*/  LDC R238, c[0x0][0x278] ;  /* 0x00009e00ffee7b82 */ /* 0x000e620000000800 */
[----:B----4-:R-:W-:Y:S01]  /*2be90*/  IMAD R10, R229, 0x22, RZ ;  /* 0x00000022e50a7824 */ /* 0x010fe200078e02ff */
[----:B------:R2:W-:Y:S06]  /*2bea0*/  STL.64 [R1+0x8a0], R14 ;  /* 0x0008a00e01007387 */ /* 0x0005ec0000100a00 */
[----:B------:R-:W4:Y:S01]  /*2beb0*/  LDC R239, c[0x0][0x278] ;  /* 0x00009e00ffef7b82 */ /* 0x000f220000000800 */
[----:B------:R0:W-:Y:S07]  /*2bec0*/  STL [R1+0x454], R7 ;  /* 0x0004540701007387 */ /* 0x0001ee0000100800 */
[----:B------:R-:W4:Y:S01]  /*2bed0*/  LDC R20, c[0x0][0x278] ;  /* 0x00009e00ff147b82 */ /* 0x000f220000000800 */
[----:B--2---:R-:W-:Y:S01]  /*2bee0*/  IMAD R14, R221, 0x10f, RZ ;  /* 0x0000010fdd0e7824 */ /* 0x004fe200078e02ff */
[----:B------:R-:W-:Y:S01]  /*2bef0*/  STL [R1+0x44c], R45 ;  /* 0x00044c2d01007387 */ /* 0x000fe20000100800 */
[----:B---3--:R-:W-:-:S05]  /*2bf00*/  LEA R15, R225, R225, 0x4 ;  /* 0x000000e1e10f7211 */ /* 0x008fca00078e20ff */
[----:B------:R-:W2:Y:S01]  /*2bf10*/  LDC R240, c[0x0][0x278] ;  /* 0x00009e00fff07b82 */ /* 0x000ea20000000800 */
[----:B------:R3:W-:Y:S01]  /*2bf20*/  STL.64 [R1+0x898], R22 ;  /* 0x0008981601007387 */ /* 0x0007e20000100a00 */
[-C--:B------:R-:W-:Y:S01]  /*2bf30*/  LEA.HI.X.SX32 R43, R5, R3.reuse, 0x1, P5 ;  /* 0x00000003052b7211 */ /* 0x080fe200028f0eff */
[----:B------:R-:W-:Y:S01]  /*2bf40*/  IMAD R9, R233, 0x44, RZ ;  /* 0x00000044e9097824 */ /* 0x000fe200078e02ff */
[-C--:B------:R-:W-:Y:S01]  /*2bf50*/  LEA.HI.X.SX32 R47, R14, R3.reuse, 0x1, P6 ;  /* 0x000000030e2f7211 */ /* 0x080fe200030f0eff */
[----:B0-----:R-:W-:Y:S02]  /*2bf60*/  IMAD R7, R234, 0x88, RZ ;  /* 0x00000088ea077824 */ /* 0x001fe400078e02ff */
[----:B-1----:R-:W-:Y:S01]  /*2bf70*/  IMAD R6, R235, 0x110, RZ ;  /* 0x00000110eb067824 */ /* 0x002fe200078e02ff */
[----:B------:R-:W0:Y:S01]  /*2bf80*/  LDC R242, c[0x0][0x278] ;  /* 0x00009e00fff27b82 */ /* 0x000e220000000800 */
[-C--:B---3--:R-:W-:Y:S01]  /*2bf90*/  IADD3 R22, P4, R10, R2.reuse, RZ ;  /* 0x000000020a167210 */ /* 0x088fe20007f9e0ff */
[----:B------:R1:W-:Y:S01]  /*2bfa0*/  STL [R1+0x444], R43 ;  /* 0x0004442b01007387 */ /* 0x0003e20000100800 */
[-C--:B------:R-:W-:Y:S01]  /*2bfb0*/  IADD3 R44, P5, R9, R2.reuse, RZ ;  /* 0x00000002092c7210 */ /* 0x080fe20007fbe0ff */
[----:B------:R-:W-:Y:S01]  /*2bfc0*/  IMAD R18, R236, 0x220, RZ ;  /* 0x00000220ec127824 */ /* 0x000fe200078e02ff */
[-C--:B------:R-:W-:Y:S01]  /*2bfd0*/  LEA.HI.X.SX32 R23, R15, R3.reuse, 0x1, P4 ;  /* 0x000000030f177211 */ /* 0x080fe200020f0eff */
[----:B------:R-:W-:Y:S01]  /*2bfe0*/  STL [R1+0xbc], R47 ;  /* 0x0000bc2f01007387 */ /* 0x000fe20000100800 */
[----:B------:R-:W-:Y:S01]  /*2bff0*/  IADD3 R42, P6, R7, R2, RZ ;  /* 0x00000002072a7210 */ /* 0x000fe20007fde0ff */
[----:B------:R-:W3:Y:S02]  /*2c000*/  LDC R241, c[0x0][0x278] ;  /* 0x00009e00fff17b82 */ /* 0x000ee40000000800 */
[----:B------:R4:W-:Y:S01]  /*2c010*/  STL.64 [R1+0x3b8], R22 ;  /* 0x0003b81601007387 */ /* 0x0009e20000100a00 */
[----:B------:R-:W-:Y:S01]  /*2c020*/  IMAD R17, R237, 0x222, RZ ;  /* 0x00000222ed117824 */ /* 0x000fe200078e02ff */
[-C--:B------:R-:W-:Y:S01]  /*2c030*/  LEA.HI.X.SX32 R45, R10, R3.reuse, 0x1, P5 ;  /* 0x000000030a2d7211 */ /* 0x080fe200028f0eff */
[----:B------:R-:W-:Y:S01]  /*2c040*/  IMAD R11, R238, 0x224, RZ ;  /* 0x00000224ee0b7824 */ /* 0x000fe200078e02ff */
[----:B-1----:R-:W-:-:S02]  /*2c050*/  LEA.HI.X.SX32 R43, R9, R3, 0x1, P6 ;  /* 0x00000003092b7211 */ /* 0x002fc400030f0eff */
[----:B------:R-:W1:Y:S01]  /*2c060*/  LDC R15, c[0x0][0x278] ;  /* 0x00009e00ff0f7b82 */ /* 0x000e620000000800 */
[-C--:B------:R-:W-:Y:S02]  /*2c070*/  IADD3 RZ, P5, R18, R2.reuse, RZ ;  /* 0x0000000212ff7210 */ /* 0x080fe40007fbe0ff */
[----:B----4-:R-:W-:Y:S01]  /*2c080*/  IADD3 R22, P4, R6, R2, RZ ;  /* 0x0000000206167210 */ /* 0x010fe20007f9e0ff */
[----:B------:R-:W-:-:S04]  /*2c090*/  IMAD R5, R239, 0x112, RZ ;  /* 0x00000112ef057824 */ /* 0x000fc800078e02ff */
[----:B------:R-:W4:Y:S01]  /*2c0a0*/  LDC R13, c[0x0][0x278] ;  /* 0x00009e00ff0d7b82 */ /* 0x000f220000000800 */
[----:B------:R-:W-:Y:S01]  /*2c0b0*/  LEA.HI.X.SX32 R23, R7, R3, 0x1, P4 ;  /* 0x0000000307177211 */ /* 0x000fe200020f0eff */
[----:B------:R-:W-:Y:S01]  /*2c0c0*/  STL.64 [R1+0x330], R44 ;  /* 0x0003302c01007387 */ /* 0x000fe20000100a00 */
[----:B------:R-:W-:Y:S01]  /*2c0d0*/  IADD3 RZ, P6, R17, R2, RZ ;  /* 0x0000000211ff7210 */ /* 0x000fe20007fde0ff */
[----:B------:R-:W-:-:S04]  /*2c0e0*/  IMAD R7, R20, 0x111, RZ ;  /* 0x0000011114077824 */ /* 0x000fc800078e02ff */
[----:B------:R-:W4:Y:S01]  /*2c0f0*/  LDC R14, c[0x0][0x278] ;  /* 0x00009e00ff0e7b82 */ /* 0x000f220000000800 */
[----:B------:R-:W-:Y:S01]  /*2c100*/  IADD3 RZ, P4, R11, R2, RZ ;  /* 0x000000020bff7210 */ /* 0x000fe20007f9e0ff */
[----:B------:R-:W-:Y:S01]  /*2c110*/  STL.64 [R1+0x220], R42 ;  /* 0x0002202a01007387 */ /* 0x000fe20000100a00 */
[----:B--2---:R-:W-:Y:S01]  /*2c120*/  IMAD R11, R240, 0x89, RZ ;  /* 0x00000089f00b7824 */ /* 0x004fe200078e02ff */
[----:B------:R-:W-:-:S04]  /*2c130*/  LEA.HI.X.SX32 R21, R6, R3, 0x1, P5 ;  /* 0x0000000306157211 */ /* 0x000fc800028f0eff */
[----:B------:R-:W2:Y:S01]  /*2c140*/  LDC R18, c[0x0][0x278] ;  /* 0x00009e00ff127b82 */ /* 0x000ea20000000800 */
[----:B------:R0:W-:Y:S01]  /*2c150*/  STL.64 [R1+0x890], R22 ;  /* 0x0008901601007387 */ /* 0x0001e20000100a00 */
[----:B------:R-:W-:-:S06]  /*2c160*/  LEA.HI.X.SX32 R7, R7, R3, 0x1, P6 ;  /* 0x0000000307077211 */ /* 0x000fcc00030f0eff */
[----:B------:R-:W4:Y:S01]  /*2c170*/  LDC R17, c[0x0][0x278] ;  /* 0x00009e00ff117b82 */ /* 0x000f220000000800 */
[----:B0-----:R-:W-:-:S07]  /*2c180*/  IADD3 R22, P5, R5, R2, RZ ;  /* 0x0000000205167210 */ /* 0x001fce0007fbe0ff */
[----:B------:R-:W0:Y:S01]  /*2c190*/  LDC R19, c[0x0][0x278] ;  /* 0x00009e00ff137b82 */ /* 0x000e220000000800 */
[----:B------:R-:W-:Y:S01]  /*2c1a0*/  LEA.HI.X.SX32 R23, R11, R3, 0x1, P5 ;  /* 0x000000030b177211 */ /* 0x000fe200028f0eff */
[----:B------:R3:W-:Y:S06]  /*2c1b0*/  STL [R1+0xb4], R21 ;  /* 0x0000b41501007387 */ /* 0x0007ec0000100800 */
[----:B------:R-:W0:Y:S01]  /*2c1c0*/  LDC R20, c[0x0][0x278] ;  /* 0x00009e00ff147b82 */ /* 0x000e220000000800 */
[----:B------:R1:W-:Y:S01]  /*2c1d0*/  STL [R1+0xac], R7 ;  /* 0x0000ac0701007387 */ /* 0x0003e20000100800 */
[----:B------:R-:W-:-:S03]  /*2c1e0*/  IMAD R9, R242, 0x228, RZ ;  /* 0x00000228f2097824 */ /* 0x000fc600078e02ff */
[----:B------:R2:W-:Y:S03]  /*2c1f0*/  STL.64 [R1+0x888], R22 ;  /* 0x0008881601007387 */ /* 0x0005e60000100a00 */
[----:B---3--:R-:W3:Y:S01]  /*2c200*/  LDC R21, c[0x0][0x278] ;  /* 0x00009e00ff157b82 */ /* 0x008ee20000000800 */
[----:B------:R-:W-:Y:S02]  /*2c210*/  IMAD R10, R241, 0x226, RZ ;  /* 0x00000226f10a7824 */ /* 0x000fe400078e02ff */
[----:B-1----:R-:W-:Y:S02]  /*2c220*/  IMAD R7, R15, 0x8a, RZ ;  /* 0x0000008a0f077824 */ /* 0x002fe400078e02ff */
[----:B--2---:R-:W-:-:S03]  /*2c230*/  IMAD R11, R18, 0x22a, RZ ;  /* 0x0000022a120b7824 */ /* 0x004fc600078e02ff */
[----:B------:R-:W1:Y:S01]  /*2c240*/  LDC R229, c[0x0][0x278] ;  /* 0x00009e00ffe57b82 */ /* 0x000e620000000800 */
[----:B------:R-:W-:-:S07]  /*2c250*/  IADD3 RZ, P5, R9, R2, RZ ;  /* 0x0000000209ff7210 */ /* 0x000fce0007fbe0ff */
[----:B------:R-:W2:Y:S01]  /*2c260*/  LDC R23, c[0x0][0x278] ;  /* 0x00009e00ff177b82 */ /* 0x000ea20000000800 */
[----:B----4-:R-:W-:Y:S01]  /*2c270*/  IMAD R9, R13, 0x113, RZ ;  /* 0x000001130d097824 */ /* 0x010fe200078e02ff */
[----:B------:R-:W-:Y:S01]  /*2c280*/  IADD3 RZ, P6, R10, R2, RZ ;  /* 0x000000020aff7210 */ /* 0x000fe20007fde0ff */
[----:B------:R-:W-:-:S05]  /*2c290*/  IMAD R13, R14, 0x45, RZ ;  /* 0x000000450e0d7824 */ /* 0x000fca00078e02ff */
[----:B------:R-:W4:Y:S01]  /*2c2a0*/  LDC R22, c[0x0][0x278] ;  /* 0x00009e00ff167b82 */ /* 0x000f220000000800 */
[----:B------:R-:W-:Y:S02]  /*2c2b0*/  LEA.HI.X.SX32 R15, R5, R3, 0x1, P4 ;  /* 0x00000003050f7211 */ /* 0x000fe400020f0eff */
[----:B------:R-:W-:Y:S01]  /*2c2c0*/  IADD3 R18, P4, R7, R2, RZ ;  /* 0x0000000207127210 */ /* 0x000fe20007f9e0ff */
[----:B------:R-:W-:-:S04]  /*2c2d0*/  IMAD R6, R17, 0x114, RZ ;  /* 0x0000011411067824 */ /* 0x000fc800078e02ff */
[----:B------:R-:W1:Y:S01]  /*2c2e0*/  LDC R221, c[0x0][0x278] ;  /* 0x00009e00ffdd7b82 */ /* 0x000e620000000800 */
[----:B0-----:R-:W-:Y:S01]  /*2c2f0*/  IMAD R10, R19, 0x22c, RZ ;  /* 0x0000022c130a7824 */ /* 0x001fe200078e02ff */
[-C--:B------:R-:W-:Y:S02]  /*2c300*/  LEA.HI.X.SX32 R37, R9, R3.reuse, 0x1, P6 ;  /* 0x0000000309257211 */ /* 0x080fe400030f0eff */
[----:B------:R-:W-:-:S04]  /*2c310*/  LEA.HI.X.SX32 R19, R13, R3, 0x1, P4 ;  /* 0x000000030d137211 */ /* 0x000fc800020f0eff */
[----:B------:R-:W0:Y:S01]  /*2c320*/  LDC R233, c[0x0][0x278] ;  /* 0x00009e00ffe97b82 */ /* 0x000e220000000800 */
[----:B------:R-:W-:-:S07]  /*2c330*/  IMAD R5, R20, 0x22e, RZ ;  /* 0x0000022e14057824 */ /* 0x000fce00078e02ff */
[----:B------:R-:W0:Y:S01]  /*2c340*/  LDC R234, c[0x0][0x278] ;  /* 0x00009e00ffea7b82 */ /* 0x000e220000000800 */
[----:B------:R3:W-:Y:S01]  /*2c350*/  STL [R1+0xa4], R15 ;  /* 0x0000a40f01007387 */ /* 0x0007e20000100800 */
[----:B------:R-:W-:-:S06]  /*2c360*/  IADD3 R14, P6, R6, R2, RZ ;  /* 0x00000002060e7210 */ /* 0x000fcc0007fde0ff */
[----:B------:R-:W0:Y:S01]  /*2c370*/  LDC R225, c[0x0][0x278] ;  /* 0x00009e00ffe17b82 */ /* 0x000e220000000800 */
[----:B------:R-:W-:Y:S07]  /*2c380*/  STL [R1+0x9c], R37 ;  /* 0x00009c2501007387 */ /* 0x000fee0000100800 */
[----:B------:R-:W0:Y:S01]  /*2c390*/  LDC R235, c[0x0][0x278] ;  /* 0x00009e00ffeb7b82 */ /* 0x000e220000000800 */
[----:B------:R4:W-:Y:S01]  /*2c3a0*/  STL.64 [R1+0x218], R18 ;  /* 0x0002181201007387 */ /* 0x0009e20000100a00 */
[----:B---3--:R-:W-:-:S06]  /*2c3b0*/  LEA.HI.X.SX32 R15, R7, R3, 0x1, P6 ;  /* 0x00000003070f7211 */ /* 0x008fcc00030f0eff */
[----:B------:R-:W3:Y:S01]  /*2c3c0*/  LDC R236, c[0x0][0x278] ;  /* 0x00009e00ffec7b82 */ /* 0x000ee20000000800 */
[----:B------:R-:W-:Y:S01]  /*2c3d0*/  IADD3 RZ, P6, R10, R2, RZ ;  /* 0x000000020aff7210 */ /* 0x000fe20007fde0ff */
[----:B------:R-:W-:Y:S01]  /*2c3e0*/  IMAD R10, R21, 0x115, RZ ;  /* 0x00000115150a7824 */ /* 0x000fe200078e02ff */
[----:B------:R-:W-:-:S05]  /*2c3f0*/  LEA.HI.X.SX32 R7, R6, R3, 0x1, P5 ;  /* 0x0000000306077211 */ /* 0x000fca00028f0eff */
[----:B------:R-:W3:Y:S01]  /*2c400*/  LDC R20, c[0x0][0x278] ;  /* 0x00009e00ff147b82 */ /* 0x000ee20000000800 */
[-C--:B------:R-:W-:Y:S01]  /*2c410*/  IADD3 RZ, P5, R5, R2.reuse, RZ ;  /* 0x0000000205ff7210 */ /* 0x080fe20007fbe0ff */
[----:B--2---:R-:W-:Y:S01]  /*2c420*/  IMAD R5, R23, 0x116, RZ ;  /* 0x0000011617057824 */ /* 0x004fe200078e02ff */
[----:B------:R-:W-:-:S05]  /*2c430*/  IADD3 RZ, P4, R11, R2, RZ ;  /* 0x000000020bff7210 */ /* 0x000fca0007f9e0ff */
[----:B----4-:R-:W2:Y:S01]  /*2c440*/  LDC R19, c[0x0][0x278] ;  /* 0x00009e00ff137b82 */ /* 0x010ea20000000800 */
[----:B------:R-:W-:-:S07]  /*2c450*/  IMAD R11, R22, 0x8b, RZ ;  /* 0x0000008b160b7824 */ /* 0x000fce00078e02ff */
[----:B------:R-:W4:Y:S01]  /*2c460*/  LDC R238, c[0x0][0x278] ;  /* 0x00009e00ffee7b82 */ /* 0x000f220000000800 */
[-C--:B------:R-:W-:Y:S02]  /*2c470*/  LEA.HI.X.SX32 R39, R10, R3.reuse, 0x1, P4 ;  /* 0x000000030a277211 */ /* 0x080fe400020f0eff */
[-C--:B------:R-:W-:Y:S01]  /*2c480*/  IADD3 R36, P4, R5, R2.reuse, RZ ;  /* 0x0000000205247210 */ /* 0x080fe20007f9e0ff */
[----:B-1----:R-:W-:Y:S01]  /*2c490*/  IMAD R9, R229, 0x46, RZ ;  /* 0x00000046e5097824 */ /* 0x002fe200078e02ff */
[----:B------:R1:W-:Y:S01]  /*2c4a0*/  STL.64 [R1+0x880], R14 ;  /* 0x0008800e01007387 */ /* 0x0003e20000100a00 */
[----:B------:R-:W-:Y:S01]  /*2c4b0*/  IMAD R13, R221, 0x117, RZ ;  /* 0x00000117dd0d7824 */ /* 0x000fe200078e02ff */
[-C--:B------:R-:W-:Y:S01]  /*2c4c0*/  LEA.HI.X.SX32 R37, R11, R3.reuse, 0x1, P4 ;  /* 0x000000030b257211 */ /* 0x080fe200020f0eff */
[----:B------:R-:W2:Y:S01]  /*2c4d0*/  LDC R237, c[0x0][0x278] ;  /* 0x00009e00ffed7b82 */ /* 0x000ea20000000800 */
[----:B------:R1:W-:Y:S01]  /*2c4e0*/  STL [R1+0x94], R7 ;  /* 0x0000940701007387 */ /* 0x0003e20000100800 */
[----:B0-----:R-:W-:Y:S01]  /*2c4f0*/  IMAD R6, R234, 0x118, RZ ;  /* 0x00000118ea067824 */ /* 0x001fe200078e02ff */
[----:B------:R-:W-:Y:S01]  /*2c500*/  IADD3 R38, P4, R9, R2, RZ ;  /* 0x0000000209267210 */ /* 0x000fe20007f9e0ff */
[----:B------:R-:W-:Y:S01]  /*2c510*/  IMAD R17, R225, 0x23, RZ ;  /* 0x00000023e1117824 */ /* 0x000fe200078e02ff */
[----:B------:R0:W-:Y:S01]  /*2c520*/  STL [R1+0x8c], R39 ;  /* 0x00008c2701007387 */ /* 0x0001e20000100800 */
[----:B------:R-:W-:-:S02]  /*2c530*/  LEA.HI.X.SX32 R35, R5, R3, 0x1, P6 ;  /* 0x0000000305237211 */ /* 0x000fc400030f0eff */
[----:B------:R-:W2:Y:S01]  /*2c540*/  LDC R240, c[0x0][0x278] ;  /* 0x00009e00fff07b82 */ /* 0x000ea20000000800 */
[----:B-1----:R-:W-:Y:S02]  /*2c550*/  IMAD R15, R235, 0x230, RZ ;  /* 0x00000230eb0f7824 */ /* 0x002fe400078e02ff */
[----:B------:R-:W-:Y:S01]  /*2c560*/  IMAD R7, R233, 0x8c, RZ ;  /* 0x0000008ce9077824 */ /* 0x000fe200078e02ff */
[----:B------:R1:W-:Y:S01]  /*2c570*/  STL.64 [R1+0x878], R36 ;  /* 0x0008782401007387 */ /* 0x0003e20000100a00 */
[-C--:B------:R-:W-:Y:S01]  /*2c580*/  LEA.HI.X.SX32 R41, R13, R3.reuse, 0x1, P5 ;  /* 0x000000030d297211 */ /* 0x080fe200028f0eff */
[----:B---3--:R-:W-:Y:S01]  /*2c590*/  IMAD R14, R236, 0x232, RZ ;  /* 0x00000232ec0e7824 */ /* 0x008fe200078e02ff */
[-C--:B------:R-:W-:Y:S01]  /*2c5a0*/  IADD3 R34, P5, R6, R2.reuse, RZ ;  /* 0x0000000206227210 */ /* 0x080fe20007fbe0ff */
[----:B------:R-:W3:Y:S01]  /*2c5b0*/  LDC R239, c[0x0][0x278] ;  /* 0x00009e00ffef7b82 */ /* 0x000ee20000000800 */
[----:B0-----:R-:W-:Y:S01]  /*2c5c0*/  LEA.HI.X.SX32 R39, R17, R3, 0x1, P4 ;  /* 0x0000000311277211 */ /* 0x001fe200020f0eff */
[----:B------:R-:W-:Y:S01]  /*2c5d0*/  IMAD R5, R20, 0x11a, RZ ;  /* 0x0000011a14057824 */ /* 0x000fe200078e02ff */
[-C--:B------:R-:W-:Y:S01]  /*2c5e0*/  IADD3 RZ, P4, R15, R2.reuse, RZ ;  /* 0x000000020fff7210 */ /* 0x080fe20007f9e0ff */
[----:B------:R0:W-:Y:S01]  /*2c5f0*/  STL [R1+0x84], R35 ;  /* 0x0000842301007387 */ /* 0x0001e20000100800 */
[----:B-1----:R-:W-:-:S03]  /*2c600*/  IADD3 R36, P6, R7, R2, RZ ;  /* 0x0000000207247210 */ /* 0x002fc60007fde0ff */
[----:B------:R-:W1:Y:S01]  /*2c610*/  LDC R13, c[0x0][0x278] ;  /* 0x00009e00ff0d7b82 */ /* 0x000e620000000800 */
[----:B----4-:R-:W-:Y:S01]  /*2c620*/  IMAD R11, R238, 0x8d, RZ ;  /* 0x0000008dee0b7824 */ /* 0x010fe200078e02ff */
[-C--:B------:R-:W-:Y:S02]  /*2c630*/  LEA.HI.X.SX32 R37, R9, R3.reuse, 0x1, P6 ;  /* 0x0000000309257211 */ /* 0x080fe400030f0eff */
[-C--:B0-----:R-:W-:Y:S01]  /*2c640*/  LEA.HI.X.SX32 R35, R7, R3.reuse, 0x1, P5 ;  /* 0x0000000307237211 */ /* 0x081fe200028f0eff */
[----:B--2---:R-:W-:Y:S01]  /*2c650*/  IMAD R7, R19, 0x119, RZ ;  /* 0x0000011913077824 */ /* 0x004fe200078e02ff */
[-C--:B------:R-:W-:Y:S02]  /*2c660*/  IADD3 RZ, P6, R14, R2.reuse, RZ ;  /* 0x000000020eff7210 */ /* 0x080fe40007fde0ff */
[----:B------:R-:W0:Y:S01]  /*2c670*/  LDC R17, c[0x0][0x278] ;  /* 0x00009e00ff117b82 */ /* 0x000e220000000800 */
[-C--:B------:R-:W-:Y:S02]  /*2c680*/  LEA.HI.X.SX32 R23, R6, R3.reuse, 0x1, P4 ;  /* 0x0000000306177211 */ /* 0x080fe400020f0eff */
[----:B------:R-:W-:Y:S01]  /*2c690*/  IADD3 R20, P4, R5, R2, RZ ;  /* 0x0000000205147210 */ /* 0x000fe20007f9e0ff */
[----:B------:R-:W-:Y:S04]  /*2c6a0*/  STL [R1+0x7c], R41 ;  /* 0x00007c2901007387 */ /* 0x000fe80000100800 */
[----:B------:R-:W2:Y:S01]  /*2c6b0*/  LDC R14, c[0x0][0x278] ;  /* 0x00009e00ff0e7b82 */ /* 0x000ea20000000800 */
[-C--:B------:R-:W-:Y:S01]  /*2c6c0*/  LEA.HI.X.SX32 R7, R7, R3.reuse, 0x1, P6 ;  /* 0x0000000307077211 */ /* 0x080fe200030f0eff */
[----:B------:R-:W-:Y:S01]  /*2c6d0*/  STL.64 [R1+0x328], R38 ;  /* 0x0003282601007387 */ /* 0x000fe20000100a00 */
[----:B------:R-:W-:-:S03]  /*2c6e0*/  LEA.HI.X.SX32 R21, R11, R3, 0x1, P4 ;  /* 0x000000030b157211 */ /* 0x000fc600020f0eff */
[----:B------:R-:W-:Y:S02]  /*2c6f0*/  STL.64 [R1+0x210], R36 ;  /* 0x0002102401007387 */ /* 0x000fe40000100a00 */
[----:B------:R-:W4:Y:S02]  /*2c700*/  LDC R15, c[0x0][0x278] ;  /* 0x00009e00ff0f7b82 */ /* 0x000f240000000800 */
[----:B------:R-:W-:Y:S06]  /*2c710*/  STL.64 [R1+0x870], R34 ;  /* 0x0008702201007387 */ /* 0x000fec0000100a00 */
[----:B------:R-:W4:Y:S01]  /*2c720*/  LDC R18, c[0x0][0x278] ;  /* 0x00009e00ff127b82 */ /* 0x000f220000000800 */
[----:B------:R3:W-:Y:S07]  /*2c730*/  STL [R1+0x74], R23 ;  /* 0x0000741701007387 */ /* 0x0007ee0000100800 */
[----:B------:R-:W4:Y:S01]  /*2c740*/  LDC R19, c[0x0][0x278] ;  /* 0x00009e00ff137b82 */ /* 0x000f220000000800 */
[----:B------:R-:W-:Y:S01]  /*2c750*/  STL [R1+0x6c], R7 ;  /* 0x00006c0701007387 */ /* 0x000fe20000100800 */
[----:B------:R-:W-:-:S03]  /*2c760*/  IMAD R10, R237, 0x234, RZ ;  /* 0x00000234ed0a7824 */ /* 0x000fc600078e02ff */
[----:B------:R1:W-:Y:S01]  /*2c770*/  STL.64 [R1+0x868], R20 ;  /* 0x0008681401007387 */ /* 0x0003e20000100a00 */
[----:B------:R-:W-:Y:S02]  /*2c780*/  IMAD R9, R240, 0x238, RZ ;  /* 0x00000238f0097824 */ /* 0x000fe400078e02ff */
[----:B------:R-:W4:Y:S01]  /*2c790*/  LDC R22, c[0x0][0x278] ;  /* 0x00009e00ff167b82 */ /* 0x000f220000000800 */
[----:B------:R-:W-:Y:S01]  /*2c7a0*/  IADD3 RZ, P5, R10, R2, RZ ;  /* 0x000000020aff7210 */ /* 0x000fe20007fbe0ff */
[----:B0-----:R-:W-:-:S06]  /*2c7b0*/  IMAD R6, R17, 0x11c, RZ ;  /* 0x0000011c11067824 */ /* 0x001fcc00078e02ff */
[----:B---3--:R-:W0:Y:S08]  /*2c7c0*/  LDC R23, c[0x0][0x278] ;  /* 0x00009e00ff177b82 */ /* 0x008e300000000800 */
[----:B-1----:R-:W1:Y:S01]  /*2c7d0*/  LDC R21, c[0x0][0x278] ;  /* 0x00009e00ff157b82 */ /* 0x002e620000000800 */
[----:B------:R-:W-:-:S07]  /*2c7e0*/  IMAD R10, R239, 0x236, RZ ;  /* 0x00000236ef0a7824 */ /* 0x000fce00078e02ff */
[----:B------:R-:W3:Y:S01]  /*2c7f0*/  LDC R20, c[0x0][0x278] ;  /* 0x00009e00ff147b82 */ /* 0x000ee20000000800 */
[-C--:B------:R-:W-:Y:S01]  /*2c800*/  IADD3 RZ, P4, R9, R2.reuse, RZ ;  /* 0x0000000209ff7210 */ /* 0x080fe20007f9e0ff */
[----:B------:R-:W-:Y:S01]  /*2c810*/  IMAD R9, R13, 0x11b, RZ ;  /* 0x0000011b0d097824 */ /* 0x000fe200078e02ff */
[----:B------:R-:W-:Y:S01]  /*2c820*/  IADD3 RZ, P6, R10, R2, RZ ;  /* 0x000000020aff7210 */ /* 0x000fe20007fde0ff */
[----:B--2---:R-:W-:-:S04]  /*2c830*/  IMAD R7, R14, 0x8e, RZ ;  /* 0x0000008e0e077824 */ /* 0x004fc800078e02ff */
[----:B------:R-:W2:Y:S01]  /*2c840*/  LDC R233, c[0x0][0x278] ;  /* 0x00009e00ffe97b82 */ /* 0x000ea20000000800 */
[----:B----4-:R-:W-:Y:S01]  /*2c850*/  IMAD R11, R15, 0x47, RZ ;  /* 0x000000470f0b7824 */ /* 0x010fe200078e02ff */
[-C--:B------:R-:W-:Y:S01]  /*2c860*/  LEA.HI.X.SX32 R33, R5, R3.reuse, 0x1, P5 ;  /* 0x0000000305217211 */ /* 0x080fe200028f0eff */
[----:B------:R-:W-:Y:S01]  /*2c870*/  IMAD R10, R18, 0x23a, RZ ;  /* 0x0000023a120a7824 */ /* 0x000fe200078e02ff */
[----:B------:R-:W-:-:S04]  /*2c880*/  LEA.HI.X.SX32 R31, R9, R3, 0x1, P6 ;  /* 0x00000003091f7211 */ /* 0x000fc800030f0eff */
[----:B------:R-:W4:Y:S01]  /*2c890*/  LDC R225, c[0x0][0x278] ;  /* 0x00009e00ffe17b82 */ /* 0x000f220000000800 */
[-C--:B------:R-:W-:Y:S01]  /*2c8a0*/  IADD3 R14, P5, R7, R2.reuse, RZ ;  /* 0x00000002070e7210 */ /* 0x080fe20007fbe0ff */
[----:B------:R-:W-:Y:S01]  /*2c8b0*/  IMAD R5, R19, 0x23c, RZ ;  /* 0x0000023c13057824 */ /* 0x000fe200078e02ff */
[----:B------:R-:W-:-:S05]  /*2c8c0*/  IADD3 R18, P6, R6, R2, RZ ;  /* 0x0000000206127210 */ /* 0x000fca0007fde0ff */
[----:B------:R-:W4:Y:S01]  /*2c8d0*/  LDC R234, c[0x0][0x278] ;  /* 0x00009e00ffea7b82 */ /* 0x000f220000000800 */
[----:B------:R-:W-:-:S07]  /*2c8e0*/  LEA.HI.X.SX32 R15, R11, R3, 0x1, P5 ;  /* 0x000000030b0f7211 */ /* 0x000fce00028f0eff */
[----:B------:R-:W4:Y:S01]  /*2c8f0*/  LDC R229, c[0x0][0x278] ;  /* 0x00009e00ffe57b82 */ /* 0x000f220000000800 */
[----:B------:R-:W-:Y:S02]  /*2c900*/  LEA.HI.X.SX32 R19, R7, R3, 0x1, P6 ;  /* 0x0000000307137211 */ /* 0x000fe400030f0eff */
[----:B------:R-:W-:-:S05]  /*2c910*/  IADD3 RZ, P6, R5, R2, RZ ;  /* 0x0000000205ff7210 */ /* 0x000fca0007fde0ff */
[----:B------:R-:W4:Y:S01]  /*2c920*/  LDC R221, c[0x0][0x278] ;  /* 0x00009e00ffdd7b82 */ /* 0x000f220000000800 */
[----:B-1----:R-:W-:Y:S01]  /*2c930*/  IMAD R5, R21, 0x11e, RZ ;  /* 0x0000011e15057824 */ /* 0x002fe200078e02ff */
[----:B------:R-:W-:Y:S06]  /*2c940*/  STL [R1+0x64], R33 ;  /* 0x0000642101007387 */ /* 0x000fec0000100800 */
[----:B------:R-:W1:Y:S01]  /*2c950*/  LDC R235, c[0x0][0x278] ;  /* 0x00009e00ffeb7b82 */ /* 0x000e620000000800 */
[----:B------:R-:W-:Y:S01]  /*2c960*/  STL [R1+0x5c], R31 ;  /* 0x00005c1f01007387 */ /* 0x000fe20000100800 */
[----:B---3--:R-:W-:Y:S01]  /*2c970*/  IMAD R7, R20, 0x11d, RZ ;  /* 0x0000011d14077824 */ /* 0x008fe200078e02ff */
[----:B------:R-:W-:Y:S01]  /*2c980*/  IADD3 RZ, P5, R10, R2, RZ ;  /* 0x000000020aff7210 */ /* 0x000fe20007fbe0ff */
[----:B------:R-:W-:Y:S01]  /*2c990*/  IMAD R11, R22, 0x8f, RZ ;  /* 0x0000008f160b7824 */ /* 0x000fe200078e02ff */
[----:B------:R-:W-:Y:S03]  /*2c9a0*/  STL.64 [R1+0x208], R14 ;  /* 0x0002080e01007387 */ /* 0x000fe60000100a00 */
[----:B------:R-:W3:Y:S01]  /*2c9b0*/  LDC R236, c[0x0][0x278] ;  /* 0x00009e00ffec7b82 */ /* 0x000ee20000000800 */
[----:B------:R2:W-:Y:S01]  /*2c9c0*/  STL.64 [R1+0x860], R18 ;  /* 0x0008601201007387 */ /* 0x0005e20000100a00 */
[----:B------:R-:W-:-:S02]  /*2c9d0*/  LEA.HI.X.SX32 R29, R6, R3, 0x1, P4 ;  /* 0x00000003061d7211 */ /* 0x000fc400020f0eff */
[----:B------:R-:W-:-:S04]  /*2c9e0*/  IADD3 R22, P4, R5, R2, RZ ;  /* 0x0000000205167210 */ /* 0x000fc80007f9e0ff */
[----:B------:R-:W3:Y:S01]  /*2c9f0*/  LDC R237, c[0x0][0x278] ;  /* 0x00009e00ffed7b82 */ /* 0x000ee20000000800 */
[----:B0-----:R-:W-:Y:S01]  /*2ca00*/  IMAD R10, R23, 0x23e, RZ ;  /* 0x0000023e170a7824 */ /* 0x001fe200078e02ff */
[-C--:B------:R-:W-:Y:S01]  /*2ca10*/  LEA.HI.X.SX32 R7, R7, R3.reuse, 0x1, P5 ;  /* 0x0000000307077211 */ /* 0x080fe200028f0eff */
[----:B--2---:R-:W-:Y:S01]  /*2ca20*/  IMAD R6, R233, 0x12, RZ ;  /* 0x00000012e9067824 */ /* 0x004fe200078e02ff */
[----:B------:R-:W-:-:S04]  /*2ca30*/  LEA.HI.X.SX32 R23, R11, R3, 0x1, P4 ;  /* 0x000000030b177211 */ /* 0x000fc800020f0eff */
[----:B------:R-:W0:Y:S01]  /*2ca40*/  LDC R18, c[0x0][0x278] ;  /* 0x00009e00ff127b82 */ /* 0x000e220000000800 */
[----:B------:R-:W-:Y:S01]  /*2ca50*/  STL [R1+0x54], R29 ;  /* 0x0000541d01007387 */ /* 0x000fe20000100800 */
[----:B----4-:R-:W-:Y:S01]  /*2ca60*/  IMAD R13, R225, 0x11f, RZ ;  /* 0x0000011fe10d7824 */ /* 0x010fe200078e02ff */
[----:B------:R-:W-:-:S05]  /*2ca70*/  IADD3 RZ, P5, R10, R2, RZ ;  /* 0x000000020aff7210 */ /* 0x000fca0007fbe0ff */
[----:B------:R-:W2:Y:S01]  /*2ca80*/  LDC R17, c[0x0][0x278] ;  /* 0x00009e00ff117b82 */ /* 0x000ea20000000800 */
[----:B------:R4:W-:Y:S01]  /*2ca90*/  STL [R1+0x4c], R7 ;  /* 0x00004c0701007387 */ /* 0x0009e20000100800 */
[----:B------:R-:W-:Y:S02]  /*2caa0*/  LEA.HI.X.SX32 R21, R5, R3, 0x1, P6 ;  /* 0x0000000305157211 */ /* 0x000fe400030f0eff */
[----:B------:R-:W-:Y:S01]  /*2cab0*/  LEA R14, R229, R229, 0x3 ;  /* 0x000000e5e50e7211 */ /* 0x000fe200078e18ff */
[----:B------:R3:W-:Y:S01]  /*2cac0*/  STL.64 [R1+0x858], R22 ;  /* 0x0008581601007387 */ /* 0x0007e20000100a00 */
[----:B------:R-:W-:Y:S01]  /*2cad0*/  LEA.HI.X.SX32 R27, R13, R3, 0x1, P5 ;  /* 0x000000030d1b7211 */ /* 0x000fe200028f0eff */
[----:B------:R-:W-:Y:S01]  /*2cae0*/  IMAD R9, R221, 0x240, RZ ;  /* 0x00000240dd097824 */ /* 0x000fe200078e02ff */
[----:B------:R-:W2:Y:S01]  /*2caf0*/  LDC R15, c[0x0][0x278] ;  /* 0x00009e00ff0f7b82 */ /* 0x000ea20000000800 */
[----:B----4-:R-:W-:Y:S02]  /*2cb00*/  IMAD R7, R234, 0x24, RZ ;  /* 0x00000024ea077824 */ /* 0x010fe400078e02ff */
[----:B-1----:R-:W-:-:S02]  /*2cb10*/  IMAD R11, R235, 0x48, RZ ;  /* 0x00000048eb0b7824 */ /* 0x002fc400078e02ff */
[----:B---3--:R-:W-:-:S03]  /*2cb20*/  IMAD R10, R236, 0x90, RZ ;  /* 0x00000090ec0a7824 */ /* 0x008fc600078e02ff */
[----:B------:R-:W1:Y:S01]  /*2cb30*/  LDC R249, c[0x0][0x278] ;  /* 0x00009e00fff97b82 */ /* 0x000e620000000800 */
[-C--:B------:R-:W-:Y:S02]  /*2cb40*/  IADD3 R22, P6, R6, R2.reuse, RZ ;  /* 0x0000000206167210 */ /* 0x080fe40007fde0ff */
[-C--:B------:R-:W-:Y:S02]  /*2cb50*/  IADD3 R20, P5, R7, R2.reuse, RZ ;  /* 0x0000000207147210 */ /* 0x080fe40007fbe0ff */
[-C--:B------:R-:W-:Y:S01]  /*2cb60*/  LEA.HI.X.SX32 R23, R14, R3.reuse, 0x1, P6 ;  /* 0x000000030e177211 */ /* 0x080fe200030f0eff */
[----:B------:R3:W-:Y:S01]  /*2cb70*/  STL [R1+0x44], R21 ;  /* 0x0000441501007387 */ /* 0x0007e20000100800 */
[-C--:B------:R-:W-:Y:S01]  /*2cb80*/  IADD3 RZ, P4, R9, R2.reuse, RZ ;  /* 0x0000000209ff7210 */ /* 0x080fe20007f9e0ff */
[----:B------:R-:W-:Y:S01]  /*2cb90*/  IMAD R9, R237, 0x120, RZ ;  /* 0x00000120ed097824 */ /* 0x000fe200078e02ff */
[----:B------:R-:W4:Y:S01]  /*2cba0*/  LDC R165, c[0x0][0x278] ;  /* 0x00009e00ffa57b82 */ /* 0x000f220000000800 */
[----:B------:R-:W-:Y:S04]  /*2cbb0*/  STL [R1+0x3c], R27 ;  /* 0x00003c1b01007387 */ /* 0x000fe80000100800 */
[----:B------:R2:W-:Y:S01]  /*2cbc0*/  STL.64 [R1+0x3f8], R22 ;  /* 0x0003f81601007387 */ /* 0x0005e20000100a00 */
[----:B---3--:R-:W-:Y:S01]  /*2cbd0*/  LEA.HI.X.SX32 R21, R6, R3, 0x1, P5 ;  /* 0x0000000306157211 */ /* 0x008fe200028f0eff */
[----:B0-----:R-:W-:Y:S01]  /*2cbe0*/  IMAD R13, R18, 0x244, RZ ;  /* 0x00000244120d7824 */ /* 0x001fe200078e02ff */
[----:B------:R-:W0:Y:S03]  /*2cbf0*/  LDC R6, c[0x0][0x278] ;  /* 0x00009e00ff067b82 */ /* 0x000e260000000800 */
[----:B------:R3:W-:Y:S01]  /*2cc00*/  STL.64 [R1+0x3b0], R20 ;  /* 0x0003b01401007387 */ /* 0x0007e20000100a00 */
[----:B--2---:R-:W-:Y:S01]  /*2cc10*/  IADD3 R22, P6, R11, R2, RZ ;  /* 0x000000020b167210 */ /* 0x004fe20007fde0ff */
[----:B------:R-:W-:-:S03]  /*2cc20*/  IMAD R5, R17, 0x246, RZ ;  /* 0x0000024611057824 */ /* 0x000fc600078e02ff */
[----:B------:R-:W2:Y:S01]  /*2cc30*/  LDC R14, c[0x0][0x278] ;  /* 0x00009e00ff0e7b82 */ /* 0x000ea20000000800 */
[-C--:B------:R-:W-:Y:S02]  /*2cc40*/  LEA.HI.X.SX32 R23, R7, R3.reuse, 0x1, P6 ;  /* 0x0000000307177211 */ /* 0x080fe400030f0eff */
[-C--:B------:R-:W-:Y:S02]  /*2cc50*/  IADD3 R18, P6, R9, R2.reuse, RZ ;  /* 0x0000000209127210 */ /* 0x080fe40007fde0ff */
[CC--:B---3--:R-:W-:Y:S02]  /*2cc60*/  IADD3 R20, P5, R10.reuse, R2.reuse, RZ ;  /* 0x000000020a147210 */ /* 0x0c8fe40007fbe0ff */
[-C--:B------:R-:W-:Y:S01]  /*2cc70*/  LEA.HI.X.SX32 R19, R10, R3.reuse, 0x1, P6 ;  /* 0x000000030a137211 */ /* 0x080fe200030f0eff */
[----:B------:R-:W-:Y:S01]  /*2cc80*/  IMAD R15, R15, 0x242, RZ ;  /* 0x000002420f0f7824 */ /* 0x000fe200078e02ff */
[-C--:B------:R-:W-:Y:S01]  /*2cc90*/  LEA.HI.X.SX32 R21, R11, R3.reuse, 0x1, P5 ;  /* 0x000000030b157211 */ /* 0x080fe200028f0eff */
[----:B------:R-:W3:Y:S01]  /*2cca0*/  LDC R17, c[0x0][0x278] ;  /* 0x00009e00ff117b82 */ /* 0x000ee20000000800 */
[----:B------:R-:W-:Y:S01]  /*2ccb0*/  LEA.HI.X.SX32 R7, R9, R3, 0x1, P4 ;  /* 0x0000000309077211 */ /* 0x000fe200020f0eff */
[----:B------:R-:W-:Y:S01]  /*2ccc0*/  STL.64 [R1+0x320], R22 ;  /* 0x0003201601007387 */ /* 0x000fe20000100a00 */
[----:B------:R-:W-:-:S03]  /*2ccd0*/  IADD3 RZ, P4, R5, R2, RZ ;  /* 0x0000000205ff7210 */ /* 0x000fc60007f9e0ff */
[----:B------:R-:W-:Y:S02]  /*2cce0*/  STL.64 [R1+0x200], R20 ;  /* 0x0002001401007387 */ /* 0x000fe40000100a00 */
[----:B------:R-:W1:Y:S02]  /*2ccf0*/  LDC R5, c[0x0][0x278] ;  /* 0x00009e00ff057b82 */ /* 0x000e640000000800 */
[----:B------:R-:W-:Y:S04]  /*2cd00*/  STL.64 [R1+0x850], R18 ;  /* 0x0008501201007387 */ /* 0x000fe80000100a00 */
[----:B------:R4:W-:Y:S02]  /*2cd10*/  STL [R1+0x34], R7 ;  /* 0x0000340701007387 */ /* 0x0009e40000100800 */
[----:B------:R-:W2:Y:S08]  /*2cd20*/  LDC R10, c[0x0][0x278] ;  /* 0x00009e00ff0a7b82 */ /* 0x000eb00000000800 */
[----:B----4-:R-:W4:Y:S01]  /*2cd30*/  LDC R7, c[0x0][0x278] ;  /* 0x00009e00ff077b82 */ /* 0x010f220000000800 */
[----:B------:R-:W-:-:S07]  /*2cd40*/  IADD3 RZ, P5, R15, R2, RZ ;  /* 0x000000020fff7210 */ /* 0x000fce0007fbe0ff */
[----:B------:R-:W3:Y:S08]  /*2cd50*/  LDC R11, c[0x0][0x278] ;  /* 0x00009e00ff0b7b82 */ /* 0x000ef00000000800 */
[----:B------:R-:W3:Y:S08]  /*2cd60*/  LDC R18, c[0x0][0x278] ;  /* 0x00009e00ff127b82 */ /* 0x000ef00000000800 */
[----:B------:R-:W3:Y:S01]  /*2cd70*/  LDC R9, c[0x0][0x278] ;  /* 0x00009e00ff097b82 */ /* 0x000ee20000000800 */
[----:B-1----:R-:W-:-:S07]  /*2cd80*/  IMAD R163, R5, 0x121, RZ ;  /* 0x0000012105a37824 */ /* 0x002fce00078e02ff */
[----:B------:R-:W1:Y:S01]  /*2cd90*/  LDC R15, c[0x0][0x278] ;  /* 0x00009e00ff0f7b82 */ /* 0x000e620000000800 */
[----:B----4-:R-:W-:Y:S01]  /*2cda0*/  IMAD R5, R7, 0x122, RZ ;  /* 0x0000012207057824 */ /* 0x010fe200078e02ff */
[----:B------:R-:W-:Y:S01]  /*2cdb0*/  LEA.HI.X.SX32 R163, R163, R3, 0x1, P5 ;  /* 0x00000003a3a37211 */ /* 0x000fe200028f0eff */
[----:B0-----:R-:W-:-:S05]  /*2cdc0*/  IMAD R161, R6, 0x91, RZ ;  /* 0x0000009106a17824 */ /* 0x001fca00078e02ff */
[----:B------:R-:W0:Y:S01]  /*2cdd0*/  LDC R19, c[0x0][0x278] ;  /* 0x00009e00ff137b82 */ /* 0x000e220000000800 */
[-C--:B------:R-:W-:Y:S01]  /*2cde0*/  IADD3 R162, P5, R5, R2.reuse, RZ ;  /* 0x0000000205a27210 */ /* 0x080fe20007fbe0ff */
[----:B------:R4:W-:Y:S06]  /*2cdf0*/  STL [R1+0x2c], R163 ;  /* 0x00002ca301007387 */ /* 0x0009ec0000100800 */
[----:B------:R-:W0:Y:S01]  /*2ce00*/  LDC R20, c[0x0][0x278] ;  /* 0x00009e00ff147b82 */ /* 0x000e220000000800 */
[----:B--2---:R-:W-:Y:S01]  /*2ce10*/  IMAD R6, R10, 0x92, RZ ;  /* 0x000000920a067824 */ /* 0x004fe200078e02ff */
[----:B----4-:R-:W-:Y:S01]  /*2ce20*/  LEA.HI.X.SX32 R163, R161, R3, 0x1, P5 ;  /* 0x00000003a1a37211 */ /* 0x010fe200028f0eff */
[----:B---3--:R-:W-:Y:S01]  /*2ce30*/  IMAD R160, R11, 0x124, RZ ;  /* 0x000001240ba07824 */ /* 0x008fe200078e02ff */
[----:B------:R-:W-:-:S04]  /*2ce40*/  IADD3 RZ, P6, R13, R2, RZ ;  /* 0x000000020dff7210 */ /* 0x000fc80007fde0ff */
[----:B------:R-:W2:Y:S01]  /*2ce50*/  LDC R22, c[0x0][0x278] ;  /* 0x00009e00ff167b82 */ /* 0x000ea20000000800 */
[----:B------:R-:W-:Y:S01]  /*2ce60*/  IMAD R7, R18, 0x4a, RZ ;  /* 0x0000004a12077824 */ /* 0x000fe200078e02ff */
[----:B------:R3:W-:Y:S01]  /*2ce70*/  STL.64 [R1+0x848], R162 ;  /* 0x000848a201007387 */ /* 0x0007e20000100a00 */
[----:B------:R-:W-:Y:S02]  /*2ce80*/  IMAD R159, R9, 0x49, RZ ;  /* 0x00000049099f7824 */ /* 0x000fe400078e02ff */
[----:B------:R-:W-:-:S03]  /*2ce90*/  IMAD R18, R249, 0x9c, RZ ;  /* 0x0000009cf9127824 */ /* 0x000fc600078e02ff */
[----:B------:R-:W4:Y:S01]  /*2cea0*/  LDC R221, c[0x0][0x278] ;  /* 0x00009e00ffdd7b82 */ /* 0x000f220000000800 */
[----:B-1----:R-:W-:Y:S02]  /*2ceb0*/  IMAD R158, R15, 0x126, RZ ;  /* 0x000001260f9e7824 */ /* 0x002fe400078e02ff */
[----:B------:R-:W-:Y:S01]  /*2cec0*/  IMAD R249, R165, 0x1e, RZ ;  /* 0x0000001ea5f97824 */ /* 0x000fe200078e02ff */
[-C--:B------:R-:W-:Y:S02]  /*2ced0*/  LEA.HI.X.SX32 R165, R5, R3.reuse, 0x1, P6 ;  /* 0x0000000305a57211 */ /* 0x080fe400030f0eff */
[-C--:B---3--:R-:W-:Y:S02]  /*2cee0*/  IADD3 R162, P5, R6, R2.reuse, RZ ;  /* 0x0000000206a27210 */ /* 0x088fe40007fbe0ff */
[----:B------:R-:W1:Y:S01]  /*2cef0*/  LDC R21, c[0x0][0x278] ;  /* 0x00009e00ff157b82 */ /* 0x000e620000000800 */
[----:B------:R-:W-:Y:S01]  /*2cf00*/  IADD3 R160, P6, R160, R2, RZ ;  /* 0x00000002a0a07210 */ /* 0x000fe20007fde0ff */
[----:B------:R-:W-:Y:S01]  /*2cf10*/  IMAD R157, R14, 0x93, RZ ;  /* 0x000000930e9d7824 */ /* 0x000fe200078e02ff */
[----:B------:R-:W-:-:S05]  /*2cf20*/  LEA.HI.X.SX32 R163, R159, R3, 0x1, P5 ;  /* 0x000000039fa37211 */ /* 0x000fca00028f0eff */
[----:B------:R-:W3:Y:S01]  /*2cf30*/  LDC R225, c[0x0][0x278] ;  /* 0x00009e00ffe17b82 */ /* 0x000ee20000000800 */
[----:B------:R-:W-:Y:S01]  /*2cf40*/  IADD3 R158, P5, R158, R2, RZ ;  /* 0x000000029e9e7210 */ /* 0x000fe20007fbe0ff */
[----:B------:R0:W-:Y:S01]  /*2cf50*/  STL [R1+0x24], R165 ;  /* 0x000024a501007387 */ /* 0x0001e20000100800 */
[----:B------:R-:W-:-:S05]  /*2cf60*/  LEA.HI.X.SX32 R161, R6, R3, 0x1, P6 ;  /* 0x0000000306a17211 */ /* 0x000fca00030f0eff */
[----:B------:R-:W3:Y:S01]  /*2cf70*/  LDC R23, c[0x0][0x278] ;  /* 0x00009e00ff177b82 */ /* 0x000ee20000000800 */
[----:B------:R-:W-:-:S07]  /*2cf80*/  LEA.HI.X.SX32 R159, R157, R3, 0x1, P5 ;  /* 0x000000039d9f7211 */ /* 0x000fce00028f0eff */
[----:B------:R-:W3:Y:S01]  /*2cf90*/  LDC R233, c[0x0][0x278] ;  /* 0x00009e00ffe97b82 */ /* 0x000ee20000000800 */
[----:B0-----:R-:W3:Y:S01]  /*2cfa0*/  LDL.LU.64 R164, [R1+0x1030] ;  /* 0x0010300001a47983 */ /* 0x001ee20000300a00 */
[----:B------:R-:W-:-:S03]  /*2cfb0*/  IMAD R9, R19, 0x94, RZ ;  /* 0x0000009413097824 */ /* 0x000fc600078e02ff */
[----:B------:R0:W-:Y:S03]  /*2cfc0*/  STL.64 [R1+0x1f8], R162 ;  /* 0x0001f8a201007387 */ /* 0x0001e60000100a00 */
[----:B------:R-:W3:Y:S01]  /*2cfd0*/  LDC R6, c[0x0][0x278] ;  /* 0x00009e00ff067b82 */ /* 0x000ee20000000800 */
[----:B------:R-:W-:Y:S02]  /*2cfe0*/  IMAD R155, R17, 0x25, RZ ;  /* 0x00000025119b7824 */ /* 0x000fe400078e02ff */
[----:B------:R-:W-:-:S05]  /*2cff0*/  IMAD R154, R20, 0x128, RZ ;  /* 0x00000128149a7824 */ /* 0x000fca00078e02ff */
[----:B------:R-:W3:Y:S01]  /*2d000*/  LDC R235, c[0x0][0x278] ;  /* 0x00009e00ffeb7b82 */ /* 0x000ee20000000800 */
[----:B0-----:R-:W3:Y:S04]  /*2d010*/  LDL.LU.64 R162, [R1+0x1028] ;  /* 0x0010280001a27983 */ /* 0x001ee80000300a00 */
[----:B------:R0:W-:Y:S03]  /*2d020*/  STL.64 [R1+0x840], R160 ;  /* 0x000840a001007387 */ /* 0x0001e60000100a00 */
[----:B------:R-:W3:Y:S01]  /*2d030*/  LDC R236, c[0x0][0x278] ;  /* 0x00009e00ffec7b82 */ /* 0x000ee20000000800 */
[----:B------:R4:W-:Y:S01]  /*2d040*/  STL.64 [R1+0x838], R158 ;  /* 0x0008389e01007387 */ /* 0x0009e20000100a00 */
[----:B--2---:R-:W-:-:S06]  /*2d050*/  IMAD R156, R22, 0x12a, RZ ;  /* 0x0000012a169c7824 */ /* 0x004fcc00078e02ff */
[----:B------:R-:W2:Y:S01]  /*2d060*/  LDC R5, c[0x0][0x278] ;  /* 0x00009e00ff057b82 */ /* 0x000ea20000000800 */
[-C--:B0-----:R-:W-:Y:S02]  /*2d070*/  IADD3 R160, P6, R7, R2.reuse, RZ ;  /* 0x0000000207a07210 */ /* 0x081fe40007fde0ff */
[----:B----4-:R-:W-:Y:S02]  /*2d080*/  IADD3 R158, P5, R9, R2, RZ ;  /* 0x00000002099e7210 */ /* 0x010fe40007fbe0ff */
[----:B------:R-:W-:-:S03]  /*2d090*/  LEA.HI.X.SX32 R161, R155, R3, 0x1, P6 ;  /* 0x000000039ba17211 */ /* 0x000fc600030f0eff */
[----:B------:R-:W0:Y:S01]  /*2d0a0*/  LDC R237, c[0x0][0x278] ;  /* 0x00009e00ffed7b82 */ /* 0x000e220000000800 */
[-C--:B------:R-:W-:Y:S02]  /*2d0b0*/  IADD3 R154, P6, R154, R2.reuse, RZ ;  /* 0x000000029a9a7210 */ /* 0x080fe40007fde0ff */
[-C--:B------:R-:W-:Y:S01]  /*2d0c0*/  LEA.HI.X.SX32 R159, R7, R3.reuse, 0x1, P5 ;  /* 0x00000003079f7211 */ /* 0x080fe200028f0eff */
[----:B------:R-:W-:Y:S01]  /*2d0d0*/  IMAD R10, R221, 0x96, RZ ;  /* 0x00000096dd0a7824 */ /* 0x000fe200078e02ff */
[----:B------:R-:W-:Y:S01]  /*2d0e0*/  LEA.HI.X.SX32 R155, R9, R3, 0x1, P6 ;  /* 0x00000003099b7211 */ /* 0x000fe200030f0eff */
[----:B------:R4:W-:Y:S01]  /*2d0f0*/  STL.64 [R1+0x318], R160 ;  /* 0x000318a001007387 */ /* 0x0009e20000100a00 */
[----:B-1----:R-:W-:Y:S01]  /*2d100*/  IMAD R153, R21, 0x95, RZ ;  /* 0x0000009515997824 */ /* 0x002fe200078e02ff */
[----:B------:R-:W1:Y:S01]  /*2d110*/  LDC R238, c[0x0][0x278] ;  /* 0x00009e00ffee7b82 */ /* 0x000e620000000800 */
[----:B---3--:R-:W-:Y:S01]  /*2d120*/  IMAD R152, R225, 0x12c, RZ ;  /* 0x0000012ce1987824 */ /* 0x008fe200078e02ff */
[----:B------:R-:W-:Y:S01]  /*2d130*/  IADD3 R156, P5, R156, R2, RZ ;  /* 0x000000029c9c7210 */ /* 0x000fe20007fbe0ff */
[----:B------:R-:W-:-:S02]  /*2d140*/  IMAD R151, R23, 0x4b, RZ ;  /* 0x0000004b17977824 */ /* 0x000fc400078e02ff */
[----:B------:R-:W-:Y:S02]  /*2d150*/  IMAD R150, R233, 0x12e, RZ ;  /* 0x0000012ee9967824 */ /* 0x000fe400078e02ff */
[----:B------:R-:W-:Y:S01]  /*2d160*/  IMAD R6, R6, 0x97, RZ ;  /* 0x0000009706067824 */ /* 0x000fe200078e02ff */
[----:B------:R-:W3:Y:S01]  /*2d170*/  LDC R240, c[0x0][0x278] ;  /* 0x00009e00fff07b82 */ /* 0x000ee20000000800 */
[----:B----4-:R-:W4:Y:S04]  /*2d180*/  LDL.LU.64 R160, [R1+0x1020] ;  /* 0x0010200001a07983 */ /* 0x010f280000300a00 */
[----:B------:R2:W-:Y:S01]  /*2d190*/  STL.64 [R1+0x1f0], R158 ;  /* 0x0001f09e01007387 */ /* 0x0005e20000100a00 */
[-C--:B------:R-:W-:Y:S01]  /*2d1a0*/  LEA.HI.X.SX32 R157, R153, R3.reuse, 0x1, P5 ;  /* 0x00000003999d7211 */ /* 0x080fe200028f0eff */
[----:B------:R-:W-:Y:S01]  /*2d1b0*/  IMAD R11, R235, 0x26, RZ ;  /* 0x00000026eb0b7824 */ /* 0x000fe200078e02ff */
[----:B------:R-:W-:Y:S01]  /*2d1c0*/  IADD3 R152, P5, R152, R2, RZ ;  /* 0x0000000298987210 */ /* 0x000fe20007fbe0ff */
[----:B------:R-:W-:Y:S01]  /*2d1d0*/  IMAD R13, R236, 0x4c, RZ ;  /* 0x0000004cec0d7824 */ /* 0x000fe200078e02ff */
[----:B------:R-:W3:Y:S01]  /*2d1e0*/  LDC R242, c[0x0][0x278] ;  /* 0x00009e00fff27b82 */ /* 0x000ee20000000800 */
[----:B--2---:R-:W2:Y:S01]  /*2d1f0*/  LDL.LU.64 R158, [R1+0x1018] ;  /* 0x00101800019e7983 */ /* 0x004ea20000300a00 */
[----:B------:R-:W-:Y:S01]  /*2d200*/  LEA.HI.X.SX32 R153, R10, R3, 0x1, P5 ;  /* 0x000000030a997211 */ /* 0x000fe200028f0eff */
[----:B------:R-:W-:-:S05]  /*2d210*/  IMAD R5, R5, 0x13, RZ ;  /* 0x0000001305057824 */ /* 0x000fca00078e02ff */
[----:B------:R-:W3:Y:S01]  /*2d220*/  LDC R9, c[0x0][0x278] ;  /* 0x00009e00ff097b82 */ /* 0x000ee20000000800 */
[----:B------:R1:W-:Y:S04]  /*2d230*/  STL.64 [R1+0x830], R154 ;  /* 0x0008309a01007387 */ /* 0x0003e80000100a00 */
[----:B------:R3:W-:Y:S01]  /*2d240*/  STL.64 [R1+0x828], R156 ;  /* 0x0008289c01007387 */ /* 0x0007e20000100a00 */
[----:B0-----:R-:W-:Y:S02]  /*2d250*/  IMAD R14, R237, 0x98, RZ ;  /* 0x00000098ed0e7824 */ /* 0x001fe400078e02ff */
[----:B-1----:R-:W-:Y:S01]  /*2d260*/  IMAD R149, R238, 0x130, RZ ;  /* 0x00000130ee957824 */ /* 0x002fe200078e02ff */
[----:B------:R-:W0:Y:S01]  /*2d270*/  LDC R248, c[0x0][0x278] ;  /* 0x00009e00fff87b82 */ /* 0x000e220000000800 */
[----:B------:R-:W-:-:S04]  /*2d280*/  IADD3 R154, P6, R10, R2, RZ ;  /* 0x000000020a9a7210 */ /* 0x000fc80007fde0ff */
[-C--:B------:R-:W-:Y:S01]  /*2d290*/  LEA.HI.X.SX32 R155, R151, R3.reuse, 0x1, P6 ;  /* 0x00000003979b7211 */ /* 0x080fe200030f0eff */
[----:B---3--:R-:W3:Y:S01]  /*2d2a0*/  LDL.LU.64 R156, [R1+0x1010] ;  /* 0x00101000019c7983 */ /* 0x008ee20000300a00 */
[----:B------:R-:W-:Y:S01]  /*2d2b0*/  IADD3 R150, P6, R150, R2, RZ ;  /* 0x0000000296967210 */ /* 0x000fe20007fde0ff */
[----:B------:R-:W-:Y:S01]  /*2d2c0*/  IMAD R148, R240, 0x132, RZ ;  /* 0x00000132f0947824 */ /* 0x000fe200078e02ff */
[----:B------:R-:W1:Y:S01]  /*2d2d0*/  LDC R19, c[0x0][0x278] ;  /* 0x00009e00ff137b82 */ /* 0x000e620000000800 */
[----:B------:R0:W-:Y:S01]  /*2d2e0*/  STL.64 [R1+0x1e8], R154 ;  /* 0x0001e89a01007387 */ /* 0x0001e20000100a00 */
[----:B------:R-:W-:Y:S01]  /*2d2f0*/  LEA.HI.X.SX32 R151, R6, R3, 0x1, P6 ;  /* 0x0000000306977211 */ /* 0x000fe200030f0eff */
[----:B------:R-:W-:Y:S02]  /*2d300*/  IMAD R15, R242, 0x9a, RZ ;  /* 0x0000009af20f7824 */ /* 0x000fe400078e02ff */
[----:B------:R-:W-:-:S03]  /*2d310*/  IMAD R9, R9, 0x4d, RZ ;  /* 0x0000004d09097824 */ /* 0x000fc600078e02ff */
[----:B------:R-:W1:Y:S01]  /*2d320*/  LDC R20, c[0x0][0x278] ;  /* 0x00009e00ff147b82 */ /* 0x000e620000000800 */
[----:B0-----:R-:W3:Y:S01]  /*2d330*/  LDL.LU.64 R154, [R1+0x1008] ;  /* 0x00100800019a7983 */ /* 0x001ee20000300a00 */
[----:B------:R-:W-:-:S06]  /*2d340*/  IMAD R17, R248, 0x4e, RZ ;  /* 0x0000004ef8117824 */ /* 0x000fcc00078e02ff */
[----:B------:R-:W0:Y:S01]  /*2d350*/  LDC R21, c[0x0][0x278] ;  /* 0x00009e00ff157b82 */ /* 0x000e220000000800 */
[----:B------:R1:W-:Y:S04]  /*2d360*/  STL.64 [R1+0x820], R152 ;  /* 0x0008209801007387 */ /* 0x0003e80000100a00 */
[----:B------:R1:W-:Y:S02]  /*2d370*/  STL.64 [R1+0x818], R150 ;  /* 0x0008189601007387 */ /* 0x0003e40000100a00 */
[----:B-1----:R-:W-:Y:S01]  /*2d380*/  IMAD R19, R19, 0x9e, RZ ;  /* 0x0000009e13137824 */ /* 0x002fe200078e02ff */
[----:B------:R-:W1:Y:S01]  /*2d390*/  LDC R22, c[0x0][0x278] ;  /* 0x00009e00ff167b82 */ /* 0x000e620000000800 */
[-C--:B------:R-:W-:Y:S02]  /*2d3a0*/  IADD3 R152, P5, R11, R2.reuse, RZ ;  /* 0x000000020b987210 */ /* 0x080fe40007fbe0ff */
[----:B------:R-:W-:Y:S01]  /*2d3b0*/  IADD3 R150, P6, R13, R2, RZ ;  /* 0x000000020d967210 */ /* 0x000fe20007fde0ff */
[----:B------:R-:W-:Y:S01]  /*2d3c0*/  IMAD R20, R20, 0xa, RZ ;  /* 0x0000000a14147824 */ /* 0x000fe200078e02ff */
[----:B------:R-:W-:-:S03]  /*2d3d0*/  LEA.HI.X.SX32 R153, R5, R3, 0x1, P5 ;  /* 0x0000000305997211 */ /* 0x000fc600028f0eff */
[----:B------:R-:W1:Y:S01]  /*2d3e0*/  LDC R23, c[0x0][0x278] ;  /* 0x00009e00ff177b82 */ /* 0x000e620000000800 */
[----:B------:R-:W-:Y:S02]  /*2d3f0*/  LEA.HI.X.SX32 R151, R11, R3, 0x1, P6 ;  /* 0x000000030b977211 */ /* 0x000fe400030f0eff */
[----:B------:R-:W-:Y:S01]  /*2d400*/  IADD3 R6, P5, R14, R2, RZ ;  /* 0x000000020e067210 */ /* 0x000fe20007fbe0ff */
[----:B------:R0:W-:Y:S03]  /*2d410*/  STL.64 [R1+0x3a8], R152 ;  /* 0x0003a89801007387 */ /* 0x0001e60000100a00 */
[----:B------:R-:W-:Y:S01]  /*2d420*/  MOV R10, R6 ;  /* 0x00000006000a7202 */ /* 0x000fe20000000f00 */
[----:B------:R-:W1:Y:S01]  /*2d430*/  LDC R5, c[0x0][0x278] ;  /* 0x00009e00ff057b82 */ /* 0x000e620000000800 */
[----:B------:R-:W-:Y:S01]  /*2d440*/  MOV R11, R7 ;  /* 0x00000007000b7202 */ /* 0x000fe20000000f00 */
[----:B0-----:R-:W3:Y:S06]  /*2d450*/  LDL.LU.64 R152, [R1+0x1000] ;  /* 0x0010000001987983 */ /* 0x001eec0000300a00 */
[----:B------:R-:W0:Y:S01]  /*2d460*/  LDC R10, c[0x0][0x278] ;  /* 0x00009e00ff0a7b82 */ /* 0x000e220000000800 */
[----:B------:R1:W-:Y:S01]  /*2d470*/  STL.64 [R1+0x310], R150 ;  /* 0x0003109601007387 */ /* 0x0003e20000100a00 */
[----:B------:R-:W-:-:S06]  /*2d480*/  LEA.HI.X.SX32 R11, R13, R3, 0x1, P5 ;  /* 0x000000030d0b7211 */ /* 0x000fcc00028f0eff */
[----:B------:R-:W4:Y:S01]  /*2d490*/  LDC R221, c[0x0][0x278] ;  /* 0x00009e00ffdd7b82 */ /* 0x000f220000000800 */
[----:B-1----:R-:W3:Y:S07]  /*2d4a0*/  LDL.LU.64 R150, [R1+0xff8] ;  /* 0x000ff80001967983 */ /* 0x002eee0000300a00 */
[----:B------:R-:W1:Y:S01]  /*2d4b0*/  LDC R225, c[0x0][0x278] ;  /* 0x00009e00ffe17b82 */ /* 0x000e620000000800 */
[----:B------:R0:W-:Y:S07]  /*2d4c0*/  STL [R1+0x1e0], R6 ;  /* 0x0001e00601007387 */ /* 0x0001ee0000100800 */
[----:B------:R-:W2:Y:S01]  /*2d4d0*/  LDC R229, c[0x0][0x278] ;  /* 0x00009e00ffe57b82 */ /* 0x000ea20000000800 */
[----:B0-----:R-:W-:-:S07]  /*2d4e0*/  IADD3 R6, P6, R149, R2, RZ ;  /* 0x0000000295067210 */ /* 0x001fce0007fde0ff */
[----:B------:R-:W0:Y:S01]  /*2d4f0*/  LDC R233, c[0x0][0x278] ;  /* 0x00009e00ffe97b82 */ /* 0x000e220000000800 */
[----:B------:R-:W-:-:S05]  /*2d500*/  LEA.HI.X.SX32 R7, R14, R3, 0x1, P6 ;  /* 0x000000030e077211 */ /* 0x000fca00030f0eff */
[----:B------:R-:W-:Y:S02]  /*2d510*/  STL.64 [R1+0x810], R6 ;  /* 0x0008100601007387 */ /* 0x000fe40000100a00 */
[----:B------:R-:W0:Y:S02]  /*2d520*/  LDC R234, c[0x0][0x278] ;  /* 0x00009e00ffea7b82 */ /* 0x000e240000000800 */
[----:B------:R1:W-:Y:S06]  /*2d530*/  STL [R1+0x1e4], R11 ;  /* 0x0001e40b01007387 */ /* 0x0003ec0000100800 */
[----:B------:R-:W3:Y:S08]  /*2d540*/  LDC R235, c[0x0][0x278] ;  /* 0x00009e00ffeb7b82 */ /* 0x000ef00000000800 */
[----:B-1----:R-:W1:Y:S01]  /*2d550*/  LDC R11, c[0x0][0x278] ;  /* 0x00009e00ff0b7b82 */ /* 0x002e620000000800 */
[----:B------:R-:W-:-:S02]  /*2d560*/  IADD3 R148, P5, R148, R2, RZ ;  /* 0x0000000294947210 */ /* 0x000fc40007fbe0ff */
[----:B------:R-:W-:Y:S01]  /*2d570*/  IADD3 R6, P6, R15, R2, RZ ;  /* 0x000000020f067210 */ /* 0x000fe20007fde0ff */
[----:B------:R-:W-:-:S03]  /*2d580*/  IMAD R5, R5, 0x136, RZ ;  /* 0x0000013605057824 */ /* 0x000fc600078e02ff */
[----:B------:R-:W-:Y:S01]  /*2d590*/  LEA.HI.X.SX32 R7, R9, R3, 0x1, P6 ;  /* 0x0000000309077211 */ /* 0x000fe200030f0eff */
[----:B------:R-:W3:Y:S08]  /*2d5a0*/  LDC R236, c[0x0][0x278] ;  /* 0x00009e00ffec7b82 */ /* 0x000ef00000000800 */
[----:B------:R-:W3:Y:S01]  /*2d5b0*/  LDC R237, c[0x0][0x278] ;  /* 0x00009e00ffed7b82 */ /* 0x000ee20000000800 */
[----:B-1----:R-:W-:-:S07]  /*2d5c0*/  IMAD R11, R11, 0x99, RZ ;  /* 0x000000990b0b7824 */ /* 0x002fce00078e02ff */
[----:B------:R-:W1:Y:S01]  /*2d5d0*/  LDC R238, c[0x0][0x278] ;  /* 0x00009e00ffee7b82 */ /* 0x000e620000000800 */
[----:B------:R-:W-:-:S07]  /*2d5e0*/  LEA.HI.X.SX32 R149, R11, R3, 0x1, P5 ;  /* 0x000000030b957211 */ /* 0x000fce00028f0eff */
[----:B------:R-:W1:Y:S01]  /*2d5f0*/  LDC R239, c[0x0][0x278] ;  /* 0x00009e00ffef7b82 */ /* 0x000e620000000800 */
[----:B------:R0:W-:Y:S07]  /*2d600*/  STL.64 [R1+0x808], R148 ;  /* 0x0008089401007387 */ /* 0x0001ee0000100a00 */
[----:B------:R-:W1:Y:S01]  /*2d610*/  LDC R240, c[0x0][0x278] ;  /* 0x00009e00fff07b82 */ /* 0x000e620000000800 */
[----:B0-----:R-:W3:Y:S07]  /*2d620*/  LDL.LU.64 R148, [R1+0xff0] ;  /* 0x000ff00001947983 */ /* 0x001eee0000300a00 */
[----:B------:R-:W0:Y:S01]  /*2d630*/  LDC R241, c[0x0][0x278] ;  /* 0x00009e00fff17b82 */ /* 0x000e220000000800 */
[----:B------:R4:W-:Y:S07]  /*2d640*/  STL.64 [R1+0x1d8], R6 ;  /* 0x0001d80601007387 */ /* 0x0009ee0000100a00 */
[----:B------:R-:W0:Y:S01]  /*2d650*/  LDC R243, c[0x0][0x278] ;  /* 0x00009e00fff37b82 */ /* 0x000e220000000800 */
[----:B----4-:R-:W-:-:S07]  /*2d660*/  IADD3 R6, P6, R5, R2, RZ ;  /* 0x0000000205067210 */ /* 0x010fce0007fde0ff */
[----:B------:R-:W4:Y:S01]  /*2d670*/  LDC R5, c[0x0][0x278] ;  /* 0x00009e00ff057b82 */ /* 0x000f220000000800 */
[----:B------:R-:W-:-:S07]  /*2d680*/  IMAD R10, R10, 0x134, RZ ;  /* 0x000001340a0a7824 */ /* 0x000fce00078e02ff */
[----:B------:R-:W0:Y:S08]  /*2d690*/  LDC R242, c[0x0][0x278] ;  /* 0x00009e00fff27b82 */ /* 0x000e300000000800 */
[----:B------:R-:W0:Y:S01]  /*2d6a0*/  LDC R244, c[0x0][0x278] ;  /* 0x00009e00fff47b82 */ /* 0x000e220000000800 */
[----:B----4-:R-:W-:-:S07]  /*2d6b0*/  IMAD R5, R5, 0x9b, RZ ;  /* 0x0000009b05057824 */ /* 0x010fce00078e02ff */
[----:B------:R-:W4:Y:S01]  /*2d6c0*/  LDC R247, c[0x0][0x278] ;  /* 0x00009e00fff77b82 */ /* 0x000f220000000800 */
[----:B------:R-:W-:-:S07]  /*2d6d0*/  LEA.HI.X.SX32 R7, R5, R3, 0x1, P6 ;  /* 0x0000000305077211 */ /* 0x000fce00030f0eff */
[----:B------:R-:W2:Y:S01]  /*2d6e0*/  LDC R5, c[0x0][0x278] ;  /* 0x00009e00ff057b82 */ /* 0x000ea20000000800 */
[----:B------:R-:W-:-:S04]  /*2d6f0*/  IADD3 R10, P5, R10, R2, RZ ;  /* 0x000000020a0a7210 */ /* 0x000fc80007fbe0ff */
[----:B------:R-:W-:-:S03]  /*2d700*/  LEA.HI.X.SX32 R11, R15, R3, 0x1, P5 ;  /* 0x000000030f0b7211 */ /* 0x000fc600028f0eff */
[----:B------:R-:W4:Y:S02]  /*2d710*/  LDC R245, c[0x0][0x278] ;  /* 0x00009e00fff57b82 */ /* 0x000f240000000800 */
[----:B------:R-:W-:Y:S04]  /*2d720*/  STL.64 [R1+0x800], R10 ;  /* 0x0008000a01007387 */ /* 0x000fe80000100a00 */
[----:B------:R1:W-:Y:S02]  /*2d730*/  STL.64 [R1+0x7f8], R6 ;  /* 0x0007f80601007387 */ /* 0x0003e40000100a00 */
[----:B------:R-:W4:Y:S01]  /*2d740*/  LDC R248, c[0x0][0x278] ;  /* 0x00009e00fff87b82 */ /* 0x000f220000000800 */
[----:B--2---:R-:W-:-:S07]  /*2d750*/  IMAD R9, R5, 0x13a, RZ ;  /* 0x0000013a05097824 */ /* 0x004fce00078e02ff */
[----:B------:R-:W2:Y:S08]  /*2d760*/  LDC R147, c[0x0][0x278] ;  /* 0x00009e00ff937b82 */ /* 0x000eb00000000800 */
[----:B------:R-:W0:Y:S08]  /*2d770*/  LDC R5, c[0x0][0x278] ;  /* 0x00009e00ff057b82 */ /* 0x000e300000000800 */
[----:B-1----:R-:W1:Y:S01]  /*2d780*/  LDC R7, c[0x0][0x278] ;  /* 0x00009e00ff077b82 */ /* 0x002e620000000800 */
[----:B------:R-:W-:-:S02]  /*2d790*/  IADD3 R14, P5, R17, R2, RZ ;  /* 0x00000002110e7210 */ /* 0x000fc40007fbe0ff */
[----:B------:R-:W-:-:S05]  /*2d7a0*/  IADD3 R10, P6, R18, R2, RZ ;  /* 0x00000002120a7210 */ /* 0x000fca0007fde0ff */
[----:B------:R-:W4:Y:S01]  /*2d7b0*/  LDC R6, c[0x0][0x278] ;  /* 0x00009e00ff067b82 */ /* 0x000f220000000800 */
[----:B0-----:R-:W-:-:S07]  /*2d7c0*/  IMAD R13, R5, 0xbf, RZ ;  /* 0x000000bf050d7824 */ /* 0x001fce00078e02ff */
[----:B------:R-:W0:Y:S08]  /*2d7d0*/  LDC R146, c[0x0][0x278] ;  /* 0x00009e00ff927b82 */ /* 0x000e300000000800 */
[----:B------:R-:W2:Y:S01]  /*2d7e0*/  LDC R5, c[0x0][0x278] ;  /* 0x00009e00ff057b82 */ /* 0x000ea20000000800 */
[----:B-1----:R-:W-:Y:S01]  /*2d7f0*/  IMAD R7, R7, 0x27, RZ ;  /* 0x0000002707077824 */ /* 0x002fe200078e02ff */
[----:B------:R-:W-:-:S04]  /*2d800*/  LEA.HI.X.SX32 R11, R17, R3, 0x1, P6 ;  /* 0x00000003110b7211 */ /* 0x000fc800030f0eff */
[----:B------:R-:W-:Y:S01]  /*2d810*/  LEA.HI.X.SX32 R15, R7, R3, 0x1, P5 ;  /* 0x00000003070f7211 */ /* 0x000fe200028f0eff */
[----:B----4-:R-:W-:Y:S01]  /*2d820*/  IMAD R6, R6, 0x138, RZ ;  /* 0x0000013806067824 */ /* 0x010fe200078e02ff */
[----:B------:R-:W1:Y:S03]  /*2d830*/  LDC R17, c[0x0][0x278] ;  /* 0x00009e00ff117b82 */ /* 0x000e660000000800 */
[----:B------:R4:W-:Y:S04]  /*2d840*/  STL.64 [R1+0x308], R14 ;  /* 0x0003080e01007387 */ /* 0x0009e80000100a00 */
[----:B------:R0:W-:Y:S01]  /*2d850*/  STL.64 [R1+0x1d0], R10 ;  /* 0x0001d00a01007387 */ /* 0x0001e20000100a00 */
[----:B------:R-:W1:Y:S01]  /*2d860*/  LDC R145, c[0x0][0x278] ;  /* 0x00009e00ff917b82 */ /* 0x000e620000000800 */
[----:B----4-:R-:W-:-:S07]  /*2d870*/  IADD3 R14, P6, R9, R2, RZ ;  /* 0x00000002090e7210 */ /* 0x010fce0007fde0ff */
[----:B------:R-:W4:Y:S08]  /*2d880*/  LDC R143, c[0x0][0x278] ;  /* 0x00009e00ff8f7b82 */ /* 0x000f300000000800 */
[----:B0-----:R-:W0:Y:S01]  /*2d890*/  LDC R11, c[0x0][0x278] ;  /* 0x00009e00ff0b7b82 */ /* 0x001e220000000800 */
[----:B--2---:R-:W-:-:S07]  /*2d8a0*/  IMAD R10, R5, 0x13c, RZ ;  /* 0x0000013c050a7824 */ /* 0x004fce00078e02ff */
[----:B------:R-:W2:Y:S08]  /*2d8b0*/  LDC R9, c[0x0][0x278] ;  /* 0x00009e00ff097b82 */ /* 0x000eb00000000800 */
[----:B------:R-:W1:Y:S01]  /*2d8c0*/  LDC R5, c[0x0][0x278] ;  /* 0x00009e00ff057b82 */ /* 0x000e620000000800 */
[----:B------:R-:W-:-:S04]  /*2d8d0*/  IADD3 R6, P5, R6, R2, RZ ;  /* 0x0000000206067210 */ /* 0x000fc80007fbe0ff */
[-C--:B------:R-:W-:Y:S01]  /*2d8e0*/  LEA.HI.X.SX32 R7, R18, R3.reuse, 0x1, P5 ;  /* 0x0000000312077211 */ /* 0x080fe200028f0eff */
[----:B0-----:R-:W-:Y:S02]  /*2d8f0*/  IMAD R11, R11, 0x9d, RZ ;  /* 0x0000009d0b0b7824 */ /* 0x001fe400078e02ff */
[----:B------:R-:W0:Y:S02]  /*2d900*/  LDC R133, c[0x0][0x278] ;  /* 0x00009e00ff857b82 */ /* 0x000e240000000800 */
[----:B------:R4:W-:Y:S01]  /*2d910*/  STL.64 [R1+0x7d8], R6 ;  /* 0x0007d80601007387 */ /* 0x0009e20000100a00 */
[----:B--2---:R-:W-:Y:S01]  /*2d920*/  IMAD R9, R9, 0x4f, RZ ;  /* 0x0000004f09097824 */ /* 0x004fe200078e02ff */
[----:B------:R-:W-:-:S04]  /*2d930*/  LEA.HI.X.SX32 R15, R11, R3, 0x1, P6 ;  /* 0x000000030b0f7211 */ /* 0x000fc800030f0eff */
[----:B------:R-:W2:Y:S01]  /*2d940*/  LDC R137, c[0x0][0x278] ;  /* 0x00009e00ff897b82 */ /* 0x000ea20000000800 */
[----:B----4-:R-:W-:Y:S01]  /*2d950*/  IADD3 R6, P5, R19, R2, RZ ;  /* 0x0000000213067210 */ /* 0x010fe20007fbe0ff */
[----:B-1----:R-:W-:-:S03]  /*2d960*/  IMAD R5, R5, 0x13e, RZ ;  /* 0x0000013e05057824 */ /* 0x002fc600078e02ff */
[----:B------:R-:W-:Y:S01]  /*2d970*/  LEA.HI.X.SX32 R7, R9, R3, 0x1, P5 ;  /* 0x0000000309077211 */ /* 0x000fe200028f0eff */
[----:B------:R-:W-:Y:S02]  /*2d980*/  STL.64 [R1+0x7d0], R14 ;  /* 0x0007d00e01007387 */ /* 0x000fe40000100a00 */
[----:B------:R-:W1:Y:S02]  /*2d990*/  LDC R9, c[0x0][0x278] ;  /* 0x00009e00ff097b82 */ /* 0x000e640000000800 */
[----:B------:R4:W-:Y:S06]  /*2d9a0*/  STL.64 [R1+0x1c8], R6 ;  /* 0x0001c80601007387 */ /* 0x0009ec0000100a00 */
[----:B------:R-:W2:Y:S01]  /*2d9b0*/  LDC R129, c[0x0][0x278] ;  /* 0x00009e00ff817b82 */ /* 0x000ea20000000800 */
[----:B----4-:R-:W-:-:S07]  /*2d9c0*/  IADD3 R6, P5, R5, R2, RZ ;  /* 0x0000000205067210 */ /* 0x010fce0007fbe0ff */
[----:B------:R-:W4:Y:S08]  /*2d9d0*/  LDC R121, c[0x0][0x278] ;  /* 0x00009e00ff797b82 */ /* 0x000f300000000800 */
[----:B------:R-:W3:Y:S01]  /*2d9e0*/  LDC R5, c[0x0][0x278] ;  /* 0x00009e00ff057b82 */ /* 0x000ee20000000800 */
[----:B------:R-:W-:-:S04]  /*2d9f0*/  IADD3 R10, P6, R10, R2, RZ ;  /* 0x000000020a0a7210 */ /* 0x000fc80007fde0ff */
[-C--:B------:R-:W-:Y:S01]  /*2da00*/  LEA.HI.X.SX32 R11, R19, R3.reuse, 0x1, P6 ;  /* 0x00000003130b7211 */ /* 0x080fe200030f0eff */
[----:B-1----:R-:W-:Y:S02]  /*2da10*/  IMAD R9, R9, 0x9f, RZ ;  /* 0x0000009f09097824 */ /* 0x002fe400078e02ff */
[----:B------:R-:W1:Y:S02]  /*2da20*/  LDC R125, c[0x0][0x278] ;  /* 0x00009e00ff7d7b82 */ /* 0x000e640000000800 */
[----:B------:R0:W-:Y:S01]  /*2da30*/  STL.64 [R1+0x7c8], R10 ;  /* 0x0007c80a01007387 */ /* 0x0001e20000100a00 */
[----:B------:R-:W-:Y:S01]  /*2da40*/  LEA.HI.X.SX32 R7, R9, R3, 0x1, P5 ;  /* 0x0000000309077211 */ /* 0x000fe200028f0eff */
[----:B------:R-:W-:-:S04]  /*2da50*/  IMAD R21, R21, 0x14, RZ ;  /* 0x0000001415157824 */ /* 0x000fc800078e02ff */
[----:B------:R-:W1:Y:S01]  /*2da60*/  LDC R117, c[0x0][0x278] ;  /* 0x00009e00ff757b82 */ /* 0x000e620000000800 */
[----:B0-----:R-:W-:Y:S02]  /*2da70*/  IADD3 R10, P6, R20, R2, RZ ;  /* 0x00000002140a7210 */ /* 0x001fe40007fde0ff */
[----:B---3--:R-:W-:Y:S01]  /*2da80*/  LEA R5, R5, R5, 0x2 ;  /* 0x0000000505057211 */ /* 0x008fe200078e10ff */
[----:B------:R-:W-:-:S04]  /*2da90*/  IMAD R22, R22, 0x28, RZ ;  /* 0x0000002816167824 */ /* 0x000fc800078e02ff */
[----:B------:R-:W0:Y:S01]  /*2daa0*/  LDC R9, c[0x0][0x278] ;  /* 0x00009e00ff097b82 */ /* 0x000e220000000800 */
[----:B------:R-:W-:Y:S01]  /*2dab0*/  LEA.HI.X.SX32 R11, R5, R3, 0x1, P6 ;  /* 0x00000003050b7211 */ /* 0x000fe200030f0eff */
[----:B------:R3:W-:Y:S06]  /*2dac0*/  STL.64 [R1+0x7c0], R6 ;  /* 0x0007c00601007387 */ /* 0x0007ec0000100a00 */
[----:B------:R-:W2:Y:S01]  /*2dad0*/  LDC R5, c[0x0][0x278] ;  /* 0x00009e00ff057b82 */ /* 0x000ea20000000800 */
[----:B---3--:R-:W-:-:S07]  /*2dae0*/  IADD3 R6, P5, R21, R2, RZ ;  /* 0x0000000215067210 */ /* 0x008fce0007fbe0ff */
[----:B------:R-:W3:Y:S01]  /*2daf0*/  LDC R113, c[0x0][0x278] ;  /* 0x00009e00ff717b82 */ /* 0x000ee20000000800 */
[----:B------:R-:W-:Y:S01]  /*2db00*/  LEA.HI.X.SX32 R7, R20, R3, 0x1, P5 ;  /* 0x0000000314077211 */ /* 0x000fe200028f0eff */
[----:B------:R4:W-:Y:S01]  /*2db10*/  STL.64 [R1+0x418], R10 ;  /* 0x0004180a01007387 */ /* 0x0009e20000100a00 */
[----:B------:R-:W-:-:S03]  /*2db20*/  IMAD R23, R23, 0x50, RZ ;  /* 0x0000005017177824 */ /* 0x000fc600078e02ff */
[----:B------:R1:W-:Y:S01]  /*2db30*/  STL.64 [R1+0x3f0], R6 ;  /* 0x0003f00601007387 */ /* 0x0003e20000100a00 */
[----:B------:R-:W-:Y:S01]  /*2db40*/  IMAD R221, R221, 0xa0, RZ ;  /* 0x000000a0dddd7824 */ /* 0x000fe200078e02ff */
[-C--:B------:R-:W-:Y:S01]  /*2db50*/  IADD3 R14, P5, R23, R2.reuse, RZ ;  /* 0x00000002170e7210 */ /* 0x080fe20007fbe0ff */
[----:B------:R-:W3:Y:S01]  /*2db60*/  LDC R105, c[0x0][0x278] ;  /* 0x00009e00ff697b82 */ /* 0x000ee20000000800 */
[----:B----4-:R-:W-:-:S07]  /*2db70*/  IADD3 R10, P6, R22, R2, RZ ;  /* 0x00000002160a7210 */ /* 0x010fce0007fde0ff */
[----:B------:R-:W4:Y:S01]  /*2db80*/  LDC R109, c[0x0][0x278] ;  /* 0x00009e00ff6d7b82 */ /* 0x000f220000000800 */
[----:B------:R-:W-:-:S07]  /*2db90*/  LEA.HI.X.SX32 R11, R21, R3, 0x1, P6 ;  /* 0x00000003150b7211 */ /* 0x000fce00030f0eff */
[----:B-1----:R-:W1:Y:S01]  /*2dba0*/  LDC R6, c[0x0][0x278] ;  /* 0x00009e00ff067b82 */ /* 0x002e620000000800 */
[----:B------:R0:W-:Y:S01]  /*2dbb0*/  STL.64 [R1+0x3a0], R10 ;  /* 0x0003a00a01007387 */ /* 0x0001e20000100a00 */
[----:B------:R-:W-:Y:S01]  /*2dbc0*/  LEA.HI.X.SX32 R15, R22, R3, 0x1, P5 ;  /* 0x00000003160f7211 */ /* 0x000fe200028f0eff */
[----:B--2---:R-:W-:-:S04]  /*2dbd0*/  IMAD R5, R5, 0x142, RZ ;  /* 0x0000014205057824 */ /* 0x004fc800078e02ff */
[----:B------:R2:W-:Y:S01]  /*2dbe0*/  STL.64 [R1+0x300], R14 ;  /* 0x0003000e01007387 */ /* 0x0005e20000100a00 */
[----:B------:R-:W4:Y:S01]  /*2dbf0*/  LDC R101, c[0x0][0x278] ;  /* 0x00009e00ff657b82 */ /* 0x000f220000000800 */
[----:B0-----:R-:W-:-:S07]  /*2dc00*/  IADD3 R10, P6, R221, R2, RZ ;  /* 0x00000002dd0a7210 */ /* 0x001fce0007fde0ff */
[----:B------:R-:W0:Y:S01]  /*2dc10*/  LDC R97, c[0x0][0x278] ;  /* 0x00009e00ff617b82 */ /* 0x000e220000000800 */
[----:B------:R-:W-:Y:S02]  /*2dc20*/  LEA.HI.X.SX32 R11, R23, R3, 0x1, P6 ;  /* 0x00000003170b7211 */ /* 0x000fe400030f0eff */
[----:B--2---:R-:W-:-:S05]  /*2dc30*/  IADD3 R14, P6, R5, R2, RZ ;  /* 0x00000002050e7210 */ /* 0x004fca0007fde0ff */
[----:B------:R-:W2:Y:S01]  /*2dc40*/  LDC R5, c[0x0][0x278] ;  /* 0x00009e00ff057b82 */ /* 0x000ea20000000800 */
[----:B-1----:R-:W-:-:S05]  /*2dc50*/  IMAD R6, R6, 0x140, RZ ;  /* 0x0000014006067824 */ /* 0x002fca00078e02ff */
[----:B------:R-:W-:Y:S01]  /*2dc60*/  IADD3 R6, P5, R6, R2, RZ ;  /* 0x0000000206067210 */ /* 0x000fe20007fbe0ff */
[----:B------:R-:W-:Y:S01]  /*2dc70*/  IMAD R225, R225, 0xa2, RZ ;  /* 0x000000a2e1e17824 */ /* 0x000fe200078e02ff */
[----:B------:R-:W1:Y:S02]  /*2dc80*/  LDC R23, c[0x0][0x278] ;  /* 0x00009e00ff177b82 */ /* 0x000e640000000800 */
[----:B------:R-:W-:Y:S01]  /*2dc90*/  LEA.HI.X.SX32 R7, R221, R3, 0x1, P5 ;  /* 0x00000003dd077211 */ /* 0x000fe200028f0eff */
[----:B------:R-:W-:Y:S04]  /*2dca0*/  STL.64 [R1+0x1c0], R10 ;  /* 0x0001c00a01007387 */ /* 0x000fe80000100a00 */
[----:B------:R2:W-:Y:S01]  /*2dcb0*/  STL.64 [R1+0x7b8], R6 ;  /* 0x0007b80601007387 */ /* 0x0005e20000100a00 */
[----:B------:R-:W0:Y:S08]  /*2dcc0*/  LDC R93, c[0x0][0x278] ;  /* 0x00009e00ff5d7b82 */ /* 0x000e300000000800 */
[----:B------:R-:W0:Y:S01]  /*2dcd0*/  LDC R85, c[0x0][0x278] ;  /* 0x00009e00ff557b82 */ /* 0x000e220000000800 */
[----:B--2---:R-:W-:-:S07]  /*2dce0*/  IMAD R7, R5, 0xa1, RZ ;  /* 0x000000a105077824 */ /* 0x004fce00078e02ff */
[----:B------:R-:W2:Y:S08]  /*2dcf0*/  LDC R5, c[0x0][0x278] ;  /* 0x00009e00ff057b82 */ /* 0x000eb00000000800 */
[----:B------:R-:W3:Y:S01]  /*2dd00*/  LDC R6, c[0x0][0x278] ;  /* 0x00009e00ff067b82 */ /* 0x000ee20000000800 */
[----:B------:R-:W-:-:S07]  /*2dd10*/  IADD3 R10, P5, R225, R2, RZ ;  /* 0x00000002e10a7210 */ /* 0x000fce0007fbe0ff */
[----:B------:R-:W0:Y:S01]  /*2dd20*/  LDC R81, c[0x0][0x278] ;  /* 0x00009e00ff517b82 */ /* 0x000e220000000800 */
[----:B--2---:R-:W-:-:S07]  /*2dd30*/  IMAD R5, R5, 0x51, RZ ;  /* 0x0000005105057824 */ /* 0x004fce00078e02ff */
[----:B------:R-:W2:Y:S01]  /*2dd40*/  LDC R77, c[0x0][0x278] ;  /* 0x00009e00ff4d7b82 */ /* 0x000ea20000000800 */
[----:B------:R-:W-:-:S07]  /*2dd50*/  LEA.HI.X.SX32 R11, R5, R3, 0x1, P5 ;  /* 0x00000003050b7211 */ /* 0x000fce00028f0eff */
[----:B------:R-:W4:Y:S01]  /*2dd60*/  LDC R5, c[0x0][0x278] ;  /* 0x00009e00ff057b82 */ /* 0x000f220000000800 */
[----:B---3--:R-:W-:Y:S01]  /*2dd70*/  IMAD R6, R6, 0x144, RZ ;  /* 0x0000014406067824 */ /* 0x008fe200078e02ff */
[----:B------:R-:W-:-:S04]  /*2dd80*/  LEA.HI.X.SX32 R15, R7, R3, 0x1, P6 ;  /* 0x00000003070f7211 */ /* 0x000fc800030f0eff */
[----:B------:R-:W-:Y:S01]  /*2dd90*/  IADD3 R6, P6, R6, R2, RZ ;  /* 0x0000000206067210 */ /* 0x000fe20007fde0ff */
[----:B------:R-:W-:Y:S01]  /*2dda0*/  STL.64 [R1+0x7b0], R14 ;  /* 0x0007b00e01007387 */ /* 0x000fe20000100a00 */
[----:B------:R-:W3:Y:S02]  /*2ddb0*/  LDC R73, c[0x0][0x278] ;  /* 0x00009e00ff497b82 */ /* 0x000ee40000000800 */
[----:B------:R-:W-:Y:S01]  /*2ddc0*/  LEA.HI.X.SX32 R7, R225, R3, 0x1, P6 ;  /* 0x00000003e1077211 */ /* 0x000fe200030f0eff */
[----:B------:R-:W-:Y:S04]  /*2ddd0*/  STL.64 [R1+0x1b8], R10 ;  /* 0x0001b80a01007387 */ /* 0x000fe80000100a00 */
[----:B------:R4:W-:Y:S01]  /*2dde0*/  STL.64 [R1+0x7a8], R6 ;  /* 0x0007a80601007387 */ /* 0x0009e20000100a00 */
[----:B------:R-:W3:Y:S08]  /*2ddf0*/  LDC R65, c[0x0][0x278] ;  /* 0x00009e00ff417b82 */ /* 0x000ef00000000800 */
[----:B------:R-:W3:Y:S01]  /*2de00*/  LDC R69, c[0x0][0x278] ;  /* 0x00009e00ff457b82 */ /* 0x000ee20000000800 */
[----:B----4-:R-:W-:-:S07]  /*2de10*/  IMAD R7, R5, 0xa3, RZ ;  /* 0x000000a305077824 */ /* 0x010fce00078e02ff */
[----:B------:R-:W4:Y:S01]  /*2de20*/  LDC R5, c[0x0][0x278] ;  /* 0x00009e00ff057b82 */ /* 0x000f220000000800 */
[----:B------:R-:W-:-:S05]  /*2de30*/  IMAD R9, R9, 0x146, RZ ;  /* 0x0000014609097824 */ /* 0x000fca00078e02ff */
[----:B------:R-:W-:Y:S02]  /*2de40*/  IADD3 R10, P5, R9, R2, RZ ;  /* 0x00000002090a7210 */ /* 0x000fe40007fbe0ff */
[----:B------:R-:W1:Y:S02]  /*2de50*/  LDC R6, c[0x0][0x278] ;  /* 0x00009e00ff067b82 */ /* 0x000e640000000800 */
[----:B------:R-:W-:-:S06]  /*2de60*/  LEA.HI.X.SX32 R11, R7, R3, 0x1, P5 ;  /* 0x00000003070b7211 */ /* 0x000fcc00028f0eff */
[----:B------:R-:W3:Y:S01]  /*2de70*/  LDC R57, c[0x0][0x278] ;  /* 0x00009e00ff397b82 */ /* 0x000ee20000000800 */
[----:B----4-:R-:W-:-:S07]  /*2de80*/  IMAD R7, R5, 0x29, RZ ;  /* 0x0000002905077824 */ /* 0x010fce00078e02ff */
[----:B------:R-:W4:Y:S08]  /*2de90*/  LDC R53, c[0x0][0x278] ;  /* 0x00009e00ff357b82 */ /* 0x000f300000000800 */
[----:B------:R-:W0:Y:S01]  /*2dea0*/  LDC R5, c[0x0][0x278] ;  /* 0x00009e00ff057b82 */ /* 0x000e220000000800 */
[----:B------:R-:W-:Y:S02]  /*2deb0*/  IMAD R229, R229, 0x52, RZ ;  /* 0x00000052e5e57824 */ /* 0x000fe400078e02ff */
[----:B------:R-:W-:Y:S01]  /*2dec0*/  IMAD R233, R233, 0xa4, RZ ;  /* 0x000000a4e9e97824 */ /* 0x000fe200078e02ff */
[----:B------:R2:W-:Y:S02]  /*2ded0*/  STL.64 [R1+0x7a0], R10 ;  /* 0x0007a00a01007387 */ /* 0x0005e40000100a00 */
[----:B------:R-:W-:-:S02]  /*2dee0*/  IADD3 R14, P6, R229, R2, RZ ;  /* 0x00000002e50e7210 */ /* 0x000fc40007fde0ff */
[----:B------:R-:W4:Y:S02]  /*2def0*/  LDC R49, c[0x0][0x278] ;  /* 0x00009e00ff317b82 */ /* 0x000f240000000800 */
[----:B------:R-:W-:Y:S02]  /*2df00*/  LEA.HI.X.SX32 R15, R7, R3, 0x1, P6 ;  /* 0x00000003070f7211 */ /* 0x000fe400030f0eff */
[----:B--2---:R-:W-:-:S04]  /*2df10*/  IADD3 R10, P5, R233, R2, RZ ;  /* 0x00000002e90a7210 */ /* 0x004fc80007fbe0ff */
[----:B------:R-:W2:Y:S01]  /*2df20*/  LDC R41, c[0x0][0x278] ;  /* 0x00009e00ff297b82 */ /* 0x000ea20000000800 */
[----:B------:R-:W-:Y:S01]  /*2df30*/  LEA.HI.X.SX32 R11, R229, R3, 0x1, P5 ;  /* 0x00000003e50b7211 */ /* 0x000fe200028f0eff */
[----:B------:R-:W-:Y:S01]  /*2df40*/  STL.64 [R1+0x2f8], R14 ;  /* 0x0002f80e01007387 */ /* 0x000fe20000100a00 */
[----:B0-----:R-:W-:-:S03]  /*2df50*/  IMAD R5, R5, 0x14a, RZ ;  /* 0x0000014a05057824 */ /* 0x001fc600078e02ff */
[----:B------:R0:W-:Y:S01]  /*2df60*/  STL.64 [R1+0x1b0], R10 ;  /* 0x0001b00a01007387 */ /* 0x0001e20000100a00 */
[----:B-1----:R-:W-:Y:S01]  /*2df70*/  IMAD R6, R6, 0x148, RZ ;  /* 0x0000014806067824 */ /* 0x002fe200078e02ff */
[----:B------:R-:W1:Y:S08]  /*2df80*/  LDC R45, c[0x0][0x278] ;  /* 0x00009e00ff2d7b82 */ /* 0x000e700000000800 */
[----:B------:R-:W1:Y:S01]  /*2df90*/  LDC R37, c[0x0][0x278] ;  /* 0x00009e00ff257b82 */ /* 0x000e620000000800 */
[----:B0-----:R-:W-:-:S07]  /*2dfa0*/  IADD3 R10, P5, R5, R2, RZ ;  /* 0x00000002050a7210 */ /* 0x001fce0007fbe0ff */
[----:B------:R-:W0:Y:S01]  /*2dfb0*/  LDC R5, c[0x0][0x278] ;  /* 0x00009e00ff057b82 */ /* 0x000e220000000800 */
[----:B------:R-:W-:-:S04]  /*2dfc0*/  IADD3 R6, P6, R6, R2, RZ ;  /* 0x0000000206067210 */ /* 0x000fc80007fde0ff */
[----:B------:R-:W-:-:S03]  /*2dfd0*/  LEA.HI.X.SX32 R7, R233, R3, 0x1, P6 ;  /* 0x00000003e9077211 */ /* 0x000fc600030f0eff */
[----:B------:R-:W1:Y:S02]  /*2dfe0*/  LDC R144, c[0x0][0x278] ;  /* 0x00009e00ff907b82 */ /* 0x000e640000000800 */
[----:B------:R3:W-:Y:S06]  /*2dff0*/  STL.64 [R1+0x798], R6 ;  /* 0x0007980601007387 */ /* 0x0007ec0000100a00 */
[----:B------:R-:W1:Y:S08]  /*2e000*/  LDC R29, c[0x0][0x278] ;  /* 0x00009e00ff1d7b82 */ /* 0x000e700000000800 */
[----:B---3--:R-:W3:Y:S01]  /*2e010*/  LDC R6, c[0x0][0x278] ;  /* 0x00009e00ff067b82 */ /* 0x008ee20000000800 */
[----:B0-----:R-:W-:-:S07]  /*2e020*/  IMAD R15, R5, 0xc5, RZ ;  /* 0x000000c5050f7824 */ /* 0x001fce00078e02ff */
[----:B------:R-:W0:Y:S08]  /*2e030*/  LDC R5, c[0x0][0x278] ;  /* 0x00009e00ff057b82 */ /* 0x000e300000000800 */
[----:B------:R-:W4:Y:S01]  /*2e040*/  LDC R7, c[0x0][0x278] ;  /* 0x00009e00ff077b82 */ /* 0x000f220000000800 */
[----:B---3--:R-:W-:-:S07]  /*2e050*/  IMAD R9, R6, 0xa5, RZ ;  /* 0x000000a506097824 */ /* 0x008fce00078e02ff */
[----:B------:R-:W3:Y:S01]  /*2e060*/  LDC R33, c[0x0][0x278] ;  /* 0x00009e00ff217b82 */ /* 0x000ee20000000800 */
[----:B------:R-:W-:Y:S01]  /*2e070*/  LEA.HI.X.SX32 R11, R9, R3, 0x1, P5 ;  /* 0x00000003090b7211 */ /* 0x000fe200028f0eff */
[----:B0-----:R-:W-:-:S06]  /*2e080*/  IMAD R5, R5, 0x14c, RZ ;  /* 0x0000014c05057824 */ /* 0x001fcc00078e02ff */
[----:B------:R-:W0:Y:S01]  /*2e090*/  LDC R6, c[0x0][0x278] ;  /* 0x00009e00ff067b82 */ /* 0x000e220000000800 */
[----:B------:R2:W-:Y:S07]  /*2e0a0*/  STL.64 [R1+0x790], R10 ;  /* 0x0007900a01007387 */ /* 0x0005ee0000100a00 */
[----:B------:R-:W3:Y:S01]  /*2e0b0*/  LDC R27, c[0x0][0x278] ;  /* 0x00009e00ff1b7b82 */ /* 0x000ee20000000800 */
[----:B--2---:R-:W-:-:S07]  /*2e0c0*/  IADD3 R10, P5, R5, R2, RZ ;  /* 0x00000002050a7210 */ /* 0x004fce0007fbe0ff */
[----:B------:R-:W2:Y:S01]  /*2e0d0*/  LDC R5, c[0x0][0x278] ;  /* 0x00009e00ff057b82 */ /* 0x000ea20000000800 */
[----:B------:R-:W-:Y:S02]  /*2e0e0*/  IMAD R234, R234, 0xa6, RZ ;  /* 0x000000a6eaea7824 */ /* 0x000fe400078e02ff */
[----:B----4-:R-:W-:-:S03]  /*2e0f0*/  IMAD R7, R7, 0x53, RZ ;  /* 0x0000005307077824 */ /* 0x010fc600078e02ff */
[-C--:B------:R-:W-:Y:S01]  /*2e100*/  IADD3 R18, P6, R234, R2.reuse, RZ ;  /* 0x00000002ea127210 */ /* 0x080fe20007fde0ff */
[----:B0-----:R-:W-:Y:S01]  /*2e110*/  IMAD R6, R6, 0x14e, RZ ;  /* 0x0000014e06067824 */ /* 0x001fe200078e02ff */
[----:B------:R-:W0:Y:S02]  /*2e120*/  LDC R142, c[0x0][0x278] ;  /* 0x00009e00ff8e7b82 */ /* 0x000e240000000800 */
[-C--:B------:R-:W-:Y:S02]  /*2e130*/  LEA.HI.X.SX32 R19, R7, R3.reuse, 0x1, P6 ;  /* 0x0000000307137211 */ /* 0x080fe400030f0eff */
[----:B------:R-:W-:Y:S02]  /*2e140*/  IADD3 R6, P6, R6, R2, RZ ;  /* 0x0000000206067210 */ /* 0x000fe40007fde0ff */
[----:B------:R-:W-:Y:S02]  /*2e150*/  LEA.HI.X.SX32 R11, R234, R3, 0x1, P5 ;  /* 0x00000003ea0b7211 */ /* 0x000fe400028f0eff */
[----:B------:R-:W4:Y:S01]  /*2e160*/  LDC R139, c[0x0][0x278] ;  /* 0x00009e00ff8b7b82 */ /* 0x000f220000000800 */
[----:B--2---:R-:W-:-:S07]  /*2e170*/  IMAD R9, R5, 0xa7, RZ ;  /* 0x000000a705097824 */ /* 0x004fce00078e02ff */
[----:B------:R-:W2:Y:S08]  /*2e180*/  LDC R138, c[0x0][0x278] ;  /* 0x00009e00ff8a7b82 */ /* 0x000eb00000000800 */
[----:B------:R-:W1:Y:S01]  /*2e190*/  LDC R5, c[0x0][0x278] ;  /* 0x00009e00ff057b82 */ /* 0x000e620000000800 */
[----:B------:R-:W-:Y:S01]  /*2e1a0*/  LEA.HI.X.SX32 R7, R9, R3, 0x1, P6 ;  /* 0x0000000309077211 */ /* 0x000fe200030f0eff */
[----:B------:R-:W-:Y:S04]  /*2e1b0*/  STL.64 [R1+0x1a8], R18 ;  /* 0x0001a81201007387 */ /* 0x000fe80000100a00 */
[----:B------:R-:W-:Y:S01]  /*2e1c0*/  STL.64 [R1+0x788], R10 ;  /* 0x0007880a01007387 */ /* 0x000fe20000100a00 */
[----:B------:R-:W-:Y:S01]  /*2e1d0*/  IMAD R235, R235, 0x2a, RZ ;  /* 0x0000002aebeb7824 */ /* 0x000fe200078e02ff */
[----:B------:R-:W3:Y:S02]  /*2e1e0*/  LDC R9, c[0x0][0x278] ;  /* 0x00009e00ff097b82 */ /* 0x000ee40000000800 */
[----:B------:R0:W-:Y:S06]  /*2e1f0*/  STL.64 [R1+0x780], R6 ;  /* 0x0007800601007387 */ /* 0x0001ec0000100a00 */
[----:B------:R-:W2:Y:S08]  /*2e200*/  LDC R135, c[0x0][0x278] ;  /* 0x00009e00ff877b82 */ /* 0x000eb00000000800 */
[----:B0-----:R-:W0:Y:S01]  /*2e210*/  LDC R6, c[0x0][0x278] ;  /* 0x00009e00ff067b82 */ /* 0x001e220000000800 */
[----:B-1----:R-:W-:Y:S01]  /*2e220*/  IMAD R5, R5, 0x15, RZ ;  /* 0x0000001505057824 */ /* 0x002fe200078e02ff */
[----:B------:R-:W-:-:S04]  /*2e230*/  IADD3 R10, P5, R235, R2, RZ ;  /* 0x00000002eb0a7210 */ /* 0x000fc80007fbe0ff */
[----:B------:R-:W-:Y:S02]  /*2e240*/  LEA.HI.X.SX32 R11, R5, R3, 0x1, P5 ;  /* 0x00000003050b7211 */ /* 0x000fe400028f0eff */
[----:B------:R-:W1:Y:S01]  /*2e250*/  LDC R5, c[0x0][0x278] ;  /* 0x00009e00ff057b82 */ /* 0x000e620000000800 */
[----:B------:R-:W-:Y:S02]  /*2e260*/  IMAD R236, R236, 0x54, RZ ;  /* 0x00000054ecec7824 */ /* 0x000fe400078e02ff */
[----:B------:R-:W-:-:S03]  /*2e270*/  IMAD R237, R237, 0xa8, RZ ;  /* 0x000000a8eded7824 */ /* 0x000fc600078e02ff */
[----:B------:R-:W-:Y:S01]  /*2e280*/  IADD3 R18, P6, R236, R2, RZ ;  /* 0x00000002ec127210 */ /* 0x000fe20007fde0ff */
[----:B------:R4:W-:Y:S01]  /*2e290*/  STL.64 [R1+0x398], R10 ;  /* 0x0003980a01007387 */ /* 0x0009e20000100a00 */
[----:B------:R-:W2:Y:S02]  /*2e2a0*/  LDC R134, c[0x0][0x278] ;  /* 0x00009e00ff867b82 */ /* 0x000ea40000000800 */
[----:B------:R-:W-:Y:S01]  /*2e2b0*/  LEA.HI.X.SX32 R19, R235, R3, 0x1, P6 ;  /* 0x00000003eb137211 */ /* 0x000fe200030f0eff */
[----:B0-----:R-:W-:-:S05]  /*2e2c0*/  IMAD R6, R6, 0x150, RZ ;  /* 0x0000015006067824 */ /* 0x001fca00078e02ff */
[----:B------:R-:W0:Y:S01]  /*2e2d0*/  LDC R235, c[0x0][0x278] ;  /* 0x00009e00ffeb7b82 */ /* 0x000e220000000800 */
[CC--:B----4-:R-:W-:Y:S02]  /*2e2e0*/  IADD3 R10, P5, R237.reuse, R2.reuse, RZ ;  /* 0x00000002ed0a7210 */ /* 0x0d0fe40007fbe0ff */
[-C--:B------:R-:W-:Y:S02]  /*2e2f0*/  IADD3 R6, P6, R6, R2.reuse, RZ ;  /* 0x0000000206067210 */ /* 0x080fe40007fde0ff */
[-C--:B------:R-:W-:Y:S02]  /*2e300*/  LEA.HI.X.SX32 R11, R236, R3.reuse, 0x1, P5 ;  /* 0x00000003ec0b7211 */ /* 0x080fe400028f0eff */
[----:B------:R-:W-:Y:S01]  /*2e310*/  LEA.HI.X.SX32 R7, R237, R3, 0x1, P6 ;  /* 0x00000003ed077211 */ /* 0x000fe200030f0eff */
[----:B------:R4:W-:Y:S01]  /*2e320*/  STL.64 [R1+0x2f0], R18 ;  /* 0x0002f01201007387 */ /* 0x0009e20000100a00 */
[----:B-1----:R-:W-:Y:S01]  /*2e330*/  IMAD R5, R5, 0x152, RZ ;  /* 0x0000015205057824 */ /* 0x002fe200078e02ff */
[----:B------:R-:W1:Y:S02]  /*2e340*/  LDC R131, c[0x0][0x278] ;  /* 0x00009e00ff837b82 */ /* 0x000e640000000800 */
[----:B------:R-:W-:Y:S04]  /*2e350*/  STL.64 [R1+0x1a0], R10 ;  /* 0x0001a00a01007387 */ /* 0x000fe80000100a00 */
[----:B------:R3:W-:Y:S02]  /*2e360*/  STL.64 [R1+0x778], R6 ;  /* 0x0007780601007387 */ /* 0x0007e40000100a00 */
[----:B------:R-:W1:Y:S01]  /*2e370*/  LDC R130, c[0x0][0x278] ;  /* 0x00009e00ff827b82 */ /* 0x000e620000000800 */
[----:B----4-:R-:W-:-:S07]  /*2e380*/  IADD3 R18, P5, R5, R2, RZ ;  /* 0x0000000205127210 */ /* 0x010fce0007fbe0ff */
[----:B------:R-:W4:Y:S08]  /*2e390*/  LDC R5, c[0x0][0x278] ;  /* 0x00009e00ff057b82 */ /* 0x000f300000000800 */
[----:B---3--:R-:W3:Y:S01]  /*2e3a0*/  LDC R7, c[0x0][0x278] ;  /* 0x00009e00ff077b82 */ /* 0x008ee20000000800 */
[----:B------:R-:W-:Y:S02]  /*2e3b0*/  IMAD R233, R9, 0xc7, RZ ;  /* 0x000000c709e97824 */ /* 0x000fe400078e02ff */
[----:B------:R-:W-:-:S05]  /*2e3c0*/  IMAD R238, R238, 0xaa, RZ ;  /* 0x000000aaeeee7824 */ /* 0x000fca00078e02ff */
[----:B------:R-:W-:Y:S01]  /*2e3d0*/  IADD3 R10, P6, R238, R2, RZ ;  /* 0x00000002ee0a7210 */ /* 0x000fe20007fde0ff */
[----:B------:R-:W2:Y:S01]  /*2e3e0*/  LDC R6, c[0x0][0x278] ;  /* 0x00009e00ff067b82 */ /* 0x000ea20000000800 */
[----:B----4-:R-:W-:-:S07]  /*2e3f0*/  IMAD R5, R5, 0x55, RZ ;  /* 0x0000005505057824 */ /* 0x010fce00078e02ff */
[----:B------:R-:W4:Y:S01]  /*2e400*/  LDC R141, c[0x0][0x278] ;  /* 0x00009e00ff8d7b82 */ /* 0x000f220000000800 */
[----:B---3--:R-:W-:-:S07]  /*2e410*/  IMAD R9, R7, 0xa9, RZ ;  /* 0x000000a907097824 */ /* 0x008fce00078e02ff */
[----:B------:R-:W3:Y:S08]  /*2e420*/  LDC R140, c[0x0][0x278] ;  /* 0x00009e00ff8c7b82 */ /* 0x000ef00000000800 */
[----:B------:R-:W0:Y:S01]  /*2e430*/  LDC R7, c[0x0][0x278] ;  /* 0x00009e00ff077b82 */ /* 0x000e220000000800 */
[----:B------:R-:W-:-:S07]  /*2e440*/  LEA.HI.X.SX32 R11, R5, R3, 0x1, P6 ;  /* 0x00000003050b7211 */ /* 0x000fce00030f0eff */
[----:B------:R-:W1:Y:S01]  /*2e450*/  LDC R5, c[0x0][0x278] ;  /* 0x00009e00ff057b82 */ /* 0x000e620000000800 */
[----:B------:R-:W-:-:S05]  /*2e460*/  LEA.HI.X.SX32 R19, R9, R3, 0x1, P5 ;  /* 0x0000000309137211 */ /* 0x000fca00028f0eff */
[----:B------:R-:W-:Y:S02]  /*2e470*/  STL.64 [R1+0x770], R18 ;  /* 0x0007701201007387 */ /* 0x000fe40000100a00 */
[----:B------:R-:W3:Y:S02]  /*2e480*/  LDC R127, c[0x0][0x278] ;  /* 0x00009e00ff7f7b82 */ /* 0x000ee40000000800 */
[----:B------:R2:W-:Y:S01]  /*2e490*/  STL.64 [R1+0x198], R10 ;  /* 0x0001980a01007387 */ /* 0x0005e20000100a00 */
[----:B0-----:R-:W-:-:S05]  /*2e4a0*/  IMAD R9, R7, 0x156, RZ ;  /* 0x0000015607097824 */ /* 0x001fca00078e02ff */
[----:B------:R-:W0:Y:S01]  /*2e4b0*/  LDC R126, c[0x0][0x278] ;  /* 0x00009e00ff7e7b82 */ /* 0x000e220000000800 */
[----:B--2---:R-:W-:-:S07]  /*2e4c0*/  IADD3 R10, P6, R9, R2, RZ ;  /* 0x00000002090a7210 */ /* 0x004fce0007fde0ff */
[----:B------:R-:W2:Y:S01]  /*2e4d0*/  LDC R9, c[0x0][0x278] ;  /* 0x00009e00ff097b82 */ /* 0x000ea20000000800 */
[----:B-1----:R-:W-:Y:S02]  /*2e4e0*/  IMAD R14, R5, 0xab, RZ ;  /* 0x000000ab050e7824 */ /* 0x002fe400078e02ff */
[----:B------:R-:W-:-:S05]  /*2e4f0*/  IMAD R6, R6, 0x154, RZ ;  /* 0x0000015406067824 */ /* 0x000fca00078e02ff */
[----:B------:R-:W1:Y:S01]  /*2e500*/  LDC R5, c[0x0][0x278] ;  /* 0x00009e00ff057b82 */ /* 0x000e620000000800 */
[----:B------:R-:W-:Y:S01]  /*2e510*/  IADD3 R6, P5, R6, R2, RZ ;  /* 0x0000000206067210 */ /* 0x000fe20007fbe0ff */
[----:B------:R-:W-:-:S03]  /*2e520*/  IMAD R239, R239, 0x56, RZ ;  /* 0x00000056efef7824 */ /* 0x000fc600078e02ff */
[-C--:B------:R-:W-:Y:S01]  /*2e530*/  LEA.HI.X.SX32 R7, R238, R3.reuse, 0x1, P5 ;  /* 0x00000003ee077211 */ /* 0x080fe200028f0eff */
[----:B------:R-:W-:Y:S02]  /*2e540*/  IMAD R240, R240, 0xac, RZ ;  /* 0x000000acf0f07824 */ /* 0x000fe400078e02ff */
[----:B------:R-:W-:Y:S01]  /*2e550*/  IMAD R241, R241, 0x6, RZ ;  /* 0x00000006f1f17824 */ /* 0x000fe200078e02ff */
[----:B------:R-:W4:Y:S01]  /*2e560*/  LDC R19, c[0x0][0x278] ;  /* 0x00009e00ff137b82 */ /* 0x000f220000000800 */
[----:B------:R3:W-:Y:S01]  /*2e570*/  STL.64 [R1+0x768], R6 ;  /* 0x0007680601007387 */ /* 0x0007e20000100a00 */
[----:B------:R-:W-:Y:S01]  /*2e580*/  LEA.HI.X.SX32 R11, R14, R3, 0x1, P6 ;  /* 0x000000030e0b7211 */ /* 0x000fe200030f0eff */
[----:B--2---:R-:W-:-:S05]  /*2e590*/  IMAD R9, R9, 0x2b, RZ ;  /* 0x0000002b09097824 */ /* 0x004fca00078e02ff */
[----:B------:R-:W2:Y:S01]  /*2e5a0*/  LDC R136, c[0x0][0x278] ;  /* 0x00009e00ff887b82 */ /* 0x000ea20000000800 */
[----:B---3--:R-:W-:Y:S01]  /*2e5b0*/  IADD3 R6, P5, R239, R2, RZ ;  /* 0x00000002ef067210 */ /* 0x008fe20007fbe0ff */
[----:B-1----:R-:W-:-:S06]  /*2e5c0*/  IMAD R5, R5, 0x158, RZ ;  /* 0x0000015805057824 */ /* 0x002fcc00078e02ff */
[----:B------:R-:W1:Y:S01]  /*2e5d0*/  LDC R14, c[0x0][0x278] ;  /* 0x00009e00ff0e7b82 */ /* 0x000e620000000800 */
[----:B------:R-:W-:Y:S01]  /*2e5e0*/  LEA.HI.X.SX32 R7, R9, R3, 0x1, P5 ;  /* 0x0000000309077211 */ /* 0x000fe200028f0eff */
[----:B------:R-:W-:Y:S04]  /*2e5f0*/  STL.64 [R1+0x760], R10 ;  /* 0x0007600a01007387 */ /* 0x000fe80000100a00 */
[----:B------:R3:W-:Y:S02]  /*2e600*/  STL.64 [R1+0x2e8], R6 ;  /* 0x0002e80601007387 */ /* 0x0007e40000100a00 */
[----:B------:R-:W0:Y:S08]  /*2e610*/  LDC R9, c[0x0][0x278] ;  /* 0x00009e00ff097b82 */ /* 0x000e300000000800 */
[----:B------:R-:W2:Y:S01]  /*2e620*/  LDC R123, c[0x0][0x278] ;  /* 0x00009e00ff7b7b82 */ /* 0x000ea20000000800 */
[----:B---3--:R-:W-:-:S07]  /*2e630*/  IADD3 R6, P5, R5, R2, RZ ;  /* 0x0000000205067210 */ /* 0x008fce0007fbe0ff */
[----:B------:R-:W3:Y:S01]  /*2e640*/  LDC R5, c[0x0][0x278] ;  /* 0x00009e00ff057b82 */ /* 0x000ee20000000800 */
[----:B-1----:R-:W-:-:S07]  /*2e650*/  IMAD R229, R14, 0xc9, RZ ;  /* 0x000000c90ee57824 */ /* 0x002fce00078e02ff */
[----:B------:R-:W1:Y:S08]  /*2e660*/  LDC R122, c[0x0][0x278] ;  /* 0x00009e00ff7a7b82 */ /* 0x000e700000000800 */
[----:B------:R-:W1:Y:S01]  /*2e670*/  LDC R132, c[0x0][0x278] ;  /* 0x00009e00ff847b82 */ /* 0x000e620000000800 */
[----:B---3--:R-:W-:-:S07]  /*2e680*/  LEA R14, R5, R5, 0x1 ;  /* 0x00000005050e7211 */ /* 0x008fce00078e08ff */
[----:B------:R-:W3:Y:S08]  /*2e690*/  LDC R119, c[0x0][0x278] ;  /* 0x00009e00ff777b82 */ /* 0x000ef00000000800 */
[----:B------:R-:W4:Y:S01]  /*2e6a0*/  LDC R5, c[0x0][0x278] ;  /* 0x00009e00ff057b82 */ /* 0x000f220000000800 */
[----:B0-----:R-:W-:Y:S01]  /*2e6b0*/  IMAD R238, R9, 0x194, RZ ;  /* 0x0000019409ee7824 */ /* 0x001fe200078e02ff */
[----:B------:R-:W-:-:S04]  /*2e6c0*/  IADD3 R10, P6, R240, R2, RZ ;  /* 0x00000002f00a7210 */ /* 0x000fc80007fde0ff */
[-C--:B------:R-:W-:Y:S02]  /*2e6d0*/  LEA.HI.X.SX32 R11, R239, R3.reuse, 0x1, P6 ;  /* 0x00000003ef0b7211 */ /* 0x080fe400030f0eff */
[----:B------:R-:W-:Y:S01]  /*2e6e0*/  LEA.HI.X.SX32 R7, R240, R3, 0x1, P5 ;  /* 0x00000003f0077211 */ /* 0x000fe200028f0eff */
[----:B------:R-:W-:Y:S01]  /*2e6f0*/  IMAD R243, R243, 0xe, RZ ;  /* 0x0000000ef3f37824 */ /* 0x000fe200078e02ff */
[----:B------:R-:W0:Y:S01]  /*2e700*/  LDC R239, c[0x0][0x278] ;  /* 0x00009e00ffef7b82 */ /* 0x000e220000000800 */
[----:B------:R2:W-:Y:S07]  /*2e710*/  STL.64 [R1+0x190], R10 ;  /* 0x0001900a01007387 */ /* 0x0005ee0000100a00 */
[----:B------:R-:W3:Y:S01]  /*2e720*/  LDC R118, c[0x0][0x278] ;  /* 0x00009e00ff767b82 */ /* 0x000ee20000000800 */
[----:B----4-:R-:W-:-:S07]  /*2e730*/  LEA R9, R5, -R5, 0x3 ;  /* 0x8000000505097211 */ /* 0x010fce00078e18ff */
[----:B------:R-:W4:Y:S01]  /*2e740*/  LDC R5, c[0x0][0x278] ;  /* 0x00009e00ff057b82 */ /* 0x000f220000000800 */
[----:B--2---:R-:W-:-:S04]  /*2e750*/  IADD3 R10, P6, R241, R2, RZ ;  /* 0x00000002f10a7210 */ /* 0x004fc80007fde0ff */
[----:B------:R-:W-:Y:S01]  /*2e760*/  LEA.HI.X.SX32 R11, R14, R3, 0x1, P6 ;  /* 0x000000030e0b7211 */ /* 0x000fe200030f0eff */
[----:B------:R-:W-:Y:S01]  /*2e770*/  STL.64 [R1+0x758], R6 ;  /* 0x0007580601007387 */ /* 0x000fe20000100a00 */
[----:B------:R-:W-:Y:S01]  /*2e780*/  IMAD R242, R242, 0xc, RZ ;  /* 0x0000000cf2f27824 */ /* 0x000fe200078e02ff */
[----:B------:R-:W2:Y:S02]  /*2e790*/  LDC R14, c[0x0][0x278] ;  /* 0x00009e00ff0e7b82 */ /* 0x000ea40000000800 */
[----:B------:R1:W-:Y:S01]  /*2e7a0*/  STL.64 [R1+0x428], R10 ;  /* 0x0004280a01007387 */ /* 0x0003e20000100a00 */
[----:B------:R-:W-:-:S05]  /*2e7b0*/  IMAD R244, R244, 0x16, RZ ;  /* 0x00000016f4f47824 */ /* 0x000fca00078e02ff */
[----:B------:R-:W3:Y:S01]  /*2e7c0*/  LDC R128, c[0x0][0x278] ;  /* 0x00009e00ff807b82 */ /* 0x000ee20000000800 */
[-C--:B-1----:R-:W-:Y:S02]  /*2e7d0*/  IADD3 R10, P6, R243, R2.reuse, RZ ;  /* 0x00000002f30a7210 */ /* 0x082fe40007fde0ff */
[----:B------:R-:W-:-:S05]  /*2e7e0*/  IADD3 R6, P5, R242, R2, RZ ;  /* 0x00000002f2067210 */ /* 0x000fca0007fbe0ff */
[----:B------:R-:W1:Y:S01]  /*2e7f0*/  LDC R115, c[0x0][0x278] ;  /* 0x00009e00ff737b82 */ /* 0x000e620000000800 */
[-C--:B------:R-:W-:Y:S01]  /*2e800*/  LEA.HI.X.SX32 R11, R9, R3.reuse, 0x1, P6 ;  /* 0x00000003090b7211 */ /* 0x080fe200030f0eff */
[----:B----4-:R-:W-:Y:S01]  /*2e810*/  IMAD R9, R5, 0xb, RZ ;  /* 0x0000000b05097824 */ /* 0x010fe200078e02ff */
[----:B------:R-:W-:-:S05]  /*2e820*/  LEA.HI.X.SX32 R7, R241, R3, 0x1, P5 ;  /* 0x00000003f1077211 */ /* 0x000fca00028f0eff */
[----:B------:R-:W4:Y:S01]  /*2e830*/  LDC R5, c[0x0][0x278] ;  /* 0x00009e00ff057b82 */ /* 0x000f220000000800 */
[----:B------:R0:W-:Y:S01]  /*2e840*/  STL.64 [R1+0x410], R6 ;  /* 0x0004100601007387 */ /* 0x0001e20000100a00 */
[----:B------:R-:W-:-:S06]  /*2e850*/  IMAD R247, R247, 0x1a, RZ ;  /* 0x0000001af7f77824 */ /* 0x000fcc00078e02ff */
[----:B------:R-:W1:Y:S01]  /*2e860*/  LDC R114, c[0x0][0x278] ;  /* 0x00009e00ff727b82 */ /* 0x000e620000000800 */
[----:B0-----:R-:W-:-:S07]  /*2e870*/  IADD3 R6, P5, R244, R2, RZ ;  /* 0x00000002f4067210 */ /* 0x001fce0007fbe0ff */
[----:B------:R-:W0:Y:S01]  /*2e880*/  LDC R124, c[0x0][0x278] ;  /* 0x00009e00ff7c7b82 */ /* 0x000e220000000800 */
[----:B------:R-:W-:-:S07]  /*2e890*/  LEA.HI.X.SX32 R7, R9, R3, 0x1, P5 ;  /* 0x0000000309077211 */ /* 0x000fce00028f0eff */
[----:B------:R-:W2:Y:S01]  /*2e8a0*/  LDC R9, c[0x0][0x278] ;  /* 0x00009e00ff097b82 */ /* 0x000ea20000000800 */
[----:B------:R-:W-:Y:S01]  /*2e8b0*/  STL.64 [R1+0x408], R10 ;  /* 0x0004080a01007387 */ /* 0x000fe20000100a00 */
[----:B----4-:R-:W-:-:S03]  /*2e8c0*/  IMAD R5, R5, 0xd, RZ ;  /* 0x0000000d05057824 */ /* 0x010fc600078e02ff */
[----:B------:R4:W-:Y:S01]  /*2e8d0*/  STL.64 [R1+0x3e8], R6 ;  /* 0x0003e80601007387 */ /* 0x0009e20000100a00 */
[----:B------:R-:W-:Y:S02]  /*2e8e0*/  IMAD R245, R245, 0x18, RZ ;  /* 0x00000018f5f57824 */ /* 0x000fe400078e02ff */
[----:B------:R-:W0:Y:S08]  /*2e8f0*/  LDC R111, c[0x0][0x278] ;  /* 0x00009e00ff6f7b82 */ /* 0x000e300000000800 */
[----:B------:R-:W0:Y:S01]  /*2e900*/  LDC R110, c[0x0][0x278] ;  /* 0x00009e00ff6e7b82 */ /* 0x000e220000000800 */
[----:B----4-:R-:W-:-:S04]  /*2e910*/  IADD3 R6, P5, R247, R2, RZ ;  /* 0x00000002f7067210 */ /* 0x010fc80007fbe0ff */
[----:B------:R-:W-:-:S03]  /*2e920*/  LEA.HI.X.SX32 R7, R5, R3, 0x1, P5 ;  /* 0x0000000305077211 */ /* 0x000fc600028f0eff */
[----:B------:R-:W4:Y:S01]  /*2e930*/  LDC R5, c[0x0][0x278] ;  /* 0x00009e00ff057b82 */ /* 0x000f220000000800 */
[----:B--2---:R-:W-:Y:S01]  /*2e940*/  IMAD R234, R9, 0x30, RZ ;  /* 0x0000003009ea7824 */ /* 0x004fe200078e02ff */
[----:B------:R-:W-:-:S06]  /*2e950*/  IADD3 R10, P6, R245, R2, RZ ;  /* 0x00000002f50a7210 */ /* 0x000fcc0007fde0ff */
[----:B------:R-:W2:Y:S01]  /*2e960*/  LDC R9, c[0x0][0x278] ;  /* 0x00009e00ff097b82 */ /* 0x000ea20000000800 */
[----:B------:R-:W-:Y:S01]  /*2e970*/  LEA.HI.X.SX32 R11, R242, R3, 0x1, P6 ;  /* 0x00000003f20b7211 */ /* 0x000fe200030f0eff */
[----:B------:R-:W-:-:S04]  /*2e980*/  IMAD R248, R248, 0x1c, RZ ;  /* 0x0000001cf8f87824 */ /* 0x000fc800078e02ff */
[----:B------:R3:W-:Y:S01]  /*2e990*/  STL.64 [R1+0x3e0], R10 ;  /* 0x0003e00a01007387 */ /* 0x0007e20000100a00 */
[----:B------:R-:W-:Y:S01]  /*2e9a0*/  IMAD R250, R147, 0x2c, RZ ;  /* 0x0000002c93fa7824 */ /* 0x000fe200078e02ff */
[----:B------:R-:W0:Y:S02]  /*2e9b0*/  LDC R120, c[0x0][0x278] ;  /* 0x00009e00ff787b82 */ /* 0x000e240000000800 */
[----:B------:R1:W-:Y:S06]  /*2e9c0*/  STL.64 [R1+0x3d8], R6 ;  /* 0x0003d80601007387 */ /* 0x0003ec0000100a00 */
[----:B------:R-:W0:Y:S01]  /*2e9d0*/  LDC R107, c[0x0][0x278] ;  /* 0x00009e00ff6b7b82 */ /* 0x000e220000000800 */
[----:B---3--:R-:W-:-:S02]  /*2e9e0*/  IADD3 R10, P6, R248, R2, RZ ;  /* 0x00000002f80a7210 */ /* 0x008fc40007fde0ff */
[----:B----4-:R-:W-:Y:S02]  /*2e9f0*/  LEA R5, R5, -R5, 0x4 ;  /* 0x8000000505057211 */ /* 0x010fe400078e20ff */
[-C--:B-1----:R-:W-:Y:S02]  /*2ea00*/  IADD3 R6, P5, R249, R2.reuse, RZ ;  /* 0x00000002f9067210 */ /* 0x082fe40007fbe0ff */
[-C--:B------:R-:W-:Y:S01]  /*2ea10*/  LEA.HI.X.SX32 R11, R243, R3.reuse, 0x1, P6 ;  /* 0x00000003f30b7211 */ /* 0x080fe200030f0eff */
[----:B------:R-:W-:Y:S01]  /*2ea20*/  IMAD R251, R146, 0x2e, RZ ;  /* 0x0000002e92fb7824 */ /* 0x000fe200078e02ff */
[----:B------:R-:W-:Y:S01]  /*2ea30*/  LEA.HI.X.SX32 R7, R5, R3, 0x1, P5 ;  /* 0x0000000305077211 */ /* 0x000fe200028f0eff */
[----:B--2---:R-:W-:Y:S01]  /*2ea40*/  IMAD R9, R9, 0x17, RZ ;  /* 0x0000001709097824 */ /* 0x004fe200078e02ff */
[----:B------:R-:W1:Y:S01]  /*2ea50*/  LDC R5, c[0x0][0x278] ;  /* 0x00009e00ff057b82 */ /* 0x000e620000000800 */
[----:B------:R2:W-:Y:S04]  /*2ea60*/  STL.64 [R1+0x3d0], R10 ;  /* 0x0003d00a01007387 */ /* 0x0005e80000100a00 */
[----:B------:R3:W-:Y:S03]  /*2ea70*/  STL.64 [R1+0x3c8], R6 ;  /* 0x0003c80601007387 */ /* 0x0007e60000100a00 */
[----:B------:R-:W4:Y:S01]  /*2ea80*/  LDC R106, c[0x0][0x278] ;  /* 0x00009e00ff6a7b82 */ /* 0x000f220000000800 */
[----:B--2---:R-:W-:-:S07]  /*2ea90*/  IADD3 R10, P6, R250, R2, RZ ;  /* 0x00000002fa0a7210 */ /* 0x004fce0007fde0ff */
[----:B------:R-:W2:Y:S01]  /*2eaa0*/  LDC R116, c[0x0][0x278] ;  /* 0x00009e00ff747b82 */ /* 0x000ea20000000800 */
[----:B---3--:R-:W-:Y:S02]  /*2eab0*/  IADD3 R6, P5, R251, R2, RZ ;  /* 0x00000002fb067210 */ /* 0x008fe40007fbe0ff */
[-C--:B------:R-:W-:Y:S02]  /*2eac0*/  LEA.HI.X.SX32 R11, R244, R3.reuse, 0x1, P6 ;  /* 0x00000003f40b7211 */ /* 0x080fe400030f0eff */
[----:B------:R-:W-:-:S03]  /*2ead0*/  LEA.HI.X.SX32 R7, R9, R3, 0x1, P5 ;  /* 0x0000000309077211 */ /* 0x000fc600028f0eff */
[----:B------:R3:W-:Y:S01]  /*2eae0*/  STL.64 [R1+0x390], R10 ;  /* 0x0003900a01007387 */ /* 0x0007e20000100a00 */
[----:B------:R-:W-:Y:S01]  /*2eaf0*/  IADD3 R20, P6, R234, R2, RZ ;  /* 0x00000002ea147210 */ /* 0x000fe20007fde0ff */
[----:B------:R-:W0:Y:S02]  /*2eb00*/  LDC R9, c[0x0][0x278] ;  /* 0x00009e00ff097b82 */ /* 0x000e240000000800 */
[----:B------:R1:W-:Y:S06]  /*2eb10*/  STL.64 [R1+0x388], R6 ;  /* 0x0003880601007387 */ /* 0x0003ec0000100a00 */
[----:B------:R-:W2:Y:S08]  /*2eb20*/  LDC R112, c[0x0][0x278] ;  /* 0x00009e00ff707b82 */ /* 0x000eb00000000800 */
[----:B---3--:R-:W3:Y:S08]  /*2eb30*/  LDC R11, c[0x0][0x278] ;  /* 0x00009e00ff0b7b82 */ /* 0x008ef00000000800 */
[----:B------:R-:W4:Y:S08]  /*2eb40*/  LDC R10, c[0x0][0x278] ;  /* 0x00009e00ff0a7b82 */ /* 0x000f300000000800 */
[----:B-1----:R-:W1:Y:S01]  /*2eb50*/  LDC R6, c[0x0][0x278] ;  /* 0x00009e00ff067b82 */ /* 0x002e620000000800 */
[----:B---3--:R-:W-:Y:S01]  /*2eb60*/  IMAD R22, R11, 0x32, RZ ;  /* 0x000000320b167824 */ /* 0x008fe200078e02ff */
[----:B------:R-:W-:-:S06]  /*2eb70*/  LEA.HI.X.SX32 R21, R245, R3, 0x1, P6 ;  /* 0x00000003f5157211 */ /* 0x000fcc00030f0eff */
[----:B------:R-:W3:Y:S01]  /*2eb80*/  LDC R108, c[0x0][0x278] ;  /* 0x00009e00ff6c7b82 */ /* 0x000ee20000000800 */
[----:B----4-:R-:W-:Y:S01]  /*2eb90*/  IMAD R225, R10, 0xcd, RZ ;  /* 0x000000cd0ae17824 */ /* 0x010fe200078e02ff */
[----:B------:R-:W-:-:S06]  /*2eba0*/  IADD3 R10, P5, R22, R2, RZ ;  /* 0x00000002160a7210 */ /* 0x000fcc0007fbe0ff */
[----:B------:R-:W4:Y:S01]  /*2ebb0*/  LDC R104, c[0x0][0x278] ;  /* 0x00009e00ff687b82 */ /* 0x000f220000000800 */
[----:B-1----:R-:W-:Y:S01]  /*2ebc0*/  IMAD R7, R6, 0x19, RZ ;  /* 0x0000001906077824 */ /* 0x002fe200078e02ff */
[----:B------:R-:W-:Y:S01]  /*2ebd0*/  STL.64 [R1+0x380], R20 ;  /* 0x0003801401007387 */ /* 0x000fe20000100a00 */
[----:B------:R-:W-:-:S05]  /*2ebe0*/  IMAD R18, R14, 0xcb, RZ ;  /* 0x000000cb0e127824 */ /* 0x000fca00078e02ff */
[----:B------:R-:W1:Y:S01]  /*2ebf0*/  LDC R6, c[0x0][0x278] ;  /* 0x00009e00ff067b82 */ /* 0x000e620000000800 */
[----:B------:R-:W-:-:S05]  /*2ec00*/  LEA.HI.X.SX32 R11, R7, R3, 0x1, P5 ;  /* 0x00000003070b7211 */ /* 0x000fca00028f0eff */
[----:B------:R0:W-:Y:S02]  /*2ec10*/  STL.64 [R1+0x378], R10 ;  /* 0x0003780a01007387 */ /* 0x0001e40000100a00 */
[----:B------:R-:W2:Y:S08]  /*2ec20*/  LDC R7, c[0x0][0x278] ;  /* 0x00009e00ff077b82 */ /* 0x000eb00000000800 */
[----:B------:R-:W3:Y:S08]  /*2ec30*/  LDC R14, c[0x0][0x278] ;  /* 0x00009e00ff0e7b82 */ /* 0x000ef00000000800 */
[----:B0-----:R-:W0:Y:S01]  /*2ec40*/  LDC R11, c[0x0][0x278] ;  /* 0x00009e00ff0b7b82 */ /* 0x001e220000000800 */
[----:B------:R-:W-:-:S02]  /*2ec50*/  IMAD R5, R5, 0x34, RZ ;  /* 0x0000003405057824 */ /* 0x000fc400078e02ff */
[----:B------:R-:W-:-:S03]  /*2ec60*/  IMAD R9, R9, 0x36, RZ ;  /* 0x0000003609097824 */ /* 0x000fc600078e02ff */
[-C--:B------:R-:W-:Y:S02]  /*2ec70*/  IADD3 R236, P6, R5, R2.reuse, RZ ;  /* 0x0000000205ec7210 */ /* 0x080fe40007fde0ff */
[----:B------:R-:W-:Y:S01]  /*2ec80*/  IADD3 R20, P5, R9, R2, RZ ;  /* 0x0000000209147210 */ /* 0x000fe20007fbe0ff */
[----:B-1----:R-:W-:Y:S01]  /*2ec90*/  IMAD R6, R6, 0x38, RZ ;  /* 0x0000003806067824 */ /* 0x002fe200078e02ff */
[----:B------:R-:W-:Y:S01]  /*2eca0*/  LEA.HI.X.SX32 R237, R247, R3, 0x1, P6 ;  /* 0x00000003f7ed7211 */ /* 0x000fe200030f0eff */
[----:B--2---:R-:W-:Y:S01]  /*2ecb0*/  IMAD R7, R7, 0x3a, RZ ;  /* 0x0000003a07077824 */ /* 0x004fe200078e02ff */
[----:B------:R-:W1:Y:S03]  /*2ecc0*/  LDC R10, c[0x0][0x278] ;  /* 0x00009e00ff0a7b82 */ /* 0x000e660000000800 */
[----:B------:R-:W-:Y:S05]  /*2ecd0*/  STL.64 [R1+0x370], R236 ;  /* 0x000370ec01007387 */ /* 0x000fea0000100a00 */
[----:B------:R-:W2:Y:S01]  /*2ece0*/  LDC R102, c[0x0][0x278] ;  /* 0x00009e00ff667b82 */ /* 0x000ea20000000800 */
[----:B0-----:R-:W-:-:S07]  /*2ecf0*/  IMAD R11, R11, 0x1b, RZ ;  /* 0x0000001b0b0b7824 */ /* 0x001fce00078e02ff */
[----:B------:R-:W0:Y:S01]  /*2ed00*/  LDC R100, c[0x0][0x278] ;  /* 0x00009e00ff647b82 */ /* 0x000e220000000800 */
[----:B------:R-:W-:Y:S01]  /*2ed10*/  LEA.HI.X.SX32 R21, R11, R3, 0x1, P5 ;  /* 0x000000030b157211 */ /* 0x000fe200028f0eff */
[----:B---3--:R-:W-:-:S04]  /*2ed20*/  IMAD R14, R14, 0x1d, RZ ;  /* 0x0000001d0e0e7824 */ /* 0x008fc800078e02ff */
[----:B------:R3:W-:Y:S02]  /*2ed30*/  STL.64 [R1+0x368], R20 ;  /* 0x0003681401007387 */ /* 0x0007e40000100a00 */
[----:B------:R-:W0:Y:S08]  /*2ed40*/  LDC R99, c[0x0][0x278] ;  /* 0x00009e00ff637b82 */ /* 0x000e300000000800 */
[----:B------:R-:W0:Y:S01]  /*2ed50*/  LDC R98, c[0x0][0x278] ;  /* 0x00009e00ff627b82 */ /* 0x000e220000000800 */
[----:B---3--:R-:W-:-:S04]  /*2ed60*/  IADD3 R20, P5, R7, R2, RZ ;  /* 0x0000000207147210 */ /* 0x008fc80007fbe0ff */
[----:B------:R-:W-:-:S03]  /*2ed70*/  LEA.HI.X.SX32 R21, R14, R3, 0x1, P5 ;  /* 0x000000030e157211 */ /* 0x000fc600028f0eff */
[----:B------:R-:W3:Y:S01]  /*2ed80*/  LDC R14, c[0x0][0x278] ;  /* 0x00009e00ff0e7b82 */ /* 0x000ee20000000800 */
[----:B------:R-:W-:Y:S01]  /*2ed90*/  IADD3 R236, P6, R6, R2, RZ ;  /* 0x0000000206ec7210 */ /* 0x000fe20007fde0ff */
[----:B------:R-:W-:-:S03]  /*2eda0*/  IMAD R247, R23, 0x3e, RZ ;  /* 0x0000003e17f77824 */ /* 0x000fc600078e02ff */
[----:B------:R-:W-:-:S03]  /*2edb0*/  LEA.HI.X.SX32 R237, R248, R3, 0x1, P6 ;  /* 0x00000003f8ed7211 */ /* 0x000fc600030f0eff */
[----:B------:R-:W4:Y:S02]  /*2edc0*/  LDC R23, c[0x0][0x278] ;  /* 0x00009e00ff177b82 */ /* 0x000f240000000800 */
[----:B------:R-:W-:Y:S04]  /*2edd0*/  STL.64 [R1+0x360], R236 ;  /* 0x000360ec01007387 */ /* 0x000fe80000100a00 */
[----:B------:R1:W-:Y:S02]  /*2ede0*/  STL.64 [R1+0x358], R20 ;  /* 0x0003581401007387 */ /* 0x0003e40000100a00 */
[----:B------:R-:W0:Y:S01]  /*2edf0*/  LDC R96, c[0x0][0x278] ;  /* 0x00009e00ff607b82 */ /* 0x000e220000000800 */
[----:B---3--:R-:W-:-:S07]  /*2ee00*/  LEA R14, R14, -R14, 0x5 ;  /* 0x8000000e0e0e7211 */ /* 0x008fce00078e28ff */
[----:B------:R-:W3:Y:S01]  /*2ee10*/  LDC R103, c[0x0][0x278] ;  /* 0x00009e00ff677b82 */ /* 0x000ee20000000800 */
[----:B-1----:R-:W-:-:S04]  /*2ee20*/  IADD3 R20, P5, R247, R2, RZ ;  /* 0x00000002f7147210 */ /* 0x002fc80007fbe0ff */
[----:B------:R-:W-:-:S03]  /*2ee30*/  LEA.HI.X.SX32 R21, R14, R3, 0x1, P5 ;  /* 0x000000030e157211 */ /* 0x000fc600028f0eff */
[----:B------:R-:W1:Y:S01]  /*2ee40*/  LDC R14, c[0x0][0x278] ;  /* 0x00009e00ff0e7b82 */ /* 0x000e620000000800 */
[----:B------:R-:W-:Y:S02]  /*2ee50*/  IMAD R10, R10, 0x3c, RZ ;  /* 0x0000003c0a0a7824 */ /* 0x000fe400078e02ff */
[----:B------:R-:W-:-:S05]  /*2ee60*/  IMAD R221, R19, 0xcf, RZ ;  /* 0x000000cf13dd7824 */ /* 0x000fca00078e02ff */
[----:B------:R-:W2:Y:S01]  /*2ee70*/  LDC R19, c[0x0][0x278] ;  /* 0x00009e00ff137b82 */ /* 0x000ea20000000800 */
[----:B------:R-:W-:Y:S01]  /*2ee80*/  IADD3 R10, P6, R10, R2, RZ ;  /* 0x000000020a0a7210 */ /* 0x000fe20007fde0ff */
[----:B----4-:R-:W-:-:S03]  /*2ee90*/  IMAD R243, R23, 0x5a, RZ ;  /* 0x0000005a17f37824 */ /* 0x010fc600078e02ff */
[----:B------:R-:W-:Y:S01]  /*2eea0*/  LEA.HI.X.SX32 R11, R249, R3, 0x1, P6 ;  /* 0x00000003f90b7211 */ /* 0x000fe200030f0eff */
[----:B------:R-:W-:Y:S02]  /*2eeb0*/  IMAD R236, R235, 0x5e, RZ ;  /* 0x0000005eebec7824 */ /* 0x000fe400078e02ff */
[----:B------:R-:W4:Y:S01]  /*2eec0*/  LDC R23, c[0x0][0x278] ;  /* 0x00009e00ff177b82 */ /* 0x000f220000000800 */
[----:B------:R-:W-:Y:S01]  /*2eed0*/  IMAD R17, R17, 0x58, RZ ;  /* 0x0000005811117824 */ /* 0x000fe200078e02ff */
[----:B------:R0:W-:Y:S04]  /*2eee0*/  STL.64 [R1+0x350], R10 ;  /* 0x0003500a01007387 */ /* 0x0001e80000100a00 */
[----:B------:R3:W-:Y:S02]  /*2eef0*/  STL.64 [R1+0x348], R20 ;  /* 0x0003481401007387 */ /* 0x0007e40000100a00 */
[----:B------:R-:W4:Y:S01]  /*2ef00*/  LDC R235, c[0x0][0x278] ;  /* 0x00009e00ffeb7b82 */ /* 0x000f220000000800 */
[----:B-1----:R-:W-:Y:S01]  /*2ef10*/  IMAD R14, R14, 0x2d, RZ ;  /* 0x0000002d0e0e7824 */ /* 0x002fe200078e02ff */
[----:B0-----:R-:W-:-:S06]  /*2ef20*/  IADD3 R10, P6, R17, R2, RZ ;  /* 0x00000002110a7210 */ /* 0x001fcc0007fde0ff */
[----:B------:R-:W0:Y:S01]  /*2ef30*/  LDC R95, c[0x0][0x278] ;  /* 0x00009e00ff5f7b82 */ /* 0x000e220000000800 */
[----:B---3--:R-:W-:-:S04]  /*2ef40*/  IADD3 R20, P5, R243, R2, RZ ;  /* 0x00000002f3147210 */ /* 0x008fc80007fbe0ff */
[----:B------:R-:W-:-:S03]  /*2ef50*/  LEA.HI.X.SX32 R21, R14, R3, 0x1, P5 ;  /* 0x000000030e157211 */ /* 0x000fc600028f0eff */
[----:B------:R-:W1:Y:S01]  /*2ef60*/  LDC R14, c[0x0][0x278] ;  /* 0x00009e00ff0e7b82 */ /* 0x000e620000000800 */
[----:B------:R-:W-:Y:S01]  /*2ef70*/  LEA.HI.X.SX32 R11, R250, R3, 0x1, P6 ;  /* 0x00000003fa0b7211 */ /* 0x000fe200030f0eff */
[----:B--2---:R-:W-:-:S04]  /*2ef80*/  IMAD R19, R19, 0x5c, RZ ;  /* 0x0000005c13137824 */ /* 0x004fc800078e02ff */
[----:B------:R2:W-:Y:S01]  /*2ef90*/  STL.64 [R1+0x2e0], R10 ;  /* 0x0002e00a01007387 */ /* 0x0005e20000100a00 */
[----:B----4-:R-:W-:Y:S01]  /*2efa0*/  IMAD R237, R23, 0x60, RZ ;  /* 0x0000006017ed7824 */ /* 0x010fe200078e02ff */
[----:B------:R-:W3:Y:S01]  /*2efb0*/  LDC R250, c[0x0][0x278] ;  /* 0x00009e00fffa7b82 */ /* 0x000ee20000000800 */
[----:B------:R-:W-:Y:S01]  /*2efc0*/  IMAD R235, R235, 0x2f, RZ ;  /* 0x0000002febeb7824 */ /* 0x000fe200078e02ff */
[----:B------:R4:W-:Y:S01]  /*2efd0*/  STL.64 [R1+0x2d8], R20 ;  /* 0x0002d81401007387 */ /* 0x0009e20000100a00 */
[----:B------:R-:W-:-:S05]  /*2efe0*/  IMAD R242, R239, 0x62, RZ ;  /* 0x00000062eff27824 */ /* 0x000fca00078e02ff */
[----:B------:R-:W0:Y:S01]  /*2eff0*/  LDC R239, c[0x0][0x278] ;  /* 0x00009e00ffef7b82 */ /* 0x000e220000000800 */
[----:B--2---:R-:W-:-:S04]  /*2f000*/  IADD3 R10, P6, R19, R2, RZ ;  /* 0x00000002130a7210 */ /* 0x004fc80007fde0ff */
[-C--:B------:R-:W-:Y:S02]  /*2f010*/  LEA.HI.X.SX32 R11, R251, R3.reuse, 0x1, P6 ;  /* 0x00000003fb0b7211 */ /* 0x080fe400030f0eff */
[-C--:B----4-:R-:W-:Y:S01]  /*2f020*/  IADD3 R20, P5, R236, R2.reuse, RZ ;  /* 0x00000002ec147210 */ /* 0x090fe20007fbe0ff */
[----:B-1----:R-:W-:Y:S01]  /*2f030*/  IMAD R14, R14, 0x64, RZ ;  /* 0x000000640e0e7824 */ /* 0x002fe200078e02ff */
[----:B------:R-:W1:Y:S01]  /*2f040*/  LDC R94, c[0x0][0x278] ;  /* 0x00009e00ff5e7b82 */ /* 0x000e620000000800 */
[----:B------:R2:W-:Y:S01]  /*2f050*/  STL.64 [R1+0x2d0], R10 ;  /* 0x0002d00a01007387 */ /* 0x0005e20000100a00 */
[----:B------:R-:W-:Y:S01]  /*2f060*/  LEA.HI.X.SX32 R21, R235, R3, 0x1, P5 ;  /* 0x00000003eb157211 */ /* 0x000fe200028f0eff */
[----:B------:R-:W-:Y:S02]  /*2f070*/  IMAD R147, R145, 0x72, RZ ;  /* 0x0000007291937824 */ /* 0x000fe400078e02ff */
[----:B------:R-:W-:Y:S02]  /*2f080*/  IMAD R143, R143, 0x7e, RZ ;  /* 0x0000007e8f8f7824 */ /* 0x000fe400078e02ff */
[----:B------:R-:W-:Y:S01]  /*2f090*/  IMAD R133, R133, 0xb0, RZ ;  /* 0x000000b085857824 */ /* 0x000fe200078e02ff */
[----:B------:R-:W4:Y:S01]  /*2f0a0*/  LDC R92, c[0x0][0x278] ;  /* 0x00009e00ff5c7b82 */ /* 0x000f220000000800 */
[----:B--2---:R-:W-:-:S07]  /*2f0b0*/  IADD3 R10, P6, R237, R2, RZ ;  /* 0x00000002ed0a7210 */ /* 0x004fce0007fde0ff */
[----:B------:R-:W2:Y:S01]  /*2f0c0*/  LDC R235, c[0x0][0x278] ;  /* 0x00009e00ffeb7b82 */ /* 0x000ea20000000800 */
[----:B------:R-:W-:Y:S01]  /*2f0d0*/  LEA.HI.X.SX32 R11, R234, R3, 0x1, P6 ;  /* 0x00000003ea0b7211 */ /* 0x000fe200030f0eff */
[----:B------:R-:W-:Y:S06]  /*2f0e0*/  STL.64 [R1+0x2c8], R20 ;  /* 0x0002c81401007387 */ /* 0x000fec0000100a00 */
[----:B------:R-:W3:Y:S01]  /*2f0f0*/  LDC R234, c[0x0][0x278] ;  /* 0x00009e00ffea7b82 */ /* 0x000ee20000000800 */
[----:B------:R0:W-:Y:S01]  /*2f100*/  STL.64 [R1+0x2c0], R10 ;  /* 0x0002c00a01007387 */ /* 0x0001e20000100a00 */
[----:B------:R-:W-:-:S02]  /*2f110*/  IMAD R137, R137, 0xae, RZ ;  /* 0x000000ae89897824 */ /* 0x000fc400078e02ff */
[----:B------:R-:W-:Y:S02]  /*2f120*/  IMAD R129, R129, 0xb2, RZ ;  /* 0x000000b281817824 */ /* 0x000fe400078e02ff */
[----:B------:R-:W-:Y:S02]  /*2f130*/  IMAD R121, R121, 0xb6, RZ ;  /* 0x000000b679797824 */ /* 0x000fe400078e02ff */
[----:B------:R-:W-:Y:S01]  /*2f140*/  IMAD R125, R125, 0xb4, RZ ;  /* 0x000000b47d7d7824 */ /* 0x000fe200078e02ff */
[----:B------:R-:W4:Y:S01]  /*2f150*/  LDC R90, c[0x0][0x278] ;  /* 0x00009e00ff5a7b82 */ /* 0x000f220000000800 */
[----:B0-----:R-:W-:-:S04]  /*2f160*/  IADD3 R10, P6, R14, R2, RZ ;  /* 0x000000020e0a7210 */ /* 0x001fc80007fde0ff */
[----:B------:R-:W-:Y:S01]  /*2f170*/  LEA.HI.X.SX32 R11, R22, R3, 0x1, P6 ;  /* 0x00000003160b7211 */ /* 0x000fe200030f0eff */
[----:B------:R-:W-:Y:S02]  /*2f180*/  IMAD R117, R117, 0xb8, RZ ;  /* 0x000000b875757824 */ /* 0x000fe400078e02ff */
[----:B------:R-:W0:Y:S01]  /*2f190*/  LDC R22, c[0x0][0x278] ;  /* 0x00009e00ff167b82 */ /* 0x000e220000000800 */
[----:B------:R-:W-:Y:S01]  /*2f1a0*/  IADD3 R20, P5, R242, R2, RZ ;  /* 0x00000002f2147210 */ /* 0x000fe20007fbe0ff */
[----:B---3--:R-:W-:Y:S02]  /*2f1b0*/  IMAD R234, R234, 0x31, RZ ;  /* 0x00000031eaea7824 */ /* 0x008fe400078e02ff */
[----:B------:R-:W-:-:S04]  /*2f1c0*/  IMAD R240, R239, 0x66, RZ ;  /* 0x00000066eff07824 */ /* 0x000fc800078e02ff */
[----:B------:R-:W3:Y:S01]  /*2f1d0*/  LDC R91, c[0x0][0x278] ;  /* 0x00009e00ff5b7b82 */ /* 0x000ee20000000800 */
[----:B------:R-:W-:Y:S01]  /*2f1e0*/  LEA.HI.X.SX32 R21, R234, R3, 0x1, P5 ;  /* 0x00000003ea157211 */ /* 0x000fe200028f0eff */
[----:B--2---:R-:W-:-:S04]  /*2f1f0*/  IMAD R241, R235, 0x68, RZ ;  /* 0x00000068ebf17824 */ /* 0x004fc800078e02ff */
[----:B------:R2:W-:Y:S02]  /*2f200*/  STL.64 [R1+0x2b8], R20 ;  /* 0x0002b81401007387 */ /* 0x0005e40000100a00 */
[----:B------:R-:W1:Y:S02]  /*2f210*/  LDC R235, c[0x0][0x278] ;  /* 0x00009e00ffeb7b82 */ /* 0x000e640000000800 */
[----:B------:R4:W-:Y:S01]  /*2f220*/  STL.64 [R1+0x2b0], R10 ;  /* 0x0002b00a01007387 */ /* 0x0009e20000100a00 */
[----:B0-----:R-:W-:-:S05]  /*2f230*/  IMAD R22, R22, 0x33, RZ ;  /* 0x0000003316167824 */ /* 0x001fca00078e02ff */
[----:B------:R-:W0:Y:S01]  /*2f240*/  LDC R234, c[0x0][0x278] ;  /* 0x00009e00ffea7b82 */ /* 0x000e220000000800 */
[-C--:B--2---:R-:W-:Y:S02]  /*2f250*/  IADD3 R20, P5, R240, R2.reuse, RZ ;  /* 0x00000002f0147210 */ /* 0x084fe40007fbe0ff */
[----:B----4-:R-:W-:Y:S02]  /*2f260*/  IADD3 R10, P6, R241, R2, RZ ;  /* 0x00000002f10a7210 */ /* 0x010fe40007fde0ff */
[-C--:B------:R-:W-:Y:S01]  /*2f270*/  LEA.HI.X.SX32 R21, R22, R3.reuse, 0x1, P5 ;  /* 0x0000000316157211 */ /* 0x080fe200028f0eff */
[----:B------:R-:W-:Y:S01]  /*2f280*/  IMAD R113, R113, 0xba, RZ ;  /* 0x000000ba71717824 */ /* 0x000fe200078e02ff */
[----:B------:R-:W-:Y:S01]  /*2f290*/  LEA.HI.X.SX32 R11, R5, R3, 0x1, P6 ;  /* 0x00000003050b7211 */ /* 0x000fe200030f0eff */
[----:B------:R-:W-:Y:S01]  /*2f2a0*/  IMAD R251, R250, 0x3b, RZ ;  /* 0x0000003bfafb7824 */ /* 0x000fe200078e02ff */
[----:B------:R-:W2:Y:S01]  /*2f2b0*/  LDC R5, c[0x0][0x278] ;  /* 0x00009e00ff057b82 */ /* 0x000ea20000000800 */
[----:B------:R-:W-:Y:S04]  /*2f2c0*/  STL.64 [R1+0x2a8], R20 ;  /* 0x0002a81401007387 */ /* 0x000fe80000100a00 */
[----:B------:R4:W-:Y:S01]  /*2f2d0*/  STL.64 [R1+0x2a0], R10 ;  /* 0x0002a00a01007387 */ /* 0x0009e20000100a00 */
[----:B-1----:R-:W-:-:S02]  /*2f2e0*/  IMAD R239, R235, 0x6a, RZ ;  /* 0x0000006aebef7824 */ /* 0x002fc400078e02ff */
[----:B------:R-:W-:Y:S01]  /*2f2f0*/  IMAD R105, R105, 0xbe, RZ ;  /* 0x000000be69697824 */ /* 0x000fe200078e02ff */
[----:B------:R-:W1:Y:S08]  /*2f300*/  LDC R88, c[0x0][0x278] ;  /* 0x00009e00ff587b82 */ /* 0x000e700000000800 */
[----:B----4-:R-:W4:Y:S01]  /*2f310*/  LDC R11, c[0x0][0x278] ;  /* 0x00009e00ff0b7b82 */ /* 0x010f220000000800 */
[----:B0-----:R-:W-:Y:S01]  /*2f320*/  IMAD R235, R234, 0x6c, RZ ;  /* 0x0000006ceaeb7824 */ /* 0x001fe200078e02ff */
[----:B------:R-:W-:-:S04]  /*2f330*/  IADD3 R244, P5, R239, R2, RZ ;  /* 0x00000002eff47210 */ /* 0x000fc80007fbe0ff */
[----:B------:R-:W-:Y:S02]  /*2f340*/  IADD3 R20, P6, R235, R2, RZ ;  /* 0x00000002eb147210 */ /* 0x000fe40007fde0ff */
[----:B------:R-:W0:Y:S01]  /*2f350*/  LDC R10, c[0x0][0x278] ;  /* 0x00009e00ff0a7b82 */ /* 0x000e220000000800 */
[----:B--2---:R-:W-:Y:S01]  /*2f360*/  IMAD R5, R5, 0x70, RZ ;  /* 0x0000007005057824 */ /* 0x004fe200078e02ff */
[----:B------:R-:W-:-:S06]  /*2f370*/  LEA.HI.X.SX32 R21, R9, R3, 0x1, P6 ;  /* 0x0000000309157211 */ /* 0x000fcc00030f0eff */
[----:B------:R-:W2:Y:S01]  /*2f380*/  LDC R9, c[0x0][0x278] ;  /* 0x00009e00ff097b82 */ /* 0x000ea20000000800 */
[----:B----4-:R-:W-:-:S07]  /*2f390*/  IMAD R11, R11, 0x35, RZ ;  /* 0x000000350b0b7824 */ /* 0x010fce00078e02ff */
[----:B------:R-:W4:Y:S01]  /*2f3a0*/  LDC R234, c[0x0][0x278] ;  /* 0x00009e00ffea7b82 */ /* 0x000f220000000800 */
[----:B------:R-:W-:-:S07]  /*2f3b0*/  LEA.HI.X.SX32 R245, R11, R3, 0x1, P5 ;  /* 0x000000030bf57211 */ /* 0x000fce00028f0eff */
[----:B------:R-:W3:Y:S01]  /*2f3c0*/  LDC R11, c[0x0][0x278] ;  /* 0x00009e00ff0b7b82 */ /* 0x000ee20000000800 */
[----:B------:R-:W-:Y:S04]  /*2f3d0*/  STL.64 [R1+0x298], R244 ;  /* 0x000298f401007387 */ /* 0x000fe80000100a00 */
[----:B------:R1:W-:Y:S01]  /*2f3e0*/  STL.64 [R1+0x290], R20 ;  /* 0x0002901401007387 */ /* 0x0003e20000100a00 */
[----:B------:R-:W-:Y:S02]  /*2f3f0*/  IMAD R109, R109, 0xbc, RZ ;  /* 0x000000bc6d6d7824 */ /* 0x000fe400078e02ff */
[----:B------:R-:W-:Y:S01]  /*2f400*/  IMAD R101, R101, 0xc0, RZ ;  /* 0x000000c065657824 */ /* 0x000fe200078e02ff */
[----:B------:R-:W4:Y:S01]  /*2f410*/  LDC R86, c[0x0][0x278] ;  /* 0x00009e00ff567b82 */ /* 0x000f220000000800 */
[----:B-1----:R-:W-:Y:S01]  /*2f420*/  IADD3 R20, P6, R5, R2, RZ ;  /* 0x0000000205147210 */ /* 0x002fe20007fde0ff */
[----:B------:R-:W-:-:S06]  /*2f430*/  IMAD R97, R97, 0xc2, RZ ;  /* 0x000000c261617824 */ /* 0x000fcc00078e02ff */
[----:B------:R-:W1:Y:S01]  /*2f440*/  LDC R84, c[0x0][0x278] ;  /* 0x00009e00ff547b82 */ /* 0x000e620000000800 */
[----:B------:R-:W-:-:S07]  /*2f450*/  LEA.HI.X.SX32 R21, R6, R3, 0x1, P6 ;  /* 0x0000000306157211 */ /* 0x000fce00030f0eff */
[----:B------:R-:W4:Y:S01]  /*2f460*/  LDC R6, c[0x0][0x278] ;  /* 0x00009e00ff067b82 */ /* 0x000f220000000800 */
[----:B0-----:R-:W-:Y:S02]  /*2f470*/  IMAD R10, R10, 0x6e, RZ ;  /* 0x0000006e0a0a7824 */ /* 0x001fe400078e02ff */
[----:B---3--:R-:W-:-:S03]  /*2f480*/  IMAD R11, R11, 0x37, RZ ;  /* 0x000000370b0b7824 */ /* 0x008fc600078e02ff */
[----:B------:R-:W-:Y:S01]  /*2f490*/  IADD3 R244, P5, R10, R2, RZ ;  /* 0x000000020af47210 */ /* 0x000fe20007fbe0ff */
[----:B--2---:R-:W-:Y:S01]  /*2f4a0*/  IMAD R9, R9, 0x74, RZ ;  /* 0x0000007409097824 */ /* 0x004fe200078e02ff */
[----:B------:R-:W0:Y:S02]  /*2f4b0*/  LDC R89, c[0x0][0x278] ;  /* 0x00009e00ff597b82 */ /* 0x000e240000000800 */
[----:B------:R-:W-:-:S05]  /*2f4c0*/  LEA.HI.X.SX32 R245, R11, R3, 0x1, P5 ;  /* 0x000000030bf57211 */ /* 0x000fca00028f0eff */
[----:B------:R2:W-:Y:S01]  /*2f4d0*/  STL.64 [R1+0x288], R244 ;  /* 0x000288f401007387 */ /* 0x0005e20000100a00 */
[----:B------:R-:W3:Y:S03]  /*2f4e0*/  LDC R11, c[0x0][0x278] ;  /* 0x00009e00ff0b7b82 */ /* 0x000ee60000000800 */
[----:B------:R1:W-:Y:S01]  /*2f4f0*/  STL.64 [R1+0x280], R20 ;  /* 0x0002801401007387 */ /* 0x0003e20000100a00 */
[----:B----4-:R-:W-:-:S04]  /*2f500*/  IMAD R6, R6, 0x39, RZ ;  /* 0x0000003906067824 */ /* 0x010fc800078e02ff */
[----:B------:R-:W4:Y:S01]  /*2f510*/  LDC R82, c[0x0][0x278] ;  /* 0x00009e00ff527b82 */ /* 0x000f220000000800 */
[-C--:B--2---:R-:W-:Y:S02]  /*2f520*/  IADD3 R244, P5, R147, R2.reuse, RZ ;  /* 0x0000000293f47210 */ /* 0x084fe40007fbe0ff */
[----:B-1----:R-:W-:Y:S02]  /*2f530*/  IADD3 R20, P6, R9, R2, RZ ;  /* 0x0000000209147210 */ /* 0x002fe40007fde0ff */
[-C--:B------:R-:W-:Y:S01]  /*2f540*/  LEA.HI.X.SX32 R245, R6, R3.reuse, 0x1, P5 ;  /* 0x0000000306f57211 */ /* 0x080fe200028f0eff */
[----:B------:R-:W-:Y:S01]  /*2f550*/  IMAD R93, R93, 0xc4, RZ ;  /* 0x000000c45d5d7824 */ /* 0x000fe200078e02ff */
[----:B------:R-:W-:Y:S01]  /*2f560*/  LEA.HI.X.SX32 R21, R7, R3, 0x1, P6 ;  /* 0x0000000307157211 */ /* 0x000fe200030f0eff */
[----:B------:R-:W1:Y:S02]  /*2f570*/  LDC R6, c[0x0][0x278] ;  /* 0x00009e00ff067b82 */ /* 0x000e640000000800 */
[----:B------:R-:W-:Y:S04]  /*2f580*/  STL.64 [R1+0x278], R244 ;  /* 0x000278f401007387 */ /* 0x000fe80000100a00 */
[----:B------:R2:W-:Y:S01]  /*2f590*/  STL.64 [R1+0x270], R20 ;  /* 0x0002701401007387 */ /* 0x0005e20000100a00 */
[----:B---3--:R-:W-:Y:S01]  /*2f5a0*/  IMAD R11, R11, 0x78, RZ ;  /* 0x000000780b0b7824 */ /* 0x008fe200078e02ff */
[----:B------:R-:W3:Y:S01]  /*2f5b0*/  LDC R7, c[0x0][0x278] ;  /* 0x00009e00ff077b82 */ /* 0x000ee20000000800 */
[----:B------:R-:W-:-:S02]  /*2f5c0*/  IMAD R85, R85, 0xca, RZ ;  /* 0x000000ca55557824 */ /* 0x000fc400078e02ff */
[----:B------:R-:W-:Y:S02]  /*2f5d0*/  IMAD R81, R81, 0xcc, RZ ;  /* 0x000000cc51517824 */ /* 0x000fe400078e02ff */
[----:B------:R-:W-:Y:S02]  /*2f5e0*/  IMAD R77, R77, 0xce, RZ ;  /* 0x000000ce4d4d7824 */ /* 0x000fe400078e02ff */
[----:B------:R-:W-:Y:S01]  /*2f5f0*/  IMAD R73, R73, 0xd0, RZ ;  /* 0x000000d049497824 */ /* 0x000fe200078e02ff */
[----:B------:R-:W4:Y:S08]  /*2f600*/  LDC R80, c[0x0][0x278] ;  /* 0x00009e00ff507b82 */ /* 0x000f300000000800 */
[----:B--2---:R-:W2:Y:S01]  /*2f610*/  LDC R20, c[0x0][0x278] ;  /* 0x00009e00ff147b82 */ /* 0x004ea20000000800 */
[----:B------:R-:W-:Y:S01]  /*2f620*/  IADD3 R244, P6, R11, R2, RZ ;  /* 0x000000020bf47210 */ /* 0x000fe20007fde0ff */
[----:B------:R-:W-:-:S02]  /*2f630*/  IMAD R234, R234, 0x76, RZ ;  /* 0x00000076eaea7824 */ /* 0x000fc400078e02ff */
[----:B-1----:R-:W-:Y:S02]  /*2f640*/  IMAD R6, R6, 0x7a, RZ ;  /* 0x0000007a06067824 */ /* 0x002fe400078e02ff */
[----:B------:R-:W-:Y:S02]  /*2f650*/  IMAD R65, R65, 0xd4, RZ ;  /* 0x000000d441417824 */ /* 0x000fe400078e02ff */
[----:B------:R-:W-:Y:S01]  /*2f660*/  IMAD R69, R69, 0xd2, RZ ;  /* 0x000000d245457824 */ /* 0x000fe200078e02ff */
[----:B------:R-:W1:Y:S01]  /*2f670*/  LDC R87, c[0x0][0x278] ;  /* 0x00009e00ff577b82 */ /* 0x000e620000000800 */
[----:B------:R-:W-:Y:S02]  /*2f680*/  IMAD R57, R57, 0xd8, RZ ;  /* 0x000000d839397824 */ /* 0x000fe400078e02ff */
[----:B------:R-:W-:Y:S02]  /*2f690*/  IMAD R53, R53, 0xda, RZ ;  /* 0x000000da35357824 */ /* 0x000fe400078e02ff */
[----:B------:R-:W-:-:S02]  /*2f6a0*/  IMAD R49, R49, 0xdc, RZ ;  /* 0x000000dc31317824 */ /* 0x000fc400078e02ff */
[----:B------:R-:W-:Y:S01]  /*2f6b0*/  IMAD R41, R41, 0xe0, RZ ;  /* 0x000000e029297824 */ /* 0x000fe200078e02ff */
[----:B------:R-:W1:Y:S01]  /*2f6c0*/  LDC R78, c[0x0][0x278] ;  /* 0x00009e00ff4e7b82 */ /* 0x000e620000000800 */
[----:B--2---:R-:W-:-:S07]  /*2f6d0*/  IMAD R250, R20, 0x3c, RZ ;  /* 0x0000003c14fa7824 */ /* 0x004fce00078e02ff */
[----:B------:R-:W2:Y:S08]  /*2f6e0*/  LDC R76, c[0x0][0x278] ;  /* 0x00009e00ff4c7b82 */ /* 0x000eb00000000800 */
[----:B------:R-:W0:Y:S01]  /*2f6f0*/  LDC R20, c[0x0][0x278] ;  /* 0x00009e00ff147b82 */ /* 0x000e220000000800 */
[----:B------:R-:W-:Y:S02]  /*2f700*/  LEA.HI.X.SX32 R245, R250, R3, 0x1, P6 ;  /* 0x00000003faf57211 */ /* 0x000fe400030f0eff */
[----:B------:R-:W-:Y:S01]  /*2f710*/  IADD3 R248, P5, R234, R2, RZ ;  /* 0x00000002eaf87210 */ /* 0x000fe20007fbe0ff */
[----:B---3--:R-:W-:-:S03]  /*2f720*/  IMAD R7, R7, 0x7c, RZ ;  /* 0x0000007c07077824 */ /* 0x008fc600078e02ff */
[----:B------:R-:W-:Y:S01]  /*2f730*/  LEA.HI.X.SX32 R249, R251, R3, 0x1, P5 ;  /* 0x00000003fbf97211 */ /* 0x000fe200028f0eff */
[----:B------:R-:W-:Y:S01]  /*2f740*/  IMAD R45, R45, 0xde, RZ ;  /* 0x000000de2d2d7824 */ /* 0x000fe200078e02ff */
[----:B------:R-:W3:Y:S01]  /*2f750*/  LDC R83, c[0x0][0x278] ;  /* 0x00009e00ff537b82 */ /* 0x000ee20000000800 */
[----:B------:R-:W-:Y:S02]  /*2f760*/  IMAD R37, R37, 0xe2, RZ ;  /* 0x000000e225257824 */ /* 0x000fe400078e02ff */
[----:B------:R-:W-:Y:S02]  /*2f770*/  IMAD R145, R144, 0x71, RZ ;  /* 0x0000007190917824 */ /* 0x000fe400078e02ff */
[----:B------:R-:W-:Y:S02]  /*2f780*/  IMAD R33, R33, 0xe4, RZ ;  /* 0x000000e421217824 */ /* 0x000fe400078e02ff */
[----:B------:R-:W-:Y:S01]  /*2f790*/  IMAD R146, R27, 0xe8, RZ ;  /* 0x000000e81b927824 */ /* 0x000fe200078e02ff */
[----:B------:R-:W3:Y:S01]  /*2f7a0*/  LDC R74, c[0x0][0x278] ;  /* 0x00009e00ff4a7b82 */ /* 0x000ee20000000800 */
[----:B0-----:R-:W-:-:S07]  /*2f7b0*/  IMAD R250, R20, 0x3d, RZ ;  /* 0x0000003d14fa7824 */ /* 0x001fce00078e02ff */
[----:B------:R-:W0:Y:S08]  /*2f7c0*/  LDC R72, c[0x0][0x278] ;  /* 0x00009e00ff487b82 */ /* 0x000e300000000800 */
[----:B------:R-:W4:Y:S01]  /*2f7d0*/  LDC R20, c[0x0][0x278] ;  /* 0x00009e00ff147b82 */ /* 0x000f220000000800 */
[----:B------:R1:W-:Y:S04]  /*2f7e0*/  STL.64 [R1+0x268], R248 ;  /* 0x000268f801007387 */ /* 0x0003e80000100a00 */
[----:B------:R2:W-:Y:S01]  /*2f7f0*/  STL.64 [R1+0x260], R244 ;  /* 0x000260f401007387 */ /* 0x0005e20000100a00 */
[----:B------:R-:W-:-:S02]  /*2f800*/  IMAD R142, R142, 0x15a, RZ ;  /* 0x0000015a8e8e7824 */ /* 0x000fc400078e02ff */
[----:B------:R-:W-:Y:S01]  /*2f810*/  IMAD R139, R139, 0xad, RZ ;  /* 0x000000ad8b8b7824 */ /* 0x000fe200078e02ff */
[----:B------:R-:W0:Y:S01]  /*2f820*/  LDC R79, c[0x0][0x278] ;  /* 0x00009e00ff4f7b82 */ /* 0x000e220000000800 */
[-C--:B-1----:R-:W-:Y:S02]  /*2f830*/  IADD3 R248, P5, R6, R2.reuse, RZ ;  /* 0x0000000206f87210 */ /* 0x082fe40007fbe0ff */
[----:B--2---:R-:W-:Y:S01]  /*2f840*/  IADD3 R244, P6, R7, R2, RZ ;  /* 0x0000000207f47210 */ /* 0x004fe20007fde0ff */
[----:B------:R-:W-:Y:S01]  /*2f850*/  IMAD R138, R138, 0x15e, RZ ;  /* 0x0000015e8a8a7824 */ /* 0x000fe200078e02ff */
[-C--:B------:R-:W-:Y:S01]  /*2f860*/  LEA.HI.X.SX32 R249, R250, R3.reuse, 0x1, P5 ;  /* 0x00000003faf97211 */ /* 0x080fe200028f0eff */
[----:B------:R-:W-:Y:S01]  /*2f870*/  IMAD R135, R135, 0xaf, RZ ;  /* 0x000000af87877824 */ /* 0x000fe200078e02ff */
[----:B------:R-:W-:Y:S01]  /*2f880*/  LEA.HI.X.SX32 R245, R247, R3, 0x1, P6 ;  /* 0x00000003f7f57211 */ /* 0x000fe200030f0eff */
[----:B------:R-:W-:Y:S01]  /*2f890*/  IMAD R134, R134, 0x162, RZ ;  /* 0x0000016286867824 */ /* 0x000fe200078e02ff */
[----:B------:R-:W1:Y:S01]  /*2f8a0*/  LDC R70, c[0x0][0x278] ;  /* 0x00009e00ff467b82 */ /* 0x000e620000000800 */
[----:B----4-:R-:W-:Y:S01]  /*2f8b0*/  LEA R247, R20, -R20, 0x6 ;  /* 0x8000001414f77211 */ /* 0x010fe200078e30ff */
[----:B------:R2:W-:Y:S06]  /*2f8c0*/  STL.64 [R1+0x258], R248 ;  /* 0x000258f801007387 */ /* 0x0005ec0000100a00 */
[----:B------:R-:W4:Y:S01]  /*2f8d0*/  LDC R20, c[0x0][0x278] ;  /* 0x00009e00ff147b82 */ /* 0x000f220000000800 */
[----:B--2---:R-:W-:Y:S01]  /*2f8e0*/  IADD3 R248, P5, R143, R2, RZ ;  /* 0x000000028ff87210 */ /* 0x004fe20007fbe0ff */
[----:B------:R-:W-:Y:S01]  /*2f8f0*/  IMAD R131, R131, 0xb1, RZ ;  /* 0x000000b183837824 */ /* 0x000fe200078e02ff */
[----:B------:R-:W-:Y:S01]  /*2f900*/  LEA R141, R141, -R141, 0x7 ;  /* 0x8000008d8d8d7211 */ /* 0x000fe200078e38ff */
[----:B------:R-:W-:Y:S01]  /*2f910*/  IMAD R130, R130, 0x166, RZ ;  /* 0x0000016682827824 */ /* 0x000fe200078e02ff */
[----:B------:R-:W-:Y:S01]  /*2f920*/  LEA.HI.X.SX32 R249, R247, R3, 0x1, P5 ;  /* 0x00000003f7f97211 */ /* 0x000fe200028f0eff */
[----:B------:R-:W-:-:S02]  /*2f930*/  IMAD R140, R140, 0x15c, RZ ;  /* 0x0000015c8c8c7824 */ /* 0x000fc400078e02ff */
[----:B------:R-:W2:Y:S01]  /*2f940*/  LDC R247, c[0x0][0x278] ;  /* 0x00009e00fff77b82 */ /* 0x000ea20000000800 */
[----:B------:R-:W-:Y:S04]  /*2f950*/  STL.64 [R1+0x250], R244 ;  /* 0x000250f401007387 */ /* 0x000fe80000100a00 */
[----:B------:R3:W-:Y:S01]  /*2f960*/  STL.64 [R1+0x248], R248 ;  /* 0x000248f801007387 */ /* 0x0007e20000100a00 */
[----:B------:R-:W-:Y:S02]  /*2f970*/  IMAD R127, R127, 0xb3, RZ ;  /* 0x000000b37f7f7824 */ /* 0x000fe400078e02ff */
[----:B------:R-:W-:Y:S01]  /*2f980*/  IMAD R126, R126, 0x16a, RZ ;  /* 0x0000016a7e7e7824 */ /* 0x000fe200078e02ff */
[----:B------:R-:W1:Y:S01]  /*2f990*/  LDC R23, c[0x0][0x278] ;  /* 0x00009e00ff177b82 */ /* 0x000e620000000800 */
[----:B---3--:R-:W-:Y:S01]  /*2f9a0*/  IADD3 R248, P5, R133, R2, RZ ;  /* 0x0000000285f87210 */ /* 0x008fe20007fbe0ff */
[----:B------:R-:W-:-:S06]  /*2f9b0*/  IMAD R136, R136, 0x160, RZ ;  /* 0x0000016088887824 */ /* 0x000fcc00078e02ff */
[----:B------:R-:W3:Y:S01]  /*2f9c0*/  LDC R68, c[0x0][0x278] ;  /* 0x00009e00ff447b82 */ /* 0x000ee20000000800 */
[----:B------:R-:W-:Y:S01]  /*2f9d0*/  LEA.HI.X.SX32 R249, R17, R3, 0x1, P5 ;  /* 0x0000000311f97211 */ /* 0x000fe200028f0eff */
[----:B----4-:R-:W-:-:S06]  /*2f9e0*/  IMAD R250, R20, 0x57, RZ ;  /* 0x0000005714fa7824 */ /* 0x010fcc00078e02ff */
[----:B------:R-:W4:Y:S01]  /*2f9f0*/  LDC R17, c[0x0][0x278] ;  /* 0x00009e00ff117b82 */ /* 0x000f220000000800 */
[----:B------:R-:W-:-:S04]  /*2fa00*/  IADD3 R244, P6, R137, R2, RZ ;  /* 0x0000000289f47210 */ /* 0x000fc80007fde0ff */
[----:B------:R-:W-:Y:S01]  /*2fa10*/  LEA.HI.X.SX32 R245, R250, R3, 0x1, P6 ;  /* 0x00000003faf57211 */ /* 0x000fe200030f0eff */
[----:B--2---:R-:W-:Y:S02]  /*2fa20*/  IMAD R247, R247, 0x59, RZ ;  /* 0x00000059f7f77824 */ /* 0x004fe400078e02ff */
[----:B------:R-:W-:Y:S01]  /*2fa30*/  IMAD R144, R29, 0xe6, RZ ;  /* 0x000000e61d907824 */ /* 0x000fe200078e02ff */
[----:B------:R-:W2:Y:S01]  /*2fa40*/  LDC R75, c[0x0][0x278] ;  /* 0x00009e00ff4b7b82 */ /* 0x000ea20000000800 */
[----:B------:R0:W-:Y:S04]  /*2fa50*/  STL.64 [R1+0x188], R244 ;  /* 0x000188f401007387 */ /* 0x0001e80000100a00 */
[----:B------:R-:W-:Y:S01]  /*2fa60*/  STL.64 [R1+0x180], R248 ;  /* 0x000180f801007387 */ /* 0x000fe20000100a00 */
[----:B------:R-:W-:-:S02]  /*2fa70*/  IMAD R123, R123, 0xb5, RZ ;  /* 0x000000b57b7b7824 */ /* 0x000fc400078e02ff */
[----:B------:R-:W-:Y:S01]  /*2fa80*/  IMAD R122, R122, 0x16e, RZ ;  /* 0x0000016e7a7a7824 */ /* 0x000fe200078e02ff */
[----:B------:R-:W2:Y:S01]  /*2fa90*/  LDC R22, c[0x0][0x278] ;  /* 0x00009e00ff167b82 */ /* 0x000ea20000000800 */
[----:B0-----:R-:W-:-:S04]  /*2faa0*/  IADD3 R244, P6, R129, R2, RZ ;  /* 0x0000000281f47210 */ /* 0x001fc80007fde0ff */
[----:B------:R-:W-:Y:S01]  /*2fab0*/  LEA.HI.X.SX32 R245, R247, R3, 0x1, P6 ;  /* 0x00000003f7f57211 */ /* 0x000fe200030f0eff */
[----:B----4-:R-:W-:Y:S02]  /*2fac0*/  IMAD R17, R17, 0x5b, RZ ;  /* 0x0000005b11117824 */ /* 0x010fe400078e02ff */
[----:B------:R-:W0:Y:S02]  /*2fad0*/  LDC R66, c[0x0][0x278] ;  /* 0x00009e00ff427b82 */ /* 0x000e240000000800 */
[----:B------:R4:W-:Y:S01]  /*2fae0*/  STL.64 [R1+0x178], R244 ;  /* 0x000178f401007387 */ /* 0x0009e20000100a00 */
[----:B------:R-:W-:Y:S02]  /*2faf0*/  IMAD R132, R132, 0x164, RZ ;  /* 0x0000016484847824 */ /* 0x000fe400078e02ff */
[----:B------:R-:W-:Y:S02]  /*2fb00*/  IMAD R119, R119, 0xb7, RZ ;  /* 0x000000b777777824 */ /* 0x000fe400078e02ff */
[----:B------:R-:W-:Y:S01]  /*2fb10*/  IMAD R118, R118, 0x172, RZ ;  /* 0x0000017276767824 */ /* 0x000fe200078e02ff */
[----:B------:R-:W0:Y:S01]  /*2fb20*/  LDC R64, c[0x0][0x278] ;  /* 0x00009e00ff407b82 */ /* 0x000e220000000800 */
[----:B----4-:R-:W-:Y:S01]  /*2fb30*/  IADD3 R244, P6, R121, R2, RZ ;  /* 0x0000000279f47210 */ /* 0x010fe20007fde0ff */
[----:B------:R-:W-:-:S06]  /*2fb40*/  IMAD R128, R128, 0x168, RZ ;  /* 0x0000016880807824 */ /* 0x000fcc00078e02ff */
[----:B------:R-:W4:Y:S01]  /*2fb50*/  LDC R71, c[0x0][0x278] ;  /* 0x00009e00ff477b82 */ /* 0x000f220000000800 */
[----:B------:R-:W-:-:S07]  /*2fb60*/  LEA.HI.X.SX32 R245, R17, R3, 0x1, P6 ;  /* 0x0000000311f57211 */ /* 0x000fce00030f0eff */
[----:B------:R-:W1:Y:S01]  /*2fb70*/  LDC R17, c[0x0][0x278] ;  /* 0x00009e00ff117b82 */ /* 0x000e620000000800 */
[----:B------:R-:W-:-:S04]  /*2fb80*/  IADD3 R248, P5, R125, R2, RZ ;  /* 0x000000027df87210 */ /* 0x000fc80007fbe0ff */
[----:B------:R-:W-:Y:S01]  /*2fb90*/  LEA.HI.X.SX32 R249, R243, R3, 0x1, P5 ;  /* 0x00000003f3f97211 */ /* 0x000fe200028f0eff */
[----:B------:R-:W-:Y:S02]  /*2fba0*/  IMAD R115, R115, 0xb9, RZ ;  /* 0x000000b973737824 */ /* 0x000fe400078e02ff */
[----:B------:R-:W-:Y:S01]  /*2fbb0*/  IMAD R114, R114, 0x176, RZ ;  /* 0x0000017672727824 */ /* 0x000fe200078e02ff */
[----:B------:R-:W4:Y:S01]  /*2fbc0*/  LDC R21, c[0x0][0x278] ;  /* 0x00009e00ff157b82 */ /* 0x000f220000000800 */
[----:B------:R3:W-:Y:S01]  /*2fbd0*/  STL.64 [R1+0x170], R248 ;  /* 0x000170f801007387 */ /* 0x0007e20000100a00 */
[----:B------:R-:W-:Y:S02]  /*2fbe0*/  IMAD R124, R124, 0x16c, RZ ;  /* 0x0000016c7c7c7824 */ /* 0x000fe400078e02ff */
[----:B------:R-:W-:Y:S02]  /*2fbf0*/  IMAD R111, R111, 0xbb, RZ ;  /* 0x000000bb6f6f7824 */ /* 0x000fe400078e02ff */
[----:B------:R-:W-:-:S02]  /*2fc00*/  IMAD R110, R110, 0x17a, RZ ;  /* 0x0000017a6e6e7824 */ /* 0x000fc400078e02ff */
[----:B------:R-:W-:Y:S01]  /*2fc10*/  IMAD R120, R120, 0x170, RZ ;  /* 0x0000017078787824 */ /* 0x000fe200078e02ff */
[----:B------:R-:W4:Y:S01]  /*2fc20*/  LDC R62, c[0x0][0x278] ;  /* 0x00009e00ff3e7b82 */ /* 0x000f220000000800 */
[----:B-1----:R-:W-:-:S07]  /*2fc30*/  IMAD R243, R17, 0x5d, RZ ;  /* 0x0000005d11f37824 */ /* 0x002fce00078e02ff */
[----:B------:R-:W1:Y:S01]  /*2fc40*/  LDC R17, c[0x0][0x278] ;  /* 0x00009e00ff117b82 */ /* 0x000e620000000800 */
[-C--:B---3--:R-:W-:Y:S01]  /*2fc50*/  IADD3 R248, P5, R117, R2.reuse, RZ ;  /* 0x0000000275f87210 */ /* 0x088fe20007fbe0ff */
[----:B------:R3:W-:Y:S03]  /*2fc60*/  STL.64 [R1+0x168], R244 ;  /* 0x000168f401007387 */ /* 0x0007e60000100a00 */
[----:B------:R-:W-:Y:S01]  /*2fc70*/  LEA.HI.X.SX32 R249, R19, R3, 0x1, P5 ;  /* 0x0000000313f97211 */ /* 0x000fe200028f0eff */
[----:B------:R-:W-:Y:S02]  /*2fc80*/  IMAD R107, R107, 0xbd, RZ ;  /* 0x000000bd6b6b7824 */ /* 0x000fe400078e02ff */
[----:B------:R-:W-:Y:S01]  /*2fc90*/  IMAD R106, R106, 0x17e, RZ ;  /* 0x0000017e6a6a7824 */ /* 0x000fe200078e02ff */
[----:B------:R-:W4:Y:S01]  /*2fca0*/  LDC R60, c[0x0][0x278] ;  /* 0x00009e00ff3c7b82 */ /* 0x000f220000000800 */
[----:B---3--:R-:W-:Y:S01]  /*2fcb0*/  IADD3 R244, P6, R113, R2, RZ ;  /* 0x0000000271f47210 */ /* 0x008fe20007fde0ff */
[----:B------:R-:W-:-:S02]  /*2fcc0*/  IMAD R116, R116, 0x174, RZ ;  /* 0x0000017474747824 */ /* 0x000fc400078e02ff */
[----:B------:R-:W-:Y:S01]  /*2fcd0*/  IMAD R112, R112, 0x178, RZ ;  /* 0x0000017870707824 */ /* 0x000fe200078e02ff */
[----:B------:R-:W-:Y:S01]  /*2fce0*/  LEA.HI.X.SX32 R245, R243, R3, 0x1, P6 ;  /* 0x00000003f3f57211 */ /* 0x000fe200030f0eff */
[----:B------:R-:W-:Y:S01]  /*2fcf0*/  STL.64 [R1+0x160], R248 ;  /* 0x000160f801007387 */ /* 0x000fe20000100a00 */
[----:B------:R-:W-:Y:S01]  /*2fd00*/  IMAD R108, R108, 0x17c, RZ ;  /* 0x0000017c6c6c7824 */ /* 0x000fe200078e02ff */
[----:B------:R-:W3:Y:S02]  /*2fd10*/  LDC R67, c[0x0][0x278] ;  /* 0x00009e00ff437b82 */ /* 0x000ee40000000800 */
[----:B------:R2:W-:Y:S01]  /*2fd20*/  STL.64 [R1+0x158], R244 ;  /* 0x000158f401007387 */ /* 0x0005e20000100a00 */
[----:B-1----:R-:W-:Y:S02]  /*2fd30*/  IMAD R17, R17, 0x5f, RZ ;  /* 0x0000005f11117824 */ /* 0x002fe400078e02ff */
[----:B------:R-:W-:Y:S02]  /*2fd40*/  IMAD R104, R104, 0x180, RZ ;  /* 0x0000018068687824 */ /* 0x000fe400078e02ff */
[----:B------:R-:W-:Y:S01]  /*2fd50*/  IMAD R102, R102, 0x182, RZ ;  /* 0x0000018266667824 */ /* 0x000fe200078e02ff */
[----:B------:R-:W1:Y:S01]  /*2fd60*/  LDC R20, c[0x0][0x278] ;  /* 0x00009e00ff147b82 */ /* 0x000e620000000800 */
[----:B--2---:R-:W-:Y:S01]  /*2fd70*/  IADD3 R244, P6, R105, R2, RZ ;  /* 0x0000000269f47210 */ /* 0x004fe20007fde0ff */
[----:B------:R-:W-:-:S06]  /*2fd80*/  IMAD R100, R100, 0x184, RZ ;  /* 0x0000018464647824 */ /* 0x000fcc00078e02ff */
[----:B------:R-:W2:Y:S01]  /*2fd90*/  LDC R58, c[0x0][0x278] ;  /* 0x00009e00ff3a7b82 */ /* 0x000ea20000000800 */
[----:B------:R-:W-:-:S07]  /*2fda0*/  LEA.HI.X.SX32 R245, R17, R3, 0x1, P6 ;  /* 0x0000000311f57211 */ /* 0x000fce00030f0eff */
[----:B------:R-:W0:Y:S01]  /*2fdb0*/  LDC R17, c[0x0][0x278] ;  /* 0x00009e00ff117b82 */ /* 0x000e220000000800 */
[----:B------:R-:W-:-:S04]  /*2fdc0*/  IADD3 R248, P5, R109, R2, RZ ;  /* 0x000000026df87210 */ /* 0x000fc80007fbe0ff */
[----:B------:R-:W-:-:S03]  /*2fdd0*/  LEA.HI.X.SX32 R249, R236, R3, 0x1, P5 ;  /* 0x00000003ecf97211 */ /* 0x000fc600028f0eff */
[----:B------:R-:W4:Y:S02]  /*2fde0*/  LDC R236, c[0x0][0x278] ;  /* 0x00009e00ffec7b82 */ /* 0x000f240000000800 */
[----:B------:R3:W-:Y:S01]  /*2fdf0*/  STL.64 [R1+0x150], R248 ;  /* 0x000150f801007387 */ /* 0x0007e20000100a00 */
[----:B------:R-:W-:Y:S02]  /*2fe00*/  IMAD R99, R99, 0xc1, RZ ;  /* 0x000000c163637824 */ /* 0x000fe400078e02ff */
[----:B------:R-:W-:Y:S02]  /*2fe10*/  IMAD R98, R98, 0x186, RZ ;  /* 0x0000018662627824 */ /* 0x000fe400078e02ff */
[----:B------:R-:W-:Y:S01]  /*2fe20*/  IMAD R96, R96, 0x188, RZ ;  /* 0x0000018860607824 */ /* 0x000fe200078e02ff */
[----:B------:R-:W2:Y:S01]  /*2fe30*/  LDC R56, c[0x0][0x278] ;  /* 0x00009e00ff387b82 */ /* 0x000ea20000000800 */
[----:B0-----:R-:W-:-:S07]  /*2fe40*/  IMAD R247, R17, 0x61, RZ ;  /* 0x0000006111f77824 */ /* 0x001fce00078e02ff */
[----:B------:R-:W0:Y:S08]  /*2fe50*/  LDC R63, c[0x0][0x278] ;  /* 0x00009e00ff3f7b82 */ /* 0x000e300000000800 */
[----:B------:R-:W1:Y:S01]  /*2fe60*/  LDC R17, c[0x0][0x278] ;  /* 0x00009e00ff117b82 */ /* 0x000e620000000800 */
[----:B---3--:R-:W-:-:S04]  /*2fe70*/  IADD3 R248, P5, R101, R2, RZ ;  /* 0x0000000265f87210 */ /* 0x008fc80007fbe0ff */
[----:B------:R-:W-:Y:S01]  /*2fe80*/  LEA.HI.X.SX32 R249, R237, R3, 0x1, P5 ;  /* 0x00000003edf97211 */ /* 0x000fe200028f0eff */
[----:B------:R3:W-:Y:S01]  /*2fe90*/  STL.64 [R1+0x148], R244 ;  /* 0x000148f401007387 */ /* 0x0007e20000100a00 */
[----:B------:R-:W-:Y:S01]  /*2fea0*/  IMAD R95, R95, 0xc3, RZ ;  /* 0x000000c35f5f7824 */ /* 0x000fe200078e02ff */
[----:B------:R-:W0:Y:S02]  /*2feb0*/  LDC R19, c[0x0][0x278] ;  /* 0x00009e00ff137b82 */ /* 0x000e240000000800 */
[----:B------:R1:W-:Y:S01]  /*2fec0*/  STL.64 [R1+0x140], R248 ;  /* 0x000140f801007387 */ /* 0x0003e20000100a00 */
[----:B----4-:R-:W-:Y:S01]  /*2fed0*/  IMAD R243, R236, 0xc6, RZ ;  /* 0x000000c6ecf37824 */ /* 0x010fe200078e02ff */
[----:B------:R-:W-:-:S04]  /*2fee0*/  IADD3 R236, P5, R93, R2, RZ ;  /* 0x000000025dec7210 */ /* 0x000fc80007fbe0ff */
[----:B------:R-:W4:Y:S01]  /*2fef0*/  LDC R54, c[0x0][0x278] ;  /* 0x00009e00ff367b82 */ /* 0x000f220000000800 */
[----:B---3--:R-:W-:Y:S01]  /*2ff00*/  IADD3 R244, P6, R97, R2, RZ ;  /* 0x0000000261f47210 */ /* 0x008fe20007fde0ff */
[----:B-1----:R-:W-:-:S06]  /*2ff10*/  IMAD R248, R17, 0xc8, RZ ;  /* 0x000000c811f87824 */ /* 0x002fcc00078e02ff */
[----:B------:R-:W1:Y:S08]  /*2ff20*/  LDC R52, c[0x0][0x278] ;  /* 0x00009e00ff347b82 */ /* 0x000e700000000800 */
[----:B------:R-:W3:Y:S01]  /*2ff30*/  LDC R17, c[0x0][0x278] ;  /* 0x00009e00ff117b82 */ /* 0x000ee20000000800 */
[-C--:B------:R-:W-:Y:S02]  /*2ff40*/  LEA.HI.X.SX32 R245, R247, R3.reuse, 0x1, P6 ;  /* 0x00000003f7f57211 */ /* 0x080fe400030f0eff */
[----:B------:R-:W-:-:S05]  /*2ff50*/  LEA.HI.X.SX32 R237, R242, R3, 0x1, P5 ;  /* 0x00000003f2ed7211 */ /* 0x000fca00028f0eff */
[----:B------:R-:W2:Y:S01]  /*2ff60*/  LDC R242, c[0x0][0x278] ;  /* 0x00009e00fff27b82 */ /* 0x000ea20000000800 */
[----:B------:R-:W-:Y:S04]  /*2ff70*/  STL.64 [R1+0x138], R244 ;  /* 0x000138f401007387 */ /* 0x000fe80000100a00 */
[----:B------:R0:W-:Y:S03]  /*2ff80*/  STL.64 [R1+0x130], R236 ;  /* 0x000130ec01007387 */ /* 0x0001e60000100a00 */
[----:B------:R-:W1:Y:S08]  /*2ff90*/  LDC R59, c[0x0][0x278] ;  /* 0x00009e00ff3b7b82 */ /* 0x000e700000000800 */
[----:B------:R-:W1:Y:S01]  /*2ffa0*/  LDC R50, c[0x0][0x278] ;  /* 0x00009e00ff327b82 */ /* 0x000e620000000800 */
[----:B0-----:R-:W-:-:S04]  /*2ffb0*/  IADD3 R236, P5, R248, R2, RZ ;  /* 0x00000002f8ec7210 */ /* 0x001fc80007fbe0ff */
[----:B------:R-:W-:-:S03]  /*2ffc0*/  LEA.HI.X.SX32 R237, R14, R3, 0x1, P5 ;  /* 0x000000030eed7211 */ /* 0x000fc600028f0eff */
[----:B------:R-:W0:Y:S01]  /*2ffd0*/  LDC R14, c[0x0][0x278] ;  /* 0x00009e00ff0e7b82 */ /* 0x000e220000000800 */
[----:B---3--:R-:W-:Y:S01]  /*2ffe0*/  IMAD R247, R17, 0x63, RZ ;  /* 0x0000006311f77824 */ /* 0x008fe200078e02ff */
[----:B------:R-:W-:-:S04]  /*2fff0*/  IADD3 R244, P6, R243, R2, RZ ;  /* 0x00000002f3f47210 */ /* 0x000fc80007fde0ff */
[----:B------:R-:W-:Y:S01]  /*30000*/  LEA.HI.X.SX32 R245, R247, R3, 0x1, P6 ;  /* 0x00000003f7f57211 */ /* 0x000fe200030f0eff */
[----:B--2---:R-:W-:Y:S01]  /*30010*/  IMAD R242, R242, 0x65, RZ ;  /* 0x00000065f2f27824 */ /* 0x004fe200078e02ff */
[----:B------:R-:W2:Y:S03]  /*30020*/  LDC R17, c[0x0][0x278] ;  /* 0x00009e00ff117b82 */ /* 0x000ea60000000800 */
[----:B------:R3:W-:Y:S04]  /*30030*/  STL.64 [R1+0x128], R244 ;  /* 0x000128f401007387 */ /* 0x0007e80000100a00 */
[----:B------:R4:W-:Y:S01]  /*30040*/  STL.64 [R1+0x120], R236 ;  /* 0x000120ec01007387 */ /* 0x0009e20000100a00 */
[----:B------:R-:W2:Y:S01]  /*30050*/  LDC R48, c[0x0][0x278] ;  /* 0x00009e00ff307b82 */ /* 0x000ea20000000800 */
[----:B---3--:R-:W-:-:S07]  /*30060*/  IADD3 R244, P6, R85, R2, RZ ;  /* 0x0000000255f47210 */ /* 0x008fce0007fde0ff */
[----:B------:R-:W3:Y:S01]  /*30070*/  LDC R55, c[0x0][0x278] ;  /* 0x00009e00ff377b82 */ /* 0x000ee20000000800 */
[----:B----4-:R-:W-:Y:S02]  /*30080*/  IADD3 R236, P5, R81, R2, RZ ;  /* 0x0000000251ec7210 */ /* 0x010fe40007fbe0ff */
[-C--:B------:R-:W-:Y:S01]  /*30090*/  LEA.HI.X.SX32 R245, R242, R3.reuse, 0x1, P6 ;  /* 0x00000003f2f57211 */ /* 0x080fe200030f0eff */
[----:B0-----:R-:W-:Y:S01]  /*300a0*/  IMAD R14, R14, 0x67, RZ ;  /* 0x000000670e0e7824 */ /* 0x001fe200078e02ff */
[----:B------:R-:W-:-:S03]  /*300b0*/  LEA.HI.X.SX32 R237, R240, R3, 0x1, P5 ;  /* 0x00000003f0ed7211 */ /* 0x000fc600028f0eff */
[----:B------:R-:W0:Y:S01]  /*300c0*/  LDC R242, c[0x0][0x278] ;  /* 0x00009e00fff27b82 */ /* 0x000e220000000800 */
[----:B------:R4:W-:Y:S07]  /*300d0*/  STL.64 [R1+0x118], R244 ;  /* 0x000118f401007387 */ /* 0x0009ee0000100a00 */
[----:B------:R-:W1:Y:S01]  /*300e0*/  LDC R240, c[0x0][0x278] ;  /* 0x00009e00fff07b82 */ /* 0x000e620000000800 */
[----:B------:R2:W-:Y:S01]  /*300f0*/  STL.64 [R1+0x110], R236 ;  /* 0x000110ec01007387 */ /* 0x0005e20000100a00 */
[----:B----4-:R-:W-:-:S06]  /*30100*/  IADD3 R244, P6, R77, R2, RZ ;  /* 0x000000024df47210 */ /* 0x010fcc0007fde0ff */
[----:B------:R-:W4:Y:S01]  /*30110*/  LDC R46, c[0x0][0x278] ;  /* 0x00009e00ff2e7b82 */ /* 0x000f220000000800 */
[----:B------:R-:W-:Y:S02]  /*30120*/  LEA.HI.X.SX32 R245, R14, R3, 0x1, P6 ;  /* 0x000000030ef57211 */ /* 0x000fe400030f0eff */
[----:B--2---:R-:W-:-:S05]  /*30130*/  IADD3 R236, P5, R73, R2, RZ ;  /* 0x0000000249ec7210 */ /* 0x004fca0007fbe0ff */
[----:B------:R-:W2:Y:S01]  /*30140*/  LDC R14, c[0x0][0x278] ;  /* 0x00009e00ff0e7b82 */ /* 0x000ea20000000800 */
[----:B------:R-:W-:Y:S01]  /*30150*/  LEA.HI.X.SX32 R237, R241, R3, 0x1, P5 ;  /* 0x00000003f1ed7211 */ /* 0x000fe200028f0eff */
[----:B------:R-:W-:Y:S04]  /*30160*/  STL.64 [R1+0x108], R244 ;  /* 0x000108f401007387 */ /* 0x000fe80000100a00 */
[----:B------:R3:W-:Y:S01]  /*30170*/  STL.64 [R1+0x100], R236 ;  /* 0x000100ec01007387 */ /* 0x0007e20000100a00 */
[----:B-1----:R-:W-:Y:S01]  /*30180*/  IMAD R241, R240, 0x69, RZ ;  /* 0x00000069f0f17824 */ /* 0x002fe200078e02ff */
[----:B------:R-:W1:Y:S08]  /*30190*/  LDC R44, c[0x0][0x278] ;  /* 0x00009e00ff2c7b82 */ /* 0x000e700000000800 */
[----:B------:R-:W1:Y:S01]  /*301a0*/  LDC R51, c[0x0][0x278] ;  /* 0x00009e00ff337b82 */ /* 0x000e620000000800 */
[----:B---3--:R-:W-:-:S04]  /*301b0*/  IADD3 R236, P5, R65, R2, RZ ;  /* 0x0000000241ec7210 */ /* 0x008fc80007fbe0ff */
[----:B------:R-:W-:-:S03]  /*301c0*/  LEA.HI.X.SX32 R237, R239, R3, 0x1, P5 ;  /* 0x00000003efed7211 */ /* 0x000fc600028f0eff */
[----:B------:R-:W3:Y:S01]  /*301d0*/  LDC R239, c[0x0][0x278] ;  /* 0x00009e00ffef7b82 */ /* 0x000ee20000000800 */
[----:B------:R-:W-:Y:S01]  /*301e0*/  IADD3 R244, P6, R69, R2, RZ ;  /* 0x0000000245f47210 */ /* 0x000fe20007fde0ff */
[----:B--2---:R-:W-:-:S03]  /*301f0*/  IMAD R240, R14, 0xd6, RZ ;  /* 0x000000d60ef07824 */ /* 0x004fc600078e02ff */
[-C--:B------:R-:W-:Y:S01]  /*30200*/  LEA.HI.X.SX32 R245, R241, R3.reuse, 0x1, P6 ;  /* 0x00000003f1f57211 */ /* 0x080fe200030f0eff */
[----:B0-----:R-:W-:Y:S01]  /*30210*/  IMAD R242, R242, 0x6b, RZ ;  /* 0x0000006bf2f27824 */ /* 0x001fe200078e02ff */
[----:B------:R-:W-:Y:S01]  /*30220*/  IADD3 R240, P6, R240, R2, RZ ;  /* 0x00000002f0f07210 */ /* 0x000fe20007fde0ff */
[----:B------:R-:W-:Y:S01]  /*30230*/  IMAD R94, R94, 0x18a, RZ ;  /* 0x0000018a5e5e7824 */ /* 0x000fe200078e02ff */
[----:B------:R-:W0:Y:S01]  /*30240*/  LDC R14, c[0x0][0x278] ;  /* 0x00009e00ff0e7b82 */ /* 0x000e220000000800 */
[----:B------:R-:W-:Y:S04]  /*30250*/  STL.64 [R1+0xf8], R244 ;  /* 0x0000f8f401007387 */ /* 0x000fe80000100a00 */
[----:B------:R2:W-:Y:S01]  /*30260*/  STL.64 [R1+0xf0], R236 ;  /* 0x0000f0ec01007387 */ /* 0x0005e20000100a00 */
[----:B------:R-:W-:-:S02]  /*30270*/  LEA.HI.X.SX32 R241, R242, R3, 0x1, P6 ;  /* 0x00000003f2f17211 */ /* 0x000fc400030f0eff */
[----:B------:R-:W4:Y:S08]  /*30280*/  LDC R242, c[0x0][0x278] ;  /* 0x00009e00fff27b82 */ /* 0x000f300000000800 */
[----:B------:R-:W1:Y:S01]  /*30290*/  LDC R42, c[0x0][0x278] ;  /* 0x00009e00ff2a7b82 */ /* 0x000e620000000800 */
[----:B--2---:R-:W-:-:S04]  /*302a0*/  IADD3 R236, P5, R57, R2, RZ ;  /* 0x0000000239ec7210 */ /* 0x004fc80007fbe0ff */
[----:B------:R-:W-:Y:S01]  /*302b0*/  LEA.HI.X.SX32 R237, R235, R3, 0x1, P5 ;  /* 0x00000003ebed7211 */ /* 0x000fe200028f0eff */
[----:B------:R2:W-:Y:S01]  /*302c0*/  STL.64 [R1+0xe8], R240 ;  /* 0x0000e8f001007387 */ /* 0x0005e20000100a00 */
[----:B---3--:R-:W-:Y:S01]  /*302d0*/  IMAD R239, R239, 0x6d, RZ ;  /* 0x0000006defef7824 */ /* 0x008fe200078e02ff */
[----:B------:R-:W3:Y:S02]  /*302e0*/  LDC R235, c[0x0][0x278] ;  /* 0x00009e00ffeb7b82 */ /* 0x000ee40000000800 */
[----:B------:R0:W-:Y:S06]  /*302f0*/  STL.64 [R1+0xe0], R236 ;  /* 0x0000e0ec01007387 */ /* 0x0001ec0000100a00 */
[----:B------:R-:W1:Y:S01]  /*30300*/  LDC R40, c[0x0][0x278] ;  /* 0x00009e00ff287b82 */ /* 0x000e620000000800 */
[----:B--2---:R-:W-:-:S02]  /*30310*/  IADD3 R240, P6, R53, R2, RZ ;  /* 0x0000000235f07210 */ /* 0x004fc40007fde0ff */
[----:B0-----:R-:W-:Y:S02]  /*30320*/  IADD3 R236, P5, R49, R2, RZ ;  /* 0x0000000231ec7210 */ /* 0x001fe40007fbe0ff */
[----:B------:R-:W-:-:S03]  /*30330*/  LEA.HI.X.SX32 R241, R239, R3, 0x1, P6 ;  /* 0x00000003eff17211 */ /* 0x000fc600030f0eff */
[----:B------:R-:W0:Y:S01]  /*30340*/  LDC R47, c[0x0][0x278] ;  /* 0x00009e00ff2f7b82 */ /* 0x000e220000000800 */
[----:B------:R-:W-:Y:S01]  /*30350*/  LEA.HI.X.SX32 R237, R10, R3, 0x1, P5 ;  /* 0x000000030aed7211 */ /* 0x000fe200028f0eff */
[----:B------:R-:W-:Y:S04]  /*30360*/  STL.64 [R1+0xd8], R240 ;  /* 0x0000d8f001007387 */ /* 0x000fe80000100a00 */
[----:B------:R2:W-:Y:S01]  /*30370*/  STL.64 [R1+0xd0], R236 ;  /* 0x0000d0ec01007387 */ /* 0x0005e20000100a00 */
[----:B---3--:R-:W-:Y:S01]  /*30380*/  IMAD R235, R235, 0x6f, RZ ;  /* 0x0000006febeb7824 */ /* 0x008fe200078e02ff */
[----:B------:R-:W3:Y:S08]  /*30390*/  LDC R10, c[0x0][0x278] ;  /* 0x00009e00ff0a7b82 */ /* 0x000ef00000000800 */
[----:B------:R-:W0:Y:S01]  /*303a0*/  LDC R38, c[0x0][0x278] ;  /* 0x00009e00ff267b82 */ /* 0x000e220000000800 */
[----:B--2---:R-:W-:-:S04]  /*303b0*/  IADD3 R236, P5, R41, R2, RZ ;  /* 0x0000000229ec7210 */ /* 0x004fc80007fbe0ff */
[----:B------:R-:W-:-:S03]  /*303c0*/  LEA.HI.X.SX32 R237, R5, R3, 0x1, P5 ;  /* 0x0000000305ed7211 */ /* 0x000fc600028f0eff */
[----:B------:R-:W2:Y:S01]  /*303d0*/  LDC R5, c[0x0][0x278] ;  /* 0x00009e00ff057b82 */ /* 0x000ea20000000800 */
[----:B------:R-:W-:-:S04]  /*303e0*/  IADD3 R240, P6, R45, R2, RZ ;  /* 0x000000022df07210 */ /* 0x000fc80007fde0ff */
[----:B------:R-:W-:-:S03]  /*303f0*/  LEA.HI.X.SX32 R241, R235, R3, 0x1, P6 ;  /* 0x00000003ebf17211 */ /* 0x000fc600030f0eff */
[----:B------:R-:W4:Y:S02]  /*30400*/  LDC R235, c[0x0][0x278] ;  /* 0x00009e00ffeb7b82 */ /* 0x000f240000000800 */
[----:B------:R1:W-:Y:S06]  /*30410*/  STL.64 [R1+0xc8], R240 ;  /* 0x0000c8f001007387 */ /* 0x0003ec0000100a00 */
[----:B------:R-:W0:Y:S01]  /*30420*/  LDC R36, c[0x0][0x278] ;  /* 0x00009e00ff247b82 */ /* 0x000e220000000800 */
[----:B-1----:R-:W-:Y:S01]  /*30430*/  IADD3 R240, P6, R37, R2, RZ ;  /* 0x0000000225f07210 */ /* 0x002fe20007fde0ff */
[----:B--2---:R-:W-:-:S06]  /*30440*/  IMAD R5, R5, 0x73, RZ ;  /* 0x0000007305057824 */ /* 0x004fcc00078e02ff */
[----:B------:R-:W1:Y:S01]  /*30450*/  LDC R43, c[0x0][0x278] ;  /* 0x00009e00ff2b7b82 */ /* 0x000e620000000800 */
[----:B------:R-:W-:Y:S02]  /*30460*/  LEA.HI.X.SX32 R241, R145, R3, 0x1, P6 ;  /* 0x0000000391f17211 */ /* 0x000fe400030f0eff */
[----:B------:R-:W-:-:S04]  /*30470*/  IADD3 R144, P6, R144, R2, RZ ;  /* 0x0000000290907210 */ /* 0x000fc80007fde0ff */
[----:B------:R-:W-:Y:S01]  /*30480*/  LEA.HI.X.SX32 R145, R5, R3, 0x1, P6 ;  /* 0x0000000305917211 */ /* 0x000fe200030f0eff */
[----:B------:R-:W2:Y:S08]  /*30490*/  LDC R34, c[0x0][0x278] ;  /* 0x00009e00ff227b82 */ /* 0x000eb00000000800 */
[----:B------:R-:W3:Y:S01]  /*304a0*/  LDC R5, c[0x0][0x278] ;  /* 0x00009e00ff057b82 */ /* 0x000ee20000000800 */
[----:B------:R0:W-:Y:S01]  /*304b0*/  STL.64 [R1+0xc0], R236 ;  /* 0x0000c0ec01007387 */ /* 0x0001e20000100a00 */
[----:B----4-:R-:W-:-:S03]  /*304c0*/  IMAD R251, R235, 0xea, RZ ;  /* 0x000000eaebfb7824 */ /* 0x010fc600078e02ff */
[----:B------:R-:W-:Y:S03]  /*304d0*/  STL.64 [R1+0x4d0], R240 ;  /* 0x0004d0f001007387 */ /* 0x000fe60000100a00 */
[----:B------:R-:W4:Y:S01]  /*304e0*/  LDC R235, c[0x0][0x278] ;  /* 0x00009e00ffeb7b82 */ /* 0x000f220000000800 */
[----:B0-----:R-:W-:-:S07]  /*304f0*/  IADD3 R236, P5, R33, R2, RZ ;  /* 0x0000000221ec7210 */ /* 0x001fce0007fbe0ff */
[----:B------:R-:W0:Y:S01]  /*30500*/  LDC R32, c[0x0][0x278] ;  /* 0x00009e00ff207b82 */ /* 0x000e220000000800 */
[----:B------:R-:W-:-:S05]  /*30510*/  LEA.HI.X.SX32 R237, R147, R3, 0x1, P5 ;  /* 0x0000000393ed7211 */ /* 0x000fca00028f0eff */
[----:B------:R-:W-:Y:S01]  /*30520*/  STL.64 [R1+0x4c8], R236 ;  /* 0x0004c8ec01007387 */ /* 0x000fe20000100a00 */
[----:B---3--:R-:W-:Y:S01]  /*30530*/  IMAD R5, R5, 0x75, RZ ;  /* 0x0000007505057824 */ /* 0x008fe200078e02ff */
[----:B------:R-:W3:Y:S02]  /*30540*/  LDC R39, c[0x0][0x278] ;  /* 0x00009e00ff277b82 */ /* 0x000ee40000000800 */
[----:B------:R1:W-:Y:S06]  /*30550*/  STL.64 [R1+0x4c0], R144 ;  /* 0x0004c09001007387 */ /* 0x0003ec0000100a00 */
[----:B------:R-:W3:Y:S01]  /*30560*/  LDC R28, c[0x0][0x278] ;  /* 0x00009e00ff1c7b82 */ /* 0x000ee20000000800 */
[----:B-1----:R-:W-:-:S07]  /*30570*/  IADD3 R144, P6, R251, R2, RZ ;  /* 0x00000002fb907210 */ /* 0x002fce0007fde0ff */
[----:B------:R-:W1:Y:S01]  /*30580*/  LDC R236, c[0x0][0x278] ;  /* 0x00009e00ffec7b82 */ /* 0x000e620000000800 */
[----:B------:R-:W-:-:S07]  /*30590*/  LEA.HI.X.SX32 R145, R5, R3, 0x1, P6 ;  /* 0x0000000305917211 */ /* 0x000fce00030f0eff */
[----:B------:R-:W2:Y:S01]  /*305a0*/  LDC R5, c[0x0][0x278] ;  /* 0x00009e00ff057b82 */ /* 0x000ea20000000800 */
[----:B------:R-:W-:Y:S01]  /*305b0*/  IADD3 R146, P5, R146, R2, RZ ;  /* 0x0000000292927210 */ /* 0x000fe20007fbe0ff */
[----:B----4-:R-:W-:-:S03]  /*305c0*/  IMAD R239, R235, 0xee, RZ ;  /* 0x000000eeebef7824 */ /* 0x010fc600078e02ff */
[----:B------:R-:W-:-:S03]  /*305d0*/  LEA.HI.X.SX32 R147, R9, R3, 0x1, P5 ;  /* 0x0000000309937211 */ /* 0x000fc600028f0eff */
[----:B------:R-:W4:Y:S02]  /*305e0*/  LDC R235, c[0x0][0x278] ;  /* 0x00009e00ffeb7b82 */ /* 0x000f240000000800 */
[----:B------:R0:W-:Y:S01]  /*305f0*/  STL.64 [R1+0x4b8], R146 ;  /* 0x0004b89201007387 */ /* 0x0001e20000100a00 */
[----:B-1----:R-:W-:-:S03]  /*30600*/  IMAD R250, R236, 0xec, RZ ;  /* 0x000000ececfa7824 */ /* 0x002fc600078e02ff */
[----:B------:R1:W-:Y:S02]  /*30610*/  STL.64 [R1+0x4b0], R144 ;  /* 0x0004b09001007387 */ /* 0x0003e40000100a00 */
[----:B------:R-:W3:Y:S01]  /*30620*/  LDC R236, c[0x0][0x278] ;  /* 0x00009e00ffec7b82 */ /* 0x000ee20000000800 */
[----:B0-----:R-:W-:Y:S01]  /*30630*/  IADD3 R146, P5, R250, R2, RZ ;  /* 0x00000002fa927210 */ /* 0x001fe20007fbe0ff */
[----:B--2---:R-:W-:Y:S02]  /*30640*/  IMAD R5, R5, 0x77, RZ ;  /* 0x0000007705057824 */ /* 0x004fe400078e02ff */
[----:B------:R-:W-:-:S04]  /*30650*/  IMAD R92, R92, 0x18c, RZ ;  /* 0x0000018c5c5c7824 */ /* 0x000fc800078e02ff */
[----:B------:R-:W0:Y:S01]  /*30660*/  LDC R9, c[0x0][0x278] ;  /* 0x00009e00ff097b82 */ /* 0x000e220000000800 */
[----:B-1----:R-:W-:Y:S02]  /*30670*/  IADD3 R144, P6, R239, R2, RZ ;  /* 0x00000002ef907210 */ /* 0x002fe40007fde0ff */
[-C--:B------:R-:W-:Y:S02]  /*30680*/  LEA.HI.X.SX32 R147, R234, R3.reuse, 0x1, P5 ;  /* 0x00000003ea937211 */ /* 0x080fe400028f0eff */
[----:B------:R-:W-:-:S03]  /*30690*/  LEA.HI.X.SX32 R145, R5, R3, 0x1, P6 ;  /* 0x0000000305917211 */ /* 0x000fc600030f0eff */
[----:B------:R-:W1:Y:S08]  /*306a0*/  LDC R5, c[0x0][0x278] ;  /* 0x00009e00ff057b82 */ /* 0x000e700000000800 */
[----:B------:R-:W2:Y:S01]  /*306b0*/  LDC R234, c[0x0][0x278] ;  /* 0x00009e00ffea7b82 */ /* 0x000ea20000000800 */
[----:B----4-:R-:W-:Y:S01]  /*306c0*/  IMAD R245, R235, 0xf2, RZ ;  /* 0x000000f2ebf57824 */ /* 0x010fe200078e02ff */
[----:B------:R-:W-:Y:S01]  /*306d0*/  STL.64 [R1+0x4a8], R146 ;  /* 0x0004a89201007387 */ /* 0x000fe20000100a00 */
[----:B---3--:R-:W-:-:S03]  /*306e0*/  IMAD R247, R236, 0xf0, RZ ;  /* 0x000000f0ecf77824 */ /* 0x008fc600078e02ff */
[----:B------:R3:W-:Y:S02]  /*306f0*/  STL.64 [R1+0x4a0], R144 ;  /* 0x0004a09001007387 */ /* 0x0007e40000100a00 */
[----:B------:R-:W4:Y:S01]  /*30700*/  LDC R235, c[0x0][0x278] ;  /* 0x00009e00ffeb7b82 */ /* 0x000f220000000800 */
[----:B-1----:R-:W-:-:S07]  /*30710*/  IMAD R5, R5, 0x79, RZ ;  /* 0x0000007905057824 */ /* 0x002fce00078e02ff */
[----:B------:R-:W1:Y:S01]  /*30720*/  LDC R24, c[0x0][0x278] ;  /* 0x00009e00ff187b82 */ /* 0x000e620000000800 */
[----:B---3--:R-:W-:Y:S01]  /*30730*/  IADD3 R144, P6, R245, R2, RZ ;  /* 0x00000002f5907210 */ /* 0x008fe20007fde0ff */
[----:B--2---:R-:W-:-:S06]  /*30740*/  IMAD R236, R234, 0xf6, RZ ;  /* 0x000000f6eaec7824 */ /* 0x004fcc00078e02ff */
[----:B------:R-:W2:Y:S01]  /*30750*/  LDC R35, c[0x0][0x278] ;  /* 0x00009e00ff237b82 */ /* 0x000ea20000000800 */
[----:B------:R-:W-:-:S07]  /*30760*/  LEA.HI.X.SX32 R145, R5, R3, 0x1, P6 ;  /* 0x0000000305917211 */ /* 0x000fce00030f0eff */
[----:B------:R-:W3:Y:S01]  /*30770*/  LDC R234, c[0x0][0x278] ;  /* 0x00009e00ffea7b82 */ /* 0x000ee20000000800 */
[----:B------:R-:W-:-:S07]  /*30780*/  IADD3 R146, P5, R247, R2, RZ ;  /* 0x00000002f7927210 */ /* 0x000fce0007fbe0ff */
[----:B------:R-:W0:Y:S01]  /*30790*/  LDC R5, c[0x0][0x278] ;  /* 0x00009e00ff057b82 */ /* 0x000e220000000800 */
[----:B------:R-:W-:-:S07]  /*307a0*/  LEA.HI.X.SX32 R147, R11, R3, 0x1, P5 ;  /* 0x000000030b937211 */ /* 0x000fce00028f0eff */
[----:B------:R-:W1:Y:S01]  /*307b0*/  LDC R11, c[0x0][0x278] ;  /* 0x00009e00ff0b7b82 */ /* 0x000e620000000800 */
[----:B------:R-:W-:Y:S01]  /*307c0*/  STL.64 [R1+0x498], R146 ;  /* 0x0004989201007387 */ /* 0x000fe20000100a00 */
[----:B----4-:R-:W-:Y:S02]  /*307d0*/  IMAD R237, R235, 0xf4, RZ ;  /* 0x000000f4ebed7824 */ /* 0x010fe400078e02ff */
[----:B---3--:R-:W-:-:S04]  /*307e0*/  IMAD R241, R234, 0xf8, RZ ;  /* 0x000000f8eaf17824 */ /* 0x008fc800078e02ff */
[----:B------:R-:W3:Y:S01]  /*307f0*/  LDC R26, c[0x0][0x278] ;  /* 0x00009e00ff1a7b82 */ /* 0x000ee20000000800 */
[----:B------:R4:W-:Y:S07]  /*30800*/  STL.64 [R1+0x490], R144 ;  /* 0x0004909001007387 */ /* 0x0009ee0000100a00 */
[----:B------:R-:W2:Y:S01]  /*30810*/  LDC R234, c[0x0][0x278] ;  /* 0x00009e00ffea7b82 */ /* 0x000ea20000000800 */
[----:B0-----:R-:W-:Y:S01]  /*30820*/  IMAD R5, R5, 0x7b, RZ ;  /* 0x0000007b05057824 */ /* 0x001fe200078e02ff */
[----:B----4-:R-:W-:-:S02]  /*30830*/  IADD3 R144, P6, R236, R2, RZ ;  /* 0x00000002ec907210 */ /* 0x010fc40007fde0ff */
[----:B------:R-:W-:-:S04]  /*30840*/  IADD3 R146, P5, R237, R2, RZ ;  /* 0x00000002ed927210 */ /* 0x000fc80007fbe0ff */
[----:B------:R-:W0:Y:S01]  /*30850*/  LDC R30, c[0x0][0x278] ;  /* 0x00009e00ff1e7b82 */ /* 0x000e220000000800 */
[-C--:B------:R-:W-:Y:S02]  /*30860*/  LEA.HI.X.SX32 R145, R5, R3.reuse, 0x1, P6 ;  /* 0x0000000305917211 */ /* 0x080fe400030f0eff */
[----:B------:R-:W-:-:S05]  /*30870*/  LEA.HI.X.SX32 R147, R6, R3, 0x1, P5 ;  /* 0x0000000306937211 */ /* 0x000fca00028f0eff */
[----:B------:R-:W4:Y:S01]  /*30880*/  LDC R5, c[0x0][0x278] ;  /* 0x00009e00ff057b82 */ /* 0x000f220000000800 */
[----:B-1----:R-:W-:Y:S01]  /*30890*/  IMAD R240, R11, 0xfa, RZ ;  /* 0x000000fa0bf07824 */ /* 0x002fe200078e02ff */
[----:B------:R1:W-:Y:S06]  /*308a0*/  STL.64 [R1+0x488], R146 ;  /* 0x0004889201007387 */ /* 0x0003ec0000100a00 */
[----:B------:R-:W3:Y:S01]  /*308b0*/  LDC R11, c[0x0][0x278] ;  /* 0x00009e00ff0b7b82 */ /* 0x000ee20000000800 */
[----:B--2---:R-:W-:Y:S01]  /*308c0*/  IMAD R234, R234, 0xfc, RZ ;  /* 0x000000fceaea7824 */ /* 0x004fe200078e02ff */
[----:B-1----:R-:W-:Y:S01]  /*308d0*/  IADD3 R146, P5, R241, R2, RZ ;  /* 0x00000002f1927210 */ /* 0x002fe20007fbe0ff */
[----:B------:R-:W-:-:S05]  /*308e0*/  IMAD R235, R103, 0x1d4, RZ ;  /* 0x000001d467eb7824 */ /* 0x000fca00078e02ff */
[----:B------:R-:W1:Y:S01]  /*308f0*/  LDC R6, c[0x0][0x278] ;  /* 0x00009e00ff067b82 */ /* 0x000e620000000800 */
[----:B------:R-:W-:Y:S01]  /*30900*/  LEA.HI.X.SX32 R147, R7, R3, 0x1, P5 ;  /* 0x0000000307937211 */ /* 0x000fe200028f0eff */
[----:B------:R-:W-:Y:S04]  /*30910*/  STL.64 [R1+0x480], R144 ;  /* 0x0004809001007387 */ /* 0x000fe80000100a00 */
[----:B------:R2:W-:Y:S01]  /*30920*/  STL.64 [R1+0x478], R146 ;  /* 0x0004789201007387 */ /* 0x0005e20000100a00 */
[----:B----4-:R-:W-:Y:S01]  /*30930*/  IMAD R5, R5, 0x7d, RZ ;  /* 0x0000007d05057824 */ /* 0x010fe200078e02ff */
[----:B------:R-:W4:Y:S08]  /*30940*/  LDC R7, c[0x0][0x278] ;  /* 0x00009e00ff077b82 */ /* 0x000f300000000800 */
[----:B------:R-:W0:Y:S01]  /*30950*/  LDC R31, c[0x0][0x278] ;  /* 0x00009e00ff1f7b82 */ /* 0x000e220000000800 */
[----:B--2---:R-:W-:-:S02]  /*30960*/  IADD3 R146, P5, R234, R2, RZ ;  /* 0x00000002ea927210 */ /* 0x004fc40007fbe0ff */
[-C--:B------:R-:W-:Y:S02]  /*30970*/  IADD3 R144, P6, R240, R2.reuse, RZ ;  /* 0x00000002f0907210 */ /* 0x080fe40007fde0ff */
[-C--:B------:R-:W-:Y:S02]  /*30980*/  LEA.HI.X.SX32 R147, R143, R3.reuse, 0x1, P5 ;  /* 0x000000038f937211 */ /* 0x080fe400028f0eff */
[-C--:B------:R-:W-:Y:S01]  /*30990*/  IADD3 R142, P5, R142, R2.reuse, RZ ;  /* 0x000000028e8e7210 */ /* 0x080fe20007fbe0ff */
[----:B---3--:R-:W-:Y:S01]  /*309a0*/  IMAD R244, R11, 0xfe, RZ ;  /* 0x000000fe0bf47824 */ /* 0x008fe200078e02ff */
[-C--:B------:R-:W-:Y:S01]  /*309b0*/  LEA.HI.X.SX32 R145, R5, R3.reuse, 0x1, P6 ;  /* 0x0000000305917211 */ /* 0x080fe200030f0eff */
[----:B------:R-:W-:Y:S01]  /*309c0*/  IMAD R90, R90, 0x18e, RZ ;  /* 0x0000018e5a5a7824 */ /* 0x000fe200078e02ff */
[-C--:B------:R-:W-:Y:S01]  /*309d0*/  LEA.HI.X.SX32 R143, R139, R3.reuse, 0x1, P5 ;  /* 0x000000038b8f7211 */ /* 0x080fe200028f0eff */
[----:B------:R-:W-:Y:S01]  /*309e0*/  IMAD R88, R88, 0x192, RZ ;  /* 0x0000019258587824 */ /* 0x000fe200078e02ff */
[----:B------:R-:W-:Y:S01]  /*309f0*/  IADD3 R138, P5, R138, R2, RZ ;  /* 0x000000028a8a7210 */ /* 0x000fe20007fbe0ff */
[----:B------:R2:W-:Y:S01]  /*30a00*/  STL.64 [R1+0x8e8], R144 ;  /* 0x0008e89001007387 */ /* 0x0005e20000100a00 */
[----:B------:R-:W-:Y:S01]  /*30a10*/  IMAD R86, R86, 0x196, RZ ;  /* 0x0000019656567824 */ /* 0x000fe200078e02ff */
[----:B------:R-:W3:Y:S01]  /*30a20*/  LDC R5, c[0x0][0x278] ;  /* 0x00009e00ff057b82 */ /* 0x000ee20000000800 */
[----:B------:R-:W-:-:S02]  /*30a30*/  LEA.HI.X.SX32 R139, R135, R3, 0x1, P5 ;  /* 0x00000003878b7211 */ /* 0x000fc400028f0eff */
[----:B------:R-:W-:-:S04]  /*30a40*/  IADD3 R134, P5, R134, R2, RZ ;  /* 0x0000000286867210 */ /* 0x000fc80007fbe0ff */
[-C--:B------:R-:W-:Y:S01]  /*30a50*/  LEA.HI.X.SX32 R135, R131, R3.reuse, 0x1, P5 ;  /* 0x0000000383877211 */ /* 0x080fe200028f0eff */
[----:B------:R-:W-:Y:S01]  /*30a60*/  IMAD R84, R84, 0x198, RZ ;  /* 0x0000019854547824 */ /* 0x000fe200078e02ff */
[----:B------:R-:W0:Y:S01]  /*30a70*/  LDC R11, c[0x0][0x278] ;  /* 0x00009e00ff0b7b82 */ /* 0x000e220000000800 */
[-C--:B--2---:R-:W-:Y:S02]  /*30a80*/  IADD3 R144, P6, R244, R2.reuse, RZ ;  /* 0x00000002f4907210 */ /* 0x084fe40007fde0ff */
[-C--:B------:R-:W-:Y:S02]  /*30a90*/  IADD3 R130, P5, R130, R2.reuse, RZ ;  /* 0x0000000282827210 */ /* 0x080fe40007fbe0ff */
[-C--:B------:R-:W-:Y:S02]  /*30aa0*/  LEA.HI.X.SX32 R145, R141, R3.reuse, 0x1, P6 ;  /* 0x000000038d917211 */ /* 0x080fe400030f0eff */
[----:B------:R-:W-:Y:S02]  /*30ab0*/  IADD3 R140, P6, R140, R2, RZ ;  /* 0x000000028c8c7210 */ /* 0x000fe40007fde0ff */
[----:B------:R-:W-:-:S02]  /*30ac0*/  LEA.HI.X.SX32 R131, R127, R3, 0x1, P5 ;  /* 0x000000037f837211 */ /* 0x000fc400028f0eff */
[-C--:B------:R-:W-:Y:S02]  /*30ad0*/  LEA.HI.X.SX32 R141, R137, R3.reuse, 0x1, P6 ;  /* 0x00000003898d7211 */ /* 0x080fe400030f0eff */
[-C--:B------:R-:W-:Y:S02]  /*30ae0*/  IADD3 R126, P5, R126, R2.reuse, RZ ;  /* 0x000000027e7e7210 */ /* 0x080fe40007fbe0ff */
[-C--:B------:R-:W-:Y:S02]  /*30af0*/  IADD3 R136, P6, R136, R2.reuse, RZ ;  /* 0x0000000288887210 */ /* 0x080fe40007fde0ff */
[-C--:B------:R-:W-:Y:S02]  /*30b00*/  LEA.HI.X.SX32 R127, R123, R3.reuse, 0x1, P5 ;  /* 0x000000037b7f7211 */ /* 0x080fe400028f0eff */
[----:B------:R-:W-:Y:S02]  /*30b10*/  LEA.HI.X.SX32 R137, R133, R3, 0x1, P6 ;  /* 0x0000000385897211 */ /* 0x000fe400030f0eff */
[----:B------:R-:W-:-:S02]  /*30b20*/  IADD3 R122, P5, R122, R2, RZ ;  /* 0x000000027a7a7210 */ /* 0x000fc40007fbe0ff */
[-C--:B------:R-:W-:Y:S02]  /*30b30*/  IADD3 R132, P6, R132, R2.reuse, RZ ;  /* 0x0000000284847210 */ /* 0x080fe40007fde0ff */
[-C--:B------:R-:W-:Y:S02]  /*30b40*/  LEA.HI.X.SX32 R123, R119, R3.reuse, 0x1, P5 ;  /* 0x00000003777b7211 */ /* 0x080fe400028f0eff */
[-C--:B------:R-:W-:Y:S02]  /*30b50*/  LEA.HI.X.SX32 R133, R129, R3.reuse, 0x1, P6 ;  /* 0x0000000381857211 */ /* 0x080fe400030f0eff */
[-C--:B------:R-:W-:Y:S01]  /*30b60*/  IADD3 R118, P5, R118, R2.reuse, RZ ;  /* 0x0000000276767210 */ /* 0x080fe20007fbe0ff */
[----:B------:R2:W-:Y:S01]  /*30b70*/  STL.64 [R1+0x8e0], R146 ;  /* 0x0008e09201007387 */ /* 0x0005e20000100a00 */
[----:B------:R-:W-:Y:S02]  /*30b80*/  IADD3 R128, P6, R128, R2, RZ ;  /* 0x0000000280807210 */ /* 0x000fe40007fde0ff */
[----:B------:R-:W-:-:S02]  /*30b90*/  LEA.HI.X.SX32 R119, R115, R3, 0x1, P5 ;  /* 0x0000000373777211 */ /* 0x000fc400028f0eff */
[-C--:B------:R-:W-:Y:S02]  /*30ba0*/  LEA.HI.X.SX32 R129, R125, R3.reuse, 0x1, P6 ;  /* 0x000000037d817211 */ /* 0x080fe400030f0eff */
[-C--:B------:R-:W-:Y:S02]  /*30bb0*/  IADD3 R114, P5, R114, R2.reuse, RZ ;  /* 0x0000000272727210 */ /* 0x080fe40007fbe0ff */
[----:B------:R-:W-:Y:S01]  /*30bc0*/  IADD3 R124, P6, R124, R2, RZ ;  /* 0x000000027c7c7210 */ /* 0x000fe20007fde0ff */
[----:B--2---:R-:W2:Y:S04]  /*30bd0*/  LDL.LU.64 R146, [R1+0xfe8] ;  /* 0x000fe80001927983 */ /* 0x004ea80000300a00 */
[----:B------:R1:W-:Y:S01]  /*30be0*/  STL.64 [R1+0x8d8], R144 ;  /* 0x0008d89001007387 */ /* 0x0003e20000100a00 */
[----:B------:R-:W-:-:S02]  /*30bf0*/  LEA.HI.X.SX32 R115, R111, R3, 0x1, P5 ;  /* 0x000000036f737211 */ /* 0x000fc400028f0eff */
[-C--:B------:R-:W-:Y:S02]  /*30c00*/  LEA.HI.X.SX32 R125, R121, R3.reuse, 0x1, P6 ;  /* 0x00000003797d7211 */ /* 0x080fe400030f0eff */
[-C--:B------:R-:W-:Y:S01]  /*30c10*/  IADD3 R110, P5, R110, R2.reuse, RZ ;  /* 0x000000026e6e7210 */ /* 0x080fe20007fbe0ff */
[----:B-1----:R-:W2:Y:S04]  /*30c20*/  LDL.LU.64 R144, [R1+0xfe0] ;  /* 0x000fe00001907983 */ /* 0x002ea80000300a00 */
[----:B------:R1:W-:Y:S01]  /*30c30*/  STL.64 [R1+0x750], R142 ;  /* 0x0007508e01007387 */ /* 0x0003e20000100a00 */
[----:B------:R-:W-:Y:S02]  /*30c40*/  IADD3 R120, P6, R120, R2, RZ ;  /* 0x0000000278787210 */ /* 0x000fe40007fde0ff */
[-C--:B------:R-:W-:Y:S01]  /*30c50*/  LEA.HI.X.SX32 R111, R107, R3.reuse, 0x1, P5 ;  /* 0x000000036b6f7211 */ /* 0x080fe200028f0eff */
[----:B-1----:R-:W2:Y:S04]  /*30c60*/  LDL.LU.64 R142, [R1+0xfd8] ;  /* 0x000fd800018e7983 */ /* 0x002ea80000300a00 */
[----:B------:R1:W-:Y:S01]  /*30c70*/  STL.64 [R1+0x748], R140 ;  /* 0x0007488c01007387 */ /* 0x0003e20000100a00 */
[----:B------:R-:W-:-:S02]  /*30c80*/  LEA.HI.X.SX32 R121, R117, R3, 0x1, P6 ;  /* 0x0000000375797211 */ /* 0x000fc400030f0eff */
[-C--:B------:R-:W-:Y:S02]  /*30c90*/  IADD3 R106, P5, R106, R2.reuse, RZ ;  /* 0x000000026a6a7210 */ /* 0x080fe40007fbe0ff */
[-C--:B------:R-:W-:Y:S01]  /*30ca0*/  IADD3 R116, P6, R116, R2.reuse, RZ ;  /* 0x0000000274747210 */ /* 0x080fe20007fde0ff */
[----:B-1----:R-:W2:Y:S04]  /*30cb0*/  LDL.LU.64 R140, [R1+0xfd0] ;  /* 0x000fd000018c7983 */ /* 0x002ea80000300a00 */
[----:B------:R1:W-:Y:S01]  /*30cc0*/  STL.64 [R1+0x740], R138 ;  /* 0x0007408a01007387 */ /* 0x0003e20000100a00 */
[-C--:B------:R-:W-:Y:S01]  /*30cd0*/  LEA.HI.X.SX32 R107, R13, R3.reuse, 0x1, P5 ;  /* 0x000000030d6b7211 */ /* 0x080fe200028f0eff */
[----:B------:R-:W-:Y:S01]  /*30ce0*/  IMAD R13, R242, 0xeb, RZ ;  /* 0x000000ebf20d7824 */ /* 0x000fe200078e02ff */
[----:B------:R-:W-:Y:S01]  /*30cf0*/  LEA.HI.X.SX32 R117, R113, R3, 0x1, P6 ;  /* 0x0000000371757211 */ /* 0x000fe200030f0eff */
[----:B------:R-:W4:Y:S01]  /*30d00*/  LDC R242, c[0x0][0x278] ;  /* 0x00009e00fff27b82 */ /* 0x000f220000000800 */
[----:B-1----:R-:W2:Y:S04]  /*30d10*/  LDL.LU.64 R138, [R1+0xfc8] ;  /* 0x000fc800018a7983 */ /* 0x002ea80000300a00 */
[----:B------:R1:W-:Y:S01]  /*30d20*/  STL.64 [R1+0x738], R136 ;  /* 0x0007388801007387 */ /* 0x0003e20000100a00 */
[----:B------:R-:W-:-:S03]  /*30d30*/  IADD3 R112, P6, R112, R2, RZ ;  /* 0x0000000270707210 */ /* 0x000fc60007fde0ff */
[----:B-1----:R-:W2:Y:S04]  /*30d40*/  LDL.LU.64 R136, [R1+0xfc0] ;  /* 0x000fc00001887983 */ /* 0x002ea80000300a00 */
[----:B------:R1:W-:Y:S01]  /*30d50*/  STL.64 [R1+0x730], R134 ;  /* 0x0007308601007387 */ /* 0x0003e20000100a00 */
[----:B------:R-:W-:-:S03]  /*30d60*/  LEA.HI.X.SX32 R113, R109, R3, 0x1, P6 ;  /* 0x000000036d717211 */ /* 0x000fc600030f0eff */
        /* <DEDUP_REMOVED lines=23> */
[-C--:B------:R-:W-:Y:S02]  /*30ee0*/  IADD3 R98, P5, R98, R2.reuse, RZ ;  /* 0x0000000262627210 */ /* 0x080fe40007fbe0ff */
[----:B------:R-:W-:Y:S01]  /*30ef0*/  LEA.HI.X.SX32 R101, R97, R3, 0x1, P6 ;  /* 0x0000000361657211 */ /* 0x000fe200030f0eff */
[----:B-1----:R-:W2:Y:S04]  /*30f00*/  LDL.LU.64 R118, [R1+0xf78] ;  /* 0x000f780001767983 */ /* 0x002ea80000300a00 */
[----:B------:R1:W-:Y:S01]  /*30f10*/  STL.64 [R1+0x6e8], R116 ;  /* 0x0006e87401007387 */ /* 0x0003e20000100a00 */
[----:B------:R-:W-:-:S03]  /*30f20*/  IADD3 R96, P6, R96, R2, RZ ;  /* 0x0000000260607210 */ /* 0x000fc60007fde0ff */
[----:B-1----:R-:W2:Y:S04]  /*30f30*/  LDL.LU.64 R116, [R1+0xf70] ;  /* 0x000f700001747983 */ /* 0x002ea80000300a00 */
[----:B------:R1:W-:Y:S01]  /*30f40*/  STL.64 [R1+0x6e0], R114 ;  /* 0x0006e07201007387 */ /* 0x0003e20000100a00 */
[-C--:B------:R-:W-:Y:S01]  /*30f50*/  LEA.HI.X.SX32 R99, R95, R3.reuse, 0x1, P5 ;  /* 0x000000035f637211 */ /* 0x080fe200028f0eff */
[----:B----4-:R-:W-:Y:S01]  /*30f60*/  IMAD R249, R242, 0x1d8, RZ ;  /* 0x000001d8f2f97824 */ /* 0x010fe200078e02ff */
[-C--:B------:R-:W-:Y:S01]  /*30f70*/  IADD3 R94, P5, R94, R2.reuse, RZ ;  /* 0x000000025e5e7210 */ /* 0x080fe20007fbe0ff */
[----:B-1----:R-:W4:Y:S04]  /*30f80*/  LDL.LU.64 R114, [R1+0xf68] ;  /* 0x000f680001727983 */ /* 0x002f280000300a00 */
[----:B------:R1:W-:Y:S01]  /*30f90*/  STL.64 [R1+0x6d8], R112 ;  /* 0x0006d87001007387 */ /* 0x0003e20000100a00 */
[-C--:B------:R-:W-:Y:S01]  /*30fa0*/  LEA.HI.X.SX32 R97, R93, R3.reuse, 0x1, P6 ;  /* 0x000000035d617211 */ /* 0x080fe200030f0eff */
[----:B------:R-:W-:Y:S01]  /*30fb0*/  IMAD R242, R91, 0x190, RZ ;  /* 0x000001905bf27824 */ /* 0x000fe200078e02ff */
[----:B------:R-:W-:Y:S01]  /*30fc0*/  IADD3 R92, P6, R92, R2, RZ ;  /* 0x000000025c5c7210 */ /* 0x000fe20007fde0ff */
[----:B-1----:R-:W4:Y:S04]  /*30fd0*/  LDL.LU.64 R112, [R1+0xf60] ;  /* 0x000f600001707983 */ /* 0x002f280000300a00 */
[----:B------:R1:W-:Y:S01]  /*30fe0*/  STL.64 [R1+0x6d0], R110 ;  /* 0x0006d06e01007387 */ /* 0x0003e20000100a00 */
[----:B------:R-:W-:-:S03]  /*30ff0*/  LEA.HI.X.SX32 R95, R15, R3, 0x1, P5 ;  /* 0x000000030f5f7211 */ /* 0x000fc600028f0eff */
[----:B-1----:R-:W4:Y:S04]  /*31000*/  LDL.LU.64 R110, [R1+0xf58] ;  /* 0x000f5800016e7983 */ /* 0x002f280000300a00 */
[----:B------:R1:W-:Y:S01]  /*31010*/  STL.64 [R1+0x6c8], R108 ;  /* 0x0006c86c01007387 */ /* 0x0003e20000100a00 */
[-C--:B------:R-:W-:Y:S02]  /*31020*/  IADD3 R90, P5, R90, R2.reuse, RZ ;  /* 0x000000025a5a7210 */ /* 0x080fe40007fbe0ff */
[----:B------:R-:W-:Y:S01]  /*31030*/  LEA.HI.X.SX32 R93, R243, R3, 0x1, P6 ;  /* 0x00000003f35d7211 */ /* 0x000fe200030f0eff */
[----:B-1----:R-:W4:Y:S04]  /*31040*/  LDL.LU.64 R108, [R1+0xf50] ;  /* 0x000f5000016c7983 */ /* 0x002f280000300a00 */
[----:B------:R1:W-:Y:S01]  /*31050*/  STL.64 [R1+0x6c0], R106 ;  /* 0x0006c06a01007387 */ /* 0x0003e20000100a00 */
[----:B------:R-:W-:-:S03]  /*31060*/  IADD3 R242, P6, R242, R2, RZ ;  /* 0x00000002f2f27210 */ /* 0x000fc60007fde0ff */
[----:B-1----:R-:W4:Y:S04]  /*31070*/  LDL.LU.64 R106, [R1+0xf48] ;  /* 0x000f4800016a7983 */ /* 0x002f280000300a00 */
[----:B------:R1:W-:Y:S01]  /*31080*/  STL.64 [R1+0x6b8], R104 ;  /* 0x0006b86801007387 */ /* 0x0003e20000100a00 */
[----:B------:R-:W-:-:S03]  /*31090*/  LEA.HI.X.SX32 R91, R233, R3, 0x1, P5 ;  /* 0x00000003e95b7211 */ /* 0x000fc600028f0eff */
[----:B-1----:R-:W4:Y:S01]  /*310a0*/  LDL.LU.64 R104, [R1+0xf40] ;  /* 0x000f400001687983 */ /* 0x002f220000300a00 */
[----:B------:R-:W-:Y:S01]  /*310b0*/  LEA.HI.X.SX32 R243, R248, R3, 0x1, P6 ;  /* 0x00000003f8f37211 */ /* 0x000fe200030f0eff */
[----:B------:R-:W-:Y:S01]  /*310c0*/  IMAD R15, R89, 0xed, RZ ;  /* 0x000000ed590f7824 */ /* 0x000fe200078e02ff */
[----:B------:R-:W1:Y:S01]  /*310d0*/  LDC R233, c[0x0][0x278] ;  /* 0x00009e00ffe97b82 */ /* 0x000e620000000800 */
[----:B------:R3:W-:Y:S04]  /*310e0*/  STL.64 [R1+0x6b0], R102 ;  /* 0x0006b06601007387 */ /* 0x0007e80000100a00 */
[----:B---3--:R-:W3:Y:S04]  /*310f0*/  LDL.LU.64 R102, [R1+0xf38] ;  /* 0x000f380001667983 */ /* 0x008ee80000300a00 */
[----:B------:R0:W-:Y:S01]  /*31100*/  STL.64 [R1+0x6a8], R100 ;  /* 0x0006a86401007387 */ /* 0x0001e20000100a00 */
[----:B------:R-:W-:-:S03]  /*31110*/  IADD3 R88, P5, R88, R2, RZ ;  /* 0x0000000258587210 */ /* 0x000fc60007fbe0ff */
[----:B0-----:R-:W3:Y:S04]  /*31120*/  LDL.LU.64 R100, [R1+0xf30] ;  /* 0x000f300001647983 */ /* 0x001ee80000300a00 */
[----:B------:R0:W-:Y:S04]  /*31130*/  STL.64 [R1+0x6a0], R98 ;  /* 0x0006a06201007387 */ /* 0x0001e80000100a00 */
[----:B0-----:R-:W3:Y:S04]  /*31140*/  LDL.LU.64 R98, [R1+0xf28] ;  /* 0x000f280001627983 */ /* 0x001ee80000300a00 */
[----:B------:R0:W-:Y:S01]  /*31150*/  STL.64 [R1+0x698], R96 ;  /* 0x0006986001007387 */ /* 0x0001e20000100a00 */
[----:B------:R-:W-:-:S03]  /*31160*/  LEA.HI.X.SX32 R89, R229, R3, 0x1, P5 ;  /* 0x00000003e5597211 */ /* 0x000fc600028f0eff */
[----:B0-----:R-:W3:Y:S04]  /*31170*/  LDL.LU.64 R96, [R1+0xf20] ;  /* 0x000f200001607983 */ /* 0x001ee80000300a00 */
[----:B------:R0:W-:Y:S01]  /*31180*/  STL.64 [R1+0x690], R94 ;  /* 0x0006905e01007387 */ /* 0x0001e20000100a00 */
[----:B------:R-:W-:Y:S01]  /*31190*/  IMAD R82, R82, 0x19a, RZ ;  /* 0x0000019a52527824 */ /* 0x000fe200078e02ff */
[----:B------:R-:W-:Y:S02]  /*311a0*/  IADD3 R86, P5, R86, R2, RZ ;  /* 0x0000000256567210 */ /* 0x000fe40007fbe0ff */
[----:B0-----:R-:W3:Y:S04]  /*311b0*/  LDL.LU.64 R94, [R1+0xf18] ;  /* 0x000f1800015e7983 */ /* 0x001ee80000300a00 */
[----:B------:R0:W-:Y:S01]  /*311c0*/  STL.64 [R1+0x688], R92 ;  /* 0x0006885c01007387 */ /* 0x0001e20000100a00 */
[----:B------:R-:W-:-:S03]  /*311d0*/  IMAD R80, R80, 0x19c, RZ ;  /* 0x0000019c50507824 */ /* 0x000fc600078e02ff */
[----:B0-----:R-:W3:Y:S04]  /*311e0*/  LDL.LU.64 R92, [R1+0xf10] ;  /* 0x000f1000015c7983 */ /* 0x001ee80000300a00 */
[----:B------:R0:W-:Y:S01]  /*311f0*/  STL.64 [R1+0x680], R90 ;  /* 0x0006805a01007387 */ /* 0x0001e20000100a00 */
[----:B------:R-:W-:Y:S01]  /*31200*/  IMAD R248, R87, 0x1da, RZ ;  /* 0x000001da57f87824 */ /* 0x000fe200078e02ff */
[----:B------:R-:W-:Y:S02]  /*31210*/  LEA.HI.X.SX32 R87, R18, R3, 0x1, P5 ;  /* 0x0000000312577211 */ /* 0x000fe400028f0eff */
[----:B0-----:R-:W3:Y:S04]  /*31220*/  LDL.LU.64 R90, [R1+0xf08] ;  /* 0x000f0800015a7983 */ /* 0x001ee80000300a00 */
[----:B------:R0:W-:Y:S01]  /*31230*/  STL.64 [R1+0x678], R242 ;  /* 0x000678f201007387 */ /* 0x0001e20000100a00 */
[----:B------:R-:W-:Y:S01]  /*31240*/  IMAD R78, R78, 0x19e, RZ ;  /* 0x0000019e4e4e7824 */ /* 0x000fe200078e02ff */
[----:B------:R-:W-:-:S02]  /*31250*/  IADD3 R82, P5, R82, R2, RZ ;  /* 0x0000000252527210 */ /* 0x000fc40007fbe0ff */
[----:B0-----:R-:W-:-:S04]  /*31260*/  IADD3 R242, P6, R238, R2, RZ ;  /* 0x00000002eef27210 */ /* 0x001fc80007fde0ff */
[-C--:B------:R-:W-:Y:S02]  /*31270*/  LEA.HI.X.SX32 R243, R85, R3.reuse, 0x1, P6 ;  /* 0x0000000355f37211 */ /* 0x080fe400030f0eff */
[-C--:B------:R-:W-:Y:S01]  /*31280*/  IADD3 R84, P6, R84, R2.reuse, RZ ;  /* 0x0000000254547210 */ /* 0x080fe20007fde0ff */
[----:B------:R0:W-:Y:S01]  /*31290*/  STL.64 [R1+0x670], R88 ;  /* 0x0006705801007387 */ /* 0x0001e20000100a00 */
[----:B------:R-:W-:Y:S02]  /*312a0*/  IMAD R76, R76, 0x1a0, RZ ;  /* 0x000001a04c4c7824 */ /* 0x000fe400078e02ff */
[-C--:B------:R-:W-:Y:S02]  /*312b0*/  LEA.HI.X.SX32 R85, R81, R3.reuse, 0x1, P6 ;  /* 0x0000000351557211 */ /* 0x080fe400030f0eff */
[----:B------:R-:W-:Y:S01]  /*312c0*/  IADD3 R80, P6, R80, R2, RZ ;  /* 0x0000000250507210 */ /* 0x000fe20007fde0ff */
[----:B------:R-:W-:Y:S01]  /*312d0*/  IMAD R74, R74, 0x1a2, RZ ;  /* 0x000001a24a4a7824 */ /* 0x000fe200078e02ff */
[----:B0-----:R-:W3:Y:S02]  /*312e0*/  LDL.LU.64 R88, [R1+0xf00] ;  /* 0x000f000001587983 */ /* 0x001ee40000300a00 */
[----:B------:R-:W-:-:S02]  /*312f0*/  LEA.HI.X.SX32 R81, R77, R3, 0x1, P6 ;  /* 0x000000034d517211 */ /* 0x000fc400030f0eff */
[----:B------:R0:W-:Y:S01]  /*31300*/  STL.64 [R1+0x668], R242 ;  /* 0x000668f201007387 */ /* 0x0001e20000100a00 */
[----:B------:R-:W-:Y:S01]  /*31310*/  IMAD R72, R72, 0x1a4, RZ ;  /* 0x000001a448487824 */ /* 0x000fe200078e02ff */
[-C--:B------:R-:W-:Y:S01]  /*31320*/  IADD3 R76, P6, R76, R2.reuse, RZ ;  /* 0x000000024c4c7210 */ /* 0x080fe20007fde0ff */
[----:B------:R-:W-:Y:S02]  /*31330*/  IMAD R18, R79, 0xef, RZ ;  /* 0x000000ef4f127824 */ /* 0x000fe400078e02ff */
[----:B------:R-:W-:Y:S02]  /*31340*/  IMAD R23, R23, 0xd1, RZ ;  /* 0x000000d117177824 */ /* 0x000fe400078e02ff */
[----:B0-----:R-:W-:Y:S01]  /*31350*/  IMAD R243, R83, 0x1dc, RZ ;  /* 0x000001dc53f37824 */ /* 0x001fe200078e02ff */
[-C--:B------:R-:W-:Y:S02]  /*31360*/  LEA.HI.X.SX32 R83, R225, R3.reuse, 0x1, P5 ;  /* 0x00000003e1537211 */ /* 0x080fe400028f0eff */
[----:B------:R-:W-:Y:S01]  /*31370*/  IADD3 R78, P5, R78, R2, RZ ;  /* 0x000000024e4e7210 */ /* 0x000fe20007fbe0ff */
[----:B------:R-:W-:Y:S01]  /*31380*/  IMAD R70, R70, 0x1a6, RZ ;  /* 0x000001a646467824 */ /* 0x000fe200078e02ff */
[----:B------:R-:W-:-:S02]  /*31390*/  LEA.HI.X.SX32 R77, R73, R3, 0x1, P6 ;  /* 0x00000003494d7211 */ /* 0x000fc400030f0eff */
[-C--:B------:R-:W-:Y:S01]  /*313a0*/  LEA.HI.X.SX32 R79, R221, R3.reuse, 0x1, P5 ;  /* 0x00000003dd4f7211 */ /* 0x080fe200028f0eff */
[----:B------:R-:W-:Y:S01]  /*313b0*/  IMAD R68, R68, 0x1a8, RZ ;  /* 0x000001a844447824 */ /* 0x000fe200078e02ff */
[-C--:B------:R-:W-:Y:S02]  /*313c0*/  IADD3 R74, P5, R74, R2.reuse, RZ ;  /* 0x000000024a4a7210 */ /* 0x080fe40007fbe0ff */
[-C--:B------:R-:W-:Y:S01]  /*313d0*/  IADD3 R72, P6, R72, R2.reuse, RZ ;  /* 0x0000000248487210 */ /* 0x080fe20007fde0ff */
[----:B------:R-:W-:Y:S01]  /*313e0*/  IMAD R242, R75, 0x1de, RZ ;  /* 0x000001de4bf27824 */ /* 0x000fe200078e02ff */
[-C--:B------:R-:W-:Y:S01]  /*313f0*/  LEA.HI.X.SX32 R75, R23, R3.reuse, 0x1, P5 ;  /* 0x00000003174b7211 */ /* 0x080fe200028f0eff */
        /* <DEDUP_REMOVED lines=11> */
[----:B------:R-:W-:Y:S01]  /*314b0*/  LEA.HI.X.SX32 R69, R65, R3, 0x1, P6 ;  /* 0x0000000341457211 */ /* 0x000fe200030f0eff */
[----:B-1----:R-:W-:Y:S01]  /*314c0*/  IMAD R229, R233, 0xd6, RZ ;  /* 0x000000d6e9e57824 */ /* 0x002fe200078e02ff */
[----:B------:R-:W-:Y:S01]  /*314d0*/  IADD3 R64, P6, R64, R2, RZ ;  /* 0x0000000240407210 */ /* 0x000fe20007fde0ff */
[----:B------:R-:W-:-:S02]  /*314e0*/  IMAD R60, R60, 0x1b0, RZ ;  /* 0x000001b03c3c7824 */ /* 0x000fc400078e02ff */
        /* <DEDUP_REMOVED lines=9> */
[----:B------:R0:W-:Y:S01]  /*31580*/  STL.64 [R1+0x660], R86 ;  /* 0x0006605601007387 */ /* 0x0001e20000100a00 */
[----:B------:R-:W-:Y:S01]  /*31590*/  IMAD R19, R19, 0xd9, RZ ;  /* 0x000000d913137824 */ /* 0x000fe200078e02ff */
[----:B------:R-:W-:Y:S01]  /*315a0*/  LEA.HI.X.SX32 R63, R20, R3, 0x1, P5 ;  /* 0x00000003143f7211 */ /* 0x000fe200028f0eff */
[----:B------:R-:W-:Y:S01]  /*315b0*/  IMAD R54, R54, 0x1b6, RZ ;  /* 0x000001b636367824 */ /* 0x000fe200078e02ff */
[----:B------:R-:W-:Y:S01]  /*315c0*/  MOV R21, R61 ;  /* 0x0000003d00157202 */ /* 0x000fe20000000f00 */
[----:B------:R-:W-:Y:S01]  /*315d0*/  IMAD R52, R52, 0x1b8, RZ ;  /* 0x000001b834347824 */ /* 0x000fe200078e02ff */
[----:B------:R-:W-:-:S02]  /*315e0*/  IADD3 R58, P5, R58, R2, RZ ;  /* 0x000000023a3a7210 */ /* 0x000fc40007fbe0ff */
[----:B------:R-:W-:Y:S02]  /*315f0*/  LEA.HI.X.SX32 R21, R57, R3, 0x1, P6 ;  /* 0x0000000339157211 */ /* 0x000fe400030f0eff */
[----:B------:R-:W-:Y:S01]  /*31600*/  IADD3 R56, P6, R56, R2, RZ ;  /* 0x0000000238387210 */ /* 0x000fe20007fde0ff */
[----:B0-----:R-:W3:Y:S01]  /*31610*/  LDL.LU.64 R86, [R1+0xef8] ;  /* 0x000ef80001567983 */ /* 0x001ee20000300a00 */
[----:B------:R-:W-:-:S03]  /*31620*/  IMAD R229, R59, 0x1e4, RZ ;  /* 0x000001e43be57824 */ /* 0x000fc600078e02ff */
[----:B------:R0:W-:Y:S01]  /*31630*/  STL.64 [R1+0x658], R84 ;  /* 0x0006585401007387 */ /* 0x0001e20000100a00 */
[----:B------:R-:W-:Y:S01]  /*31640*/  IMAD R17, R17, 0xdb, RZ ;  /* 0x000000db11117824 */ /* 0x000fe200078e02ff */
[-C--:B------:R-:W-:Y:S01]  /*31650*/  LEA.HI.X.SX32 R59, R19, R3.reuse, 0x1, P5 ;  /* 0x00000003133b7211 */ /* 0x080fe200028f0eff */
[----:B------:R-:W-:Y:S01]  /*31660*/  IMAD R50, R50, 0x1ba, RZ ;  /* 0x000001ba32327824 */ /* 0x000fe200078e02ff */
[-C--:B------:R-:W-:Y:S01]  /*31670*/  IADD3 R54, P5, R54, R2.reuse, RZ ;  /* 0x0000000236367210 */ /* 0x080fe20007fbe0ff */
[----:B------:R-:W-:Y:S01]  /*31680*/  IMAD R48, R48, 0x1bc, RZ ;  /* 0x000001bc30307824 */ /* 0x000fe200078e02ff */
[-C--:B------:R-:W-:Y:S01]  /*31690*/  LEA.HI.X.SX32 R57, R53, R3.reuse, 0x1, P6 ;  /* 0x0000000335397211 */ /* 0x080fe200030f0eff */
[----:B------:R-:W-:Y:S01]  /*316a0*/  IMAD R14, R14, 0xdd, RZ ;  /* 0x000000dd0e0e7824 */ /* 0x000fe200078e02ff */
[----:B------:R-:W-:Y:S01]  /*316b0*/  IADD3 R52, P6, R52, R2, RZ ;  /* 0x0000000234347210 */ /* 0x000fe20007fde0ff */
[----:B------:R-:W-:Y:S01]  /*316c0*/  IMAD R46, R46, 0x1be, RZ ;  /* 0x000001be2e2e7824 */ /* 0x000fe200078e02ff */
[----:B------:R-:W-:Y:S01]  /*316d0*/  MOV R20, R60 ;  /* 0x0000003c00147202 */ /* 0x000fe20000000f00 */
[----:B0-----:R-:W3:Y:S01]  /*316e0*/  LDL.LU.64 R84, [R1+0xef0] ;  /* 0x000ef00001547983 */ /* 0x001ee20000300a00 */
[----:B------:R-:W-:Y:S01]  /*316f0*/  IMAD R44, R44, 0x1c0, RZ ;  /* 0x000001c02c2c7824 */ /* 0x000fe200078e02ff */
[----:B------:R-:W0:Y:S02]  /*31700*/  LDC R19, c[0x0][0x278] ;  /* 0x00009e00ff137b82 */ /* 0x000e240000000800 */
[----:B------:R1:W-:Y:S01]  /*31710*/  STL.64 [R1+0x650], R82 ;  /* 0x0006505201007387 */ /* 0x0003e20000100a00 */
[----:B------:R-:W-:Y:S01]  /*31720*/  IMAD R20, R55, 0xf3, RZ ;  /* 0x000000f337147824 */ /* 0x000fe200078e02ff */
[----:B------:R-:W-:-:S02]  /*31730*/  LEA.HI.X.SX32 R55, R17, R3, 0x1, P5 ;  /* 0x0000000311377211 */ /* 0x000fc400028f0eff */
[-C--:B------:R-:W-:Y:S02]  /*31740*/  IADD3 R50, P5, R50, R2.reuse, RZ ;  /* 0x0000000232327210 */ /* 0x080fe40007fbe0ff */
[-C--:B------:R-:W-:Y:S01]  /*31750*/  LEA.HI.X.SX32 R53, R49, R3.reuse, 0x1, P6 ;  /* 0x0000000331357211 */ /* 0x080fe200030f0eff */
[----:B-1----:R-:W3:Y:S04]  /*31760*/  LDL.LU.64 R82, [R1+0xee8] ;  /* 0x000ee80001527983 */ /* 0x002ee80000300a00 */
[----:B------:R1:W-:Y:S01]  /*31770*/  STL.64 [R1+0x648], R80 ;  /* 0x0006485001007387 */ /* 0x0003e20000100a00 */
[-C--:B------:R-:W-:Y:S01]  /*31780*/  IADD3 R48, P6, R48, R2.reuse, RZ ;  /* 0x0000000230307210 */ /* 0x080fe20007fde0ff */
[----:B------:R-:W-:Y:S01]  /*31790*/  IMAD R225, R51, 0x1e6, RZ ;  /* 0x000001e633e17824 */ /* 0x000fe200078e02ff */
[-C--:B------:R-:W-:Y:S01]  /*317a0*/  LEA.HI.X.SX32 R51, R14, R3.reuse, 0x1, P5 ;  /* 0x000000030e337211 */ /* 0x080fe200028f0eff */
[----:B------:R-:W-:Y:S01]  /*317b0*/  IMAD R10, R10, 0xdf, RZ ;  /* 0x000000df0a0a7824 */ /* 0x000fe200078e02ff */
[----:B-1----:R-:W3:Y:S04]  /*317c0*/  LDL.LU.64 R80, [R1+0xee0] ;  /* 0x000ee00001507983 */ /* 0x002ee80000300a00 */
[----:B------:R1:W-:Y:S01]  /*317d0*/  STL.64 [R1+0x640], R78 ;  /* 0x0006404e01007387 */ /* 0x0003e20000100a00 */
[----:B------:R-:W-:Y:S01]  /*317e0*/  IMAD R42, R42, 0x1c2, RZ ;  /* 0x000001c22a2a7824 */ /* 0x000fe200078e02ff */
[-C--:B------:R-:W-:Y:S01]  /*317f0*/  IADD3 R46, P5, R46, R2.reuse, RZ ;  /* 0x000000022e2e7210 */ /* 0x080fe20007fbe0ff */
[----:B------:R-:W-:Y:S01]  /*31800*/  IMAD R40, R40, 0x1c4, RZ ;  /* 0x000001c428287824 */ /* 0x000fe200078e02ff */
[-C--:B------:R-:W-:Y:S01]  /*31810*/  LEA.HI.X.SX32 R49, R45, R3.reuse, 0x1, P6 ;  /* 0x000000032d317211 */ /* 0x080fe200030f0eff */
[----:B-1----:R-:W3:Y:S04]  /*31820*/  LDL.LU.64 R78, [R1+0xed8] ;  /* 0x000ed800014e7983 */ /* 0x002ee80000300a00 */
[----:B------:R1:W-:Y:S01]  /*31830*/  STL.64 [R1+0x638], R76 ;  /* 0x0006384c01007387 */ /* 0x0003e20000100a00 */
[-C--:B------:R-:W-:Y:S01]  /*31840*/  IADD3 R44, P6, R44, R2.reuse, RZ ;  /* 0x000000022c2c7210 */ /* 0x080fe20007fde0ff */
[----:B------:R-:W-:Y:S01]  /*31850*/  IMAD R221, R47, 0x1e8, RZ ;  /* 0x000001e82fdd7824 */ /* 0x000fe200078e02ff */
[-C--:B------:R-:W-:Y:S01]  /*31860*/  LEA.HI.X.SX32 R47, R10, R3.reuse, 0x1, P5 ;  /* 0x000000030a2f7211 */ /* 0x080fe200028f0eff */
        /* <DEDUP_REMOVED lines=11> */
[----:B-1----:R-:W3:Y:S04]  /*31920*/  LDL.LU.64 R72, [R1+0xec0] ;  /* 0x000ec00001487983 */ /* 0x002ee80000300a00 */
[----:B------:R1:W-:Y:S01]  /*31930*/  STL.64 [R1+0x620], R70 ;  /* 0x0006204601007387 */ /* 0x0003e20000100a00 */
[----:B------:R-:W-:Y:S01]  /*31940*/  IMAD R6, R6, 0xe3, RZ ;  /* 0x000000e306067824 */ /* 0x000fe200078e02ff */
[-C--:B------:R-:W-:Y:S01]  /*31950*/  LEA.HI.X.SX32 R43, R9, R3.reuse, 0x1, P5 ;  /* 0x00000003092b7211 */ /* 0x080fe200028f0eff */
[----:B------:R-:W-:Y:S01]  /*31960*/  IMAD R34, R34, 0x1ca, RZ ;  /* 0x000001ca22227824 */ /* 0x000fe200078e02ff */
[----:B-1----:R-:W3:Y:S04]  /*31970*/  LDL.LU.64 R70, [R1+0xeb8] ;  /* 0x000eb80001467983 */ /* 0x002ee80000300a00 */
[----:B------:R1:W-:Y:S01]  /*31980*/  STL.64 [R1+0x618], R68 ;  /* 0x0006184401007387 */ /* 0x0003e20000100a00 */
        /* <DEDUP_REMOVED lines=13> */
[----:B------:R-:W-:Y:S01]  /*31a60*/  LEA.HI.X.SX32 R37, R33, R3, 0x1, P6 ;  /* 0x0000000321257211 */ /* 0x000fe200030f0eff */
[----:B-1----:R-:W3:Y:S04]  /*31a70*/  LDL.LU.64 R64, [R1+0xea0] ;  /* 0x000ea00001407983 */ /* 0x002ee80000300a00 */
[----:B------:R1:W-:Y:S01]  /*31a80*/  STL.64 [R1+0x600], R62 ;  /* 0x0006003e01007387 */ /* 0x0003e20000100a00 */
[----:B------:R-:W-:Y:S01]  /*31a90*/  IMAD R17, R29, 0xe6, RZ ;  /* 0x000000e61d117824 */ /* 0x000fe200078e02ff */
[----:B------:R-:W-:Y:S01]  /*31aa0*/  IADD3 R32, P6, R32, R2, RZ ;  /* 0x0000000220207210 */ /* 0x000fe20007fde0ff */
[----:B------:R-:W-:Y:S01]  /*31ab0*/  IMAD R24, R24, 0x1d0, RZ ;  /* 0x000001d018187824 */ /* 0x000fe200078e02ff */
[----:B-1----:R-:W3:Y:S04]  /*31ac0*/  LDL.LU.64 R62, [R1+0xe98] ;  /* 0x000e9800013e7983 */ /* 0x002ee80000300a00 */
[----:B------:R1:W-:Y:S01]  /*31ad0*/  STL [R1+0x5f8], R60 ;  /* 0x0005f83c01007387 */ /* 0x0003e20000100800 */
[----:B------:R-:W-:-:S03]  /*31ae0*/  IMAD R7, R7, 0xe7, RZ ;  /* 0x000000e707077824 */ /* 0x000fc600078e02ff */
[----:B-1----:R-:W3:Y:S04]  /*31af0*/  LDL.LU.64 R60, [R1+0xe90] ;  /* 0x000e9000013c7983 */ /* 0x002ee80000300a00 */
[----:B------:R1:W-:Y:S04]  /*31b00*/  STL [R1+0x5fc], R21 ;  /* 0x0005fc1501007387 */ /* 0x0003e80000100800 */
[----:B------:R2:W-:Y:S01]  /*31b10*/  STL.64 [R1+0x5f0], R58 ;  /* 0x0005f03a01007387 */ /* 0x0005e20000100a00 */
[----:B------:R-:W-:Y:S01]  /*31b20*/  LEA.HI.X.SX32 R33, R17, R3, 0x1, P6 ;  /* 0x0000000311217211 */ /* 0x000fe200030f0eff */
[----:B------:R-:W-:-:S02]  /*31b30*/  IMAD R17, R27, 0xe8, RZ ;  /* 0x000000e81b117824 */ /* 0x000fc400078e02ff */
[----:B-1----:R-:W-:Y:S01]  /*31b40*/  IMAD R21, R35, 0x1ec, RZ ;  /* 0x000001ec23157824 */ /* 0x002fe200078e02ff */
[-C--:B------:R-:W-:Y:S01]  /*31b50*/  LEA.HI.X.SX32 R35, R5, R3.reuse, 0x1, P5 ;  /* 0x0000000305237211 */ /* 0x080fe200028f0eff */
[----:B--2---:R-:W2:Y:S04]  /*31b60*/  LDL.LU.64 R58, [R1+0xe88] ;  /* 0x000e8800013a7983 */ /* 0x004ea80000300a00 */
[----:B------:R1:W-:Y:S01]  /*31b70*/  STL.64 [R1+0x5e8], R56 ;  /* 0x0005e83801007387 */ /* 0x0003e20000100a00 */
[-C--:B------:R-:W-:Y:S02]  /*31b80*/  IADD3 R28, P5, R28, R2.reuse, RZ ;  /* 0x000000021c1c7210 */ /* 0x080fe40007fbe0ff */
[----:B------:R-:W-:Y:S01]  /*31b90*/  IADD3 R24, P6, R24, R2, RZ ;  /* 0x0000000218187210 */ /* 0x000fe20007fde0ff */
[----:B-1----:R-:W2:Y:S04]  /*31ba0*/  LDL.LU.64 R56, [R1+0xe80] ;  /* 0x000e800001387983 */ /* 0x002ea80000300a00 */
[----:B------:R1:W-:Y:S01]  /*31bb0*/  STL.64 [R1+0x5e0], R54 ;  /* 0x0005e03601007387 */ /* 0x0003e20000100a00 */
[----:B------:R-:W-:-:S02]  /*31bc0*/  LEA.HI.X.SX32 R29, R7, R3, 0x1, P5 ;  /* 0x00000003071d7211 */ /* 0x000fc400028f0eff */
[----:B------:R-:W-:Y:S01]  /*31bd0*/  MOV R7, R25 ;  /* 0x0000001900077202 */ /* 0x000fe20000000f00 */
[----:B-1----:R-:W2:Y:S04]  /*31be0*/  LDL.LU.64 R54, [R1+0xe78] ;  /* 0x000e780001367983 */ /* 0x002ea80000300a00 */
[----:B------:R1:W-:Y:S01]  /*31bf0*/  STL.64 [R1+0x5d8], R52 ;  /* 0x0005d83401007387 */ /* 0x0003e20000100a00 */
[----:B------:R-:W-:Y:S02]  /*31c00*/  MOV R6, R24 ;  /* 0x0000001800067202 */ /* 0x000fe40000000f00 */
[----:B------:R-:W-:Y:S02]  /*31c10*/  LEA.HI.X.SX32 R7, R17, R3, 0x1, P6 ;  /* 0x0000000311077211 */ /* 0x000fe400030f0eff */
[----:B------:R-:W-:-:S02]  /*31c20*/  IADD3 R6, P6, R235, R2, RZ ;  /* 0x00000002eb067210 */ /* 0x000fc40007fde0ff */
[----:B------:R-:W0:Y:S01]  /*31c30*/  LDC R235, c[0x0][0x278] ;  /* 0x00009e00ffeb7b82 */ /* 0x000e220000000800 */
[----:B-1----:R-:W2:Y:S04]  /*31c40*/  LDL.LU.64 R52, [R1+0xe70] ;  /* 0x000e700001347983 */ /* 0x002ea80000300a00 */
[----:B------:R1:W-:Y:S04]  /*31c50*/  STL.64 [R1+0x5d0], R50 ;  /* 0x0005d03201007387 */ /* 0x0003e80000100a00 */
[----:B-1----:R-:W2:Y:S04]  /*31c60*/  LDL.LU.64 R50, [R1+0xe68] ;  /* 0x000e680001327983 */ /* 0x002ea80000300a00 */
[----:B------:R1:W-:Y:S01]  /*31c70*/  STL.64 [R1+0x5c8], R48 ;  /* 0x0005c83001007387 */ /* 0x0003e20000100a00 */
[----:B------:R-:W-:-:S03]  /*31c80*/  IMAD R26, R26, 0x1d2, RZ ;  /* 0x000001d21a1a7824 */ /* 0x000fc600078e02ff */
[----:B-1----:R-:W2:Y:S04]  /*31c90*/  LDL.LU.64 R48, [R1+0xe60] ;  /* 0x000e600001307983 */ /* 0x002ea80000300a00 */
[----:B------:R1:W-:Y:S04]  /*31ca0*/  STL.64 [R1+0x5c0], R46 ;  /* 0x0005c02e01007387 */ /* 0x0003e80000100a00 */
[----:B-1----:R-:W2:Y:S04]  /*31cb0*/  LDL.LU.64 R46, [R1+0xe58] ;  /* 0x000e5800012e7983 */ /* 0x002ea80000300a00 */
[----:B------:R1:W-:Y:S01]  /*31cc0*/  STL.64 [R1+0x5b8], R44 ;  /* 0x0005b82c01007387 */ /* 0x0003e20000100a00 */
[----:B------:R-:W-:-:S03]  /*31cd0*/  IMAD R11, R11, 0xe9, RZ ;  /* 0x000000e90b0b7824 */ /* 0x000fc600078e02ff */
[----:B-1----:R-:W2:Y:S04]  /*31ce0*/  LDL.LU.64 R44, [R1+0xe50] ;  /* 0x000e5000012c7983 */ /* 0x002ea80000300a00 */
[----:B------:R1:W-:Y:S01]  /*31cf0*/  STL.64 [R1+0x5b0], R42 ;  /* 0x0005b02a01007387 */ /* 0x0003e20000100a00 */
[----:B------:R-:W-:-:S03]  /*31d00*/  IADD3 R26, P5, R26, R2, RZ ;  /* 0x000000021a1a7210 */ /* 0x000fc60007fbe0ff */
[----:B-1----:R-:W2:Y:S04]  /*31d10*/  LDL.LU.64 R42, [R1+0xe48] ;  /* 0x000e4800012a7983 */ /* 0x002ea80000300a00 */
[----:B------:R1:W-:Y:S04]  /*31d20*/  STL.64 [R1+0x5a8], R40 ;  /* 0x0005a82801007387 */ /* 0x0003e80000100a00 */
[----:B-1----:R-:W2:Y:S04]  /*31d30*/  LDL.LU.64 R40, [R1+0xe40] ;  /* 0x000e400001287983 */ /* 0x002ea80000300a00 */
[----:B------:R1:W-:Y:S01]  /*31d40*/  STL.64 [R1+0x5a0], R38 ;  /* 0x0005a02601007387 */ /* 0x0003e20000100a00 */
[----:B------:R-:W-:-:S03]  /*31d50*/  LEA.HI.X.SX32 R27, R11, R3, 0x1, P5 ;  /* 0x000000030b1b7211 */ /* 0x000fc600028f0eff */
[----:B-1----:R-:W2:Y:S04]  /*31d60*/  LDL.LU.64 R38, [R1+0xe38] ;  /* 0x000e380001267983 */ /* 0x002ea80000300a00 */
[----:B------:R1:W-:Y:S04]  /*31d70*/  STL.64 [R1+0x8f0], R36 ;  /* 0x0008f02401007387 */ /* 0x0003e80000100a00 */
[----:B-1----:R-:W2:Y:S04]  /*31d80*/  LDL.LU.64 R36, [R1+0xe30] ;  /* 0x000e300001247983 */ /* 0x002ea80000300a00 */
[----:B------:R1:W-:Y:S04]  /*31d90*/  STL.64 [R1+0x910], R34 ;  /* 0x0009102201007387 */ /* 0x0003e80000100a00 */
[----:B-1----:R-:W2:Y:S04]  /*31da0*/  LDL.LU.64 R34, [R1+0xe28] ;  /* 0x000e280001227983 */ /* 0x002ea80000300a00 */
[----:B------:R1:W-:Y:S04]  /*31db0*/  STL.64 [R1+0x908], R32 ;  /* 0x0009082001007387 */ /* 0x0003e80000100a00 */
[----:B-1----:R-:W2:Y:S04]  /*31dc0*/  LDL.LU.64 R32, [R1+0xe20] ;  /* 0x000e200001207983 */ /* 0x002ea80000300a00 */
[----:B------:R1:W-:Y:S04]  /*31dd0*/  STL.64 [R1+0x900], R28 ;  /* 0x0009001c01007387 */ /* 0x0003e80000100a00 */
[----:B-1----:R-:W2:Y:S04]  /*31de0*/  LDL.LU.64 R28, [R1+0xe18] ;  /* 0x000e1800011c7983 */ /* 0x002ea80000300a00 */
[----:B------:R1:W-:Y:S04]  /*31df0*/  STL [R1+0x918], R24 ;  /* 0x0009181801007387 */ /* 0x0003e80000100800 */
[----:B-1----:R-:W2:Y:S04]  /*31e00*/  LDL.LU.64 R24, [R1+0xe10] ;  /* 0x000e100001187983 */ /* 0x002ea80000300a00 */
[----:B------:R1:W-:Y:S04]  /*31e10*/  STL [R1+0x91c], R7 ;  /* 0x00091c0701007387 */ /* 0x0003e80000100800 */
[----:B------:R4:W-:Y:S01]  /*31e20*/  STL.64 [R1+0x938], R26 ;  /* 0x0009381a01007387 */ /* 0x0009e20000100a00 */
[----:B-1----:R-:W-:-:S03]  /*31e30*/  LEA.HI.X.SX32 R7, R251, R3, 0x1, P6 ;  /* 0x00000003fb077211 */ /* 0x002fc600030f0eff */
[----:B----4-:R-:W4:Y:S04]  /*31e40*/  LDL.LU.64 R26, [R1+0xe08] ;  /* 0x000e0800011a7983 */ /* 0x010f280000300a00 */
[----:B------:R0:W-:Y:S02]  /*31e50*/  STL.64 [R1+0x930], R6 ;  /* 0x0009300601007387 */ /* 0x0001e40000100a00 */
[----:B0-----:R-:W-:Y:S02]  /*31e60*/  IMAD R7, R235, 0xf9, RZ ;  /* 0x000000f9eb077824 */ /* 0x001fe400078e02ff */
[----:B------:R-:W0:Y:S01]  /*31e70*/  LDC R235, c[0x0][0x278] ;  /* 0x00009e00ffeb7b82 */ /* 0x000e220000000800 */
[----:B------:R-:W-:Y:S01]  /*31e80*/  IMAD R30, R30, 0x1d6, RZ ;  /* 0x000001d61e1e7824 */ /* 0x000fe200078e02ff */
[----:B------:R-:W-:Y:S01]  /*31e90*/  IADD3 R10, P6, R249, R2, RZ ;  /* 0x00000002f90a7210 */ /* 0x000fe20007fde0ff */
[----:B------:R-:W-:-:S03]  /*31ea0*/  IMAD R5, R31, 0x1f0, RZ ;  /* 0x000001f01f057824 */ /* 0x000fc600078e02ff */
[-C--:B------:R-:W-:Y:S02]  /*31eb0*/  IADD3 R30, P5, R30, R2.reuse, RZ ;  /* 0x000000021e1e7210 */ /* 0x080fe40007fbe0ff */
[-C--:B------:R-:W-:Y:S02]  /*31ec0*/  LEA.HI.X.SX32 R11, R250, R3.reuse, 0x1, P6 ;  /* 0x00000003fa0b7211 */ /* 0x080fe400030f0eff */
[----:B------:R-:W-:Y:S01]  /*31ed0*/  LEA.HI.X.SX32 R31, R13, R3, 0x1, P5 ;  /* 0x000000030d1f7211 */ /* 0x000fe200028f0eff */
[----:B0-----:R-:W-:Y:S02]  /*31ee0*/  IMAD R17, R235, 0x1f2, RZ ;  /* 0x000001f2eb117824 */ /* 0x001fe400078e02ff */
[----:B------:R-:W0:Y:S02]  /*31ef0*/  LDC R235, c[0x0][0x278] ;  /* 0x00009e00ffeb7b82 */ /* 0x000e240000000800 */
[----:B------:R1:W-:Y:S06]  /*31f00*/  STL.64 [R1+0x928], R30 ;  /* 0x0009281e01007387 */ /* 0x0003ec0000100a00 */
[----:B------:R-:W-:Y:S01]  /*31f10*/  BAR.SYNC.DEFER_BLOCKING 0x0 ;  /* 0x0000000000007b1d */ /* 0x000fe20000010000 */
[----:B------:R-:W-:-:S05]  /*31f20*/  IADD3 R248, P5, R248, R2, RZ ;  /* 0x00000002f8f87210 */ /* 0x000fca0007fbe0ff */
[----:B-1----:R-:W4:Y:S04]  /*31f30*/  LDL.LU.64 R30, [R1+0xe00] ;  /* 0x000e0000011e7983 */ /* 0x002f280000300a00 */
[----:B------:R1:W-:Y:S01]  /*31f40*/  STL.64 [R1+0x940], R10 ;  /* 0x0009400a01007387 */ /* 0x0003e20000100a00 */
[----:B------:R-:W-:Y:S02]  /*31f50*/  LEA.HI.X.SX32 R249, R15, R3, 0x1, P5 ;  /* 0x000000030ff97211 */ /* 0x000fe400028f0eff */
[----:B-1----:R-:W-:-:S04]  /*31f60*/  IADD3 R10, P6, R243, R2, RZ ;  /* 0x00000002f30a7210 */ /* 0x002fc80007fde0ff */
[----:B------:R-:W-:Y:S01]  /*31f70*/  LEA.HI.X.SX32 R11, R239, R3, 0x1, P6 ;  /* 0x00000003ef0b7211 */ /* 0x000fe200030f0eff */
[----:B------:R1:W-:Y:S04]  /*31f80*/  STL.64 [R1+0x920], R248 ;  /* 0x000920f801007387 */ /* 0x0003e80000100a00 */
[----:B------:R0:W-:Y:S01]  /*31f90*/  STL.64 [R1+0x8f8], R10 ;  /* 0x0008f80a01007387 */ /* 0x0001e20000100a00 */
[----:B------:R-:W-:Y:S01]  /*31fa0*/  IMAD R9, R19, 0xf7, RZ ;  /* 0x000000f713097824 */ /* 0x000fe200078e02ff */
[-C--:B------:R-:W-:Y:S01]  /*31fb0*/  IADD3 R242, P5, R242, R2.reuse, RZ ;  /* 0x00000002f2f27210 */ /* 0x080fe20007fbe0ff */
[----:B------:R-:W3:Y:S01]  /*31fc0*/  LDC R19, c[0x0][0x278] ;  /* 0x00009e00ff137b82 */ /* 0x000ee20000000800 */
[----:B------:R-:W-:Y:S02]  /*31fd0*/  IADD3 R238, P6, R238, R2, RZ ;  /* 0x00000002eeee7210 */ /* 0x000fe40007fde0ff */
[----:B------:R-:W-:-:S05]  /*31fe0*/  F2FP.F16.F32.PACK_AB R4, R232, R4 ;  /* 0x00000004e804723e */ /* 0x000fca00000000ff */
[----:B-1----:R-:W1:Y:S01]  /*31ff0*/  LDC R249, c[0x0][0x278] ;  /* 0x00009e00fff97b82 */ /* 0x002e620000000800 */
[----:B0-----:R-:W-:-:S07]  /*32000*/  IMAD R11, R235, 0x1f4, RZ ;  /* 0x000001f4eb0b7824 */ /* 0x001fce00078e02ff */
[----:B------:R-:W0:Y:S02]  /*32010*/  LDC R235, c[0x0][0x278] ;  /* 0x00009e00ffeb7b82 */ /* 0x000e240000000800 */
[----:B0-----:R-:W-:-:S06]  /*32020*/  IMAD R6, R235, 0xfb, RZ ;  /* 0x000000fbeb067824 */ /* 0x001fcc00078e02ff */
[----:B------:R-:W0:Y:S01]  /*32030*/  LDC R235, c[0x0][0x278] ;  /* 0x00009e00ffeb7b82 */ /* 0x000e220000000800 */
[-C--:B------:R-:W-:Y:S02]  /*32040*/  LEA.HI.X.SX32 R243, R18, R3.reuse, 0x1, P5 ;  /* 0x0000000312f37211 */ /* 0x080fe400028f0eff */
[----:B------:R-:W-:-:S03]  /*32050*/  LEA.HI.X.SX32 R239, R247, R3, 0x1, P6 ;  /* 0x00000003f7ef7211 */ /* 0x000fc600030f0eff */
[----:B------:R3:W-:Y:S01]  /*32060*/  STL.64 [R1+0x598], R242 ;  /* 0x000598f201007387 */ /* 0x0007e20000100a00 */
[----:B0-----:R-:W-:Y:S02]  /*32070*/  IMAD R10, R235, 0x1f6, RZ ;  /* 0x000001f6eb0a7824 */ /* 0x001fe400078e02ff */
[----:B------:R-:W0:Y:S01]  /*32080*/  LDC R235, c[0x0][0x278] ;  /* 0x00009e00ffeb7b82 */ /* 0x000e220000000800 */
[-C--:B---3--:R-:W-:Y:S01]  /*32090*/  IADD3 R242, P5, R233, R2.reuse, RZ ;  /* 0x00000002e9f27210 */ /* 0x088fe20007fbe0ff */
[----:B------:R3:W-:Y:S03]  /*320a0*/  STL.64 [R1+0x590], R238 ;  /* 0x000590ee01007387 */ /* 0x0007e60000100a00 */
[----:B------:R-:W-:Y:S02]  /*320b0*/  LEA.HI.X.SX32 R243, R23, R3, 0x1, P5 ;  /* 0x0000000317f37211 */ /* 0x000fe400028f0eff */
[----:B---3--:R-:W-:-:S03]  /*320c0*/  IADD3 R238, P6, R229, R2, RZ ;  /* 0x00000002e5ee7210 */ /* 0x008fc60007fde0ff */
[----:B------:R3:W-:Y:S01]  /*320d0*/  STL.64 [R1+0x588], R242 ;  /* 0x000588f201007387 */ /* 0x0007e20000100a00 */
[----:B------:R-:W-:Y:S01]  /*320e0*/  LEA.HI.X.SX32 R239, R245, R3, 0x1, P6 ;  /* 0x00000003f5ef7211 */ /* 0x000fe200030f0eff */
[----:B------:R-:W-:Y:S01]  /*320f0*/  IMAD R19, R19, 0x1ee, RZ ;  /* 0x000001ee13137824 */ /* 0x000fe200078e02ff */
[----:B------:R-:W1:Y:S01]  /*32100*/  LDC R245, c[0x0][0x278] ;  /* 0x00009e00fff57b82 */ /* 0x000e620000000800 */
[----:B0-----:R-:W-:-:S07]  /*32110*/  IMAD R13, R235, 0x1f8, RZ ;  /* 0x000001f8eb0d7824 */ /* 0x001fce00078e02ff */
[----:B------:R-:W0:Y:S01]  /*32120*/  LDC R235, c[0x0][0x278] ;  /* 0x00009e00ffeb7b82 */ /* 0x000e220000000800 */
[-C--:B---3--:R-:W-:Y:S01]  /*32130*/  IADD3 R242, P5, R225, R2.reuse, RZ ;  /* 0x00000002e1f27210 */ /* 0x088fe20007fbe0ff */
[----:B------:R3:W-:Y:S03]  /*32140*/  STL.64 [R1+0x580], R238 ;  /* 0x000580ee01007387 */ /* 0x0007e60000100a00 */
[-C--:B------:R-:W-:Y:S02]  /*32150*/  LEA.HI.X.SX32 R243, R20, R3.reuse, 0x1, P5 ;  /* 0x0000000314f37211 */ /* 0x080fe400028f0eff */
[-C--:B------:R-:W-:Y:S02]  /*32160*/  IADD3 R22, P5, R22, R2.reuse, RZ ;  /* 0x0000000216167210 */ /* 0x080fe40007fbe0ff */
[----:B---3--:R-:W-:Y:S02]  /*32170*/  IADD3 R238, P6, R221, R2, RZ ;  /* 0x00000002ddee7210 */ /* 0x008fe40007fde0ff */
[----:B------:R-:W-:-:S02]  /*32180*/  LEA.HI.X.SX32 R23, R14, R3, 0x1, P5 ;  /* 0x000000030e177211 */ /* 0x000fc400028f0eff */
[-C--:B------:R-:W-:Y:S02]  /*32190*/  LEA.HI.X.SX32 R239, R237, R3.reuse, 0x1, P6 ;  /* 0x00000003edef7211 */ /* 0x080fe400030f0eff */
[-C--:B------:R-:W-:Y:S02]  /*321a0*/  IADD3 R20, P6, R21, R2.reuse, RZ ;  /* 0x0000000215147210 */ /* 0x080fe40007fde0ff */
[----:B------:R-:W-:Y:S02]  /*321b0*/  IADD3 R18, P5, R19, R2, RZ ;  /* 0x0000000213127210 */ /* 0x000fe40007fbe0ff */
[-C--:B------:R-:W-:Y:S01]  /*321c0*/  LEA.HI.X.SX32 R21, R236, R3.reuse, 0x1, P6 ;  /* 0x00000003ec157211 */ /* 0x080fe200030f0eff */
[----:B------:R-:W-:Y:S01]  /*321d0*/  STL.64 [R1+0x578], R242 ;  /* 0x000578f201007387 */ /* 0x000fe20000100a00 */
[----:B------:R-:W-:-:S03]  /*321e0*/  LEA.HI.X.SX32 R19, R9, R3, 0x1, P5 ;  /* 0x0000000309137211 */ /* 0x000fc600028f0eff */
[----:B------:R3:W-:Y:S01]  /*321f0*/  STL.64 [R1+0x570], R238 ;  /* 0x000570ee01007387 */ /* 0x0007e20000100a00 */
[----:B------:R-:W-:-:S03]  /*32200*/  IADD3 R14, P6, R5, R2, RZ ;  /* 0x00000002050e7210 */ /* 0x000fc60007fde0ff */
[----:B------:R-:W-:Y:S01]  /*32210*/  STL.64 [R1+0x568], R22 ;  /* 0x0005681601007387 */ /* 0x000fe20000100a00 */
[----:B0-----:R-:W-:Y:S02]  /*32220*/  IMAD R5, R235, 0xfd, RZ ;  /* 0x000000fdeb057824 */ /* 0x001fe400078e02ff */
[----:B------:R-:W0:Y:S01]  /*32230*/  LDC R235, c[0x0][0x278] ;  /* 0x00009e00ffeb7b82 */ /* 0x000e220000000800 */
[----:B------:R-:W-:Y:S04]  /*32240*/  STL.64 [R1+0x560], R20 ;  /* 0x0005601401007387 */ /* 0x000fe80000100a00 */
[----:B------:R2:W-:Y:S04]  /*32250*/  STL.64 [R1+0x558], R18 ;  /* 0x0005581201007387 */ /* 0x0005e80000100a00 */
[----:B---3--:R-:W3:Y:S04]  /*32260*/  LDL R239, [R1+0x70] ;  /* 0x0000700001ef7983 */ /* 0x008ee80000100800 */
[----:B------:R-:W3:Y:S04]  /*32270*/  LDL.LU R238, [R1+0x10] ;  /* 0x0000100001ee7983 */ /* 0x000ee80000300800 */
[----:B------:R-:W4:Y:S04]  /*32280*/  LDL R237, [R1+0x8d0] ;  /* 0x0008d00001ed7983 */ /* 0x000f280000100800 */
[----:B------:R-:W4:Y:S01]  /*32290*/  LDL.LU R236, [R1+0x51c] ;  /* 0x00051c0001ec7983 */ /* 0x000f220000300800 */
[-C--:B------:R-:W-:Y:S01]  /*322a0*/  LEA.HI.X.SX32 R15, R241, R3.reuse, 0x1, P6 ;  /* 0x00000003f10f7211 */ /* 0x080fe200030f0eff */
[----:B0-----:R-:W-:Y:S01]  /*322b0*/  IMAD R9, R235, 0x1fa, RZ ;  /* 0x000001faeb097824 */ /* 0x001fe200078e02ff */
[----:B--2---:R-:W-:Y:S01]  /*322c0*/  IADD3 R18, P5, R17, R2, RZ ;  /* 0x0000000211127210 */ /* 0x004fe20007fbe0ff */
[----:B------:R-:W0:Y:S02]  /*322d0*/  LDC R235, c[0x0][0x278] ;  /* 0x00009e00ffeb7b82 */ /* 0x000e240000000800 */
[----:B------:R2:W-:Y:S01]  /*322e0*/  STL.64 [R1+0x550], R14 ;  /* 0x0005500e01007387 */ /* 0x0005e20000100a00 */
[----:B------:R-:W-:-:S03]  /*322f0*/  LEA.HI.X.SX32 R19, R7, R3, 0x1, P5 ;  /* 0x0000000307137211 */ /* 0x000fc600028f0eff */
[----:B------:R-:W1:Y:S02]  /*32300*/  LDS.128 R20, [R0] ;  /* 0x0000000000147984 */ /* 0x000e640000000c00 */
[----:B------:R-:W1:Y:S01]  /*32310*/  LDC R241, c[0x0][0x278] ;  /* 0x00009e00fff17b82 */ /* 0x000e620000000800 */
[----:B--2---:R-:W-:-:S04]  /*32320*/  IADD3 R14, P6, R11, R2, RZ ;  /* 0x000000020b0e7210 */ /* 0x004fc80007fde0ff */
[-C--:B------:R-:W-:Y:S01]  /*32330*/  LEA.HI.X.SX32 R15, R240, R3.reuse, 0x1, P6 ;  /* 0x00000003f00f7211 */ /* 0x080fe200030f0eff */
[----:B------:R-:W-:Y:S01]  /*32340*/  STL.64 [R1+0x548], R18 ;  /* 0x0005481201007387 */ /* 0x000fe20000100a00 */
[-C--:B------:R-:W-:Y:S01]  /*32350*/  IADD3 R10, P5, R10, R2.reuse, RZ ;  /* 0x000000020a0a7210 */ /* 0x080fe20007fbe0ff */
[----:B------:R-:W2:Y:S02]  /*32360*/  LDC R240, c[0x0][0x278] ;  /* 0x00009e00fff07b82 */ /* 0x000ea40000000800 */
[----:B------:R0:W-:Y:S01]  /*32370*/  STL.64 [R1+0x540], R14 ;  /* 0x0005400e01007387 */ /* 0x0001e20000100a00 */
[----:B------:R-:W-:Y:S01]  /*32380*/  LEA.HI.X.SX32 R11, R6, R3, 0x1, P5 ;  /* 0x00000003060b7211 */ /* 0x000fe200028f0eff */
[----:B0-----:R-:W-:Y:S01]  /*32390*/  IMAD R7, R235, 0x1fc, RZ ;  /* 0x000001fceb077824 */ /* 0x001fe200078e02ff */
[----:B------:R-:W-:-:S04]  /*323a0*/  IADD3 R14, P6, R13, R2, RZ ;  /* 0x000000020d0e7210 */ /* 0x000fc80007fde0ff */
[----:B------:R-:W-:Y:S01]  /*323b0*/  LEA.HI.X.SX32 R15, R234, R3, 0x1, P6 ;  /* 0x00000003ea0f7211 */ /* 0x000fe200030f0eff */
[----:B------:R0:W-:Y:S04]  /*323c0*/  STL.64 [R1+0x538], R10 ;  /* 0x0005380a01007387 */ /* 0x0001e80000100a00 */
[----:B------:R2:W-:Y:S04]  /*323d0*/  STL.64 [R1+0x530], R14 ;  /* 0x0005300e01007387 */ /* 0x0005e80000100a00 */
[----:B------:R-:W4:Y:S04]  /*323e0*/  LDL R235, [R1+0x80] ;  /* 0x0000800001eb7983 */ /* 0x000f280000100800 */
[----:B------:R-:W4:Y:S04]  /*323f0*/  LDL R234, [R1+0x78] ;  /* 0x0000780001ea7983 */ /* 0x000f280000100800 */
[----:B------:R-:W4:Y:S04]  /*32400*/  LDL.LU R248, [R1+0x964] ;  /* 0x0009640001f87983 */ /* 0x000f280000300800 */
[----:B------:R-:W4:Y:S01]  /*32410*/  LDL.LU R247, [R1+0x960] ;  /* 0x0009600001f77983 */ /* 0x000f220000300800 */
[----:B0-----:R-:W-:Y:S01]  /*32420*/  IADD3 R10, P5, R9, R2, RZ ;  /* 0x00000002090a7210 */ /* 0x001fe20007fbe0ff */
[----:B-1----:R-:W-:-:S02]  /*32430*/  IMAD R241, R241, 0x248, RZ ;  /* 0x00000248f1f17824 */ /* 0x002fc400078e02ff */
[----:B------:R-:W4:Y:S01]  /*32440*/  LDL R243, [R1+0x90] ;  /* 0x0000900001f37983 */ /* 0x000f220000100800 */
[----:B------:R-:W-:Y:S01]  /*32450*/  LEA.HI.X.SX32 R11, R5, R3, 0x1, P5 ;  /* 0x00000003050b7211 */ /* 0x000fe200028f0eff */
[----:B--2---:R-:W-:Y:S01]  /*32460*/  IMAD R6, R240, 0x1fe, RZ ;  /* 0x000001fef0067824 */ /* 0x004fe200078e02ff */
[----:B------:R-:W-:-:S03]  /*32470*/  IADD3 RZ, P6, R241, R2, RZ ;  /* 0x00000002f1ff7210 */ /* 0x000fc60007fde0ff */
[----:B------:R0:W-:Y:S04]  /*32480*/  STL.64 [R1+0x528], R10 ;  /* 0x0005280a01007387 */ /* 0x0001e80000100a00 */
[----:B------:R-:W2:Y:S04]  /*32490*/  LDL R242, [R1+0x88] ;  /* 0x0000880001f27983 */ /* 0x000ea80000100800 */
[----:B------:R-:W2:Y:S04]  /*324a0*/  LDL.LU R241, [R1+0x96c] ;  /* 0x00096c0001f17983 */ /* 0x000ea80000300800 */
[----:B------:R-:W2:Y:S01]  /*324b0*/  LDL.LU R240, [R1+0x968] ;  /* 0x0009680001f07983 */ /* 0x000ea20000300800 */
[----:B------:R-:W-:-:S04]  /*324c0*/  IADD3 R14, P5, R7, R2, RZ ;  /* 0x00000002070e7210 */ /* 0x000fc80007fbe0ff */
[----:B------:R-:W-:Y:S02]  /*324d0*/  LEA.HI.X.SX32 R15, R244, R3, 0x1, P5 ;  /* 0x00000003f40f7211 */ /* 0x000fe400028f0eff */
[----:B0-----:R-:W-:-:S03]  /*324e0*/  LEA R10, R245, -R245, 0x8 ;  /* 0x800000f5f50a7211 */ /* 0x001fc600078e40ff */
[----:B------:R0:W-:Y:S02]  /*324f0*/  STL.64 [R1+0x520], R14 ;  /* 0x0005200e01007387 */ /* 0x0001e40000100a00 */
[----:B0-----:R-:W-:-:S04]  /*32500*/  IADD3 R14, P5, R6, R2, RZ ;  /* 0x00000002060e7210 */ /* 0x001fc80007fbe0ff */
[----:B------:R-:W-:-:S05]  /*32510*/  LEA.HI.X.SX32 R15, R10, R3, 0x1, P5 ;  /* 0x000000030a0f7211 */ /* 0x000fca00028f0eff */
[----:B------:R2:W-:Y:S04]  /*32520*/  STL.64 [R1+0x518], R14 ;  /* 0x0005180e01007387 */ /* 0x0005e80000100a00 */
[----:B------:R-:W2:Y:S04]  /*32530*/  LDL R245, [R1+0xa0] ;  /* 0x0000a00001f57983 */ /* 0x000ea80000100800 */
[----:B------:R-:W2:Y:S04]  /*32540*/  LDL R244, [R1+0x98] ;  /* 0x0000980001f47983 */ /* 0x000ea80000100800 */
[----:B------:R-:W-:Y:S04]  /*32550*/  STL.64 [R1+0x10], R20 ;  /* 0x0000101401007387 */ /* 0x000fe80000100a00 */
[----:B------:R-:W-:Y:S01]  /*32560*/  STL.64 [R1+0x18], R22 ;  /* 0x0000181601007387 */ /* 0x000fe20000100a00 */
[----:B------:R-:W-:Y:S01]  /*32570*/  F2FP.F16.F32.PACK_AB R5, R230, R231 ;  /* 0x000000e7e605723e */ /* 0x000fe200000000ff */
[----:B------:R-:W-:Y:S01]  /*32580*/  IMAD R9, R249, 0x24a, RZ ;  /* 0x0000024af9097824 */ /* 0x000fe200078e02ff */
[----:B------:R-:W-:-:S02]  /*32590*/  F2FP.F16.F32.PACK_AB R16, R228, R16 ;  /* 0x00000010e410723e */ /* 0x000fc400000000ff */
[----:B------:R-:W-:Y:S02]  /*325a0*/  F2FP.F16.F32.PACK_AB R17, R226, R227 ;  /* 0x000000e3e211723e */ /* 0x000fe400000000ff */
[----:B---3--:R-:W-:Y:S02]  /*325b0*/  F2FP.F16.F32.PACK_AB R6, R239, R238 ;  /* 0x000000eeef06723e */ /* 0x008fe400000000ff */
[----:B------:R-:W3:Y:S04]  /*325c0*/  LDL.LU R239, [R1+0x984] ;  /* 0x0009840001ef7983 */ /* 0x000ee80000300800 */
[----:B------:R-:W3:Y:S01]  /*325d0*/  LDL.LU R238, [R1+0x980] ;  /* 0x0009800001ee7983 */ /* 0x000ee20000300800 */
[----:B----4-:R-:W-:-:S03]  /*325e0*/  F2FP.F16.F32.PACK_AB R7, R237, R236 ;  /* 0x000000eced07723e */ /* 0x010fc600000000ff */
[----:B------:R-:W4:Y:S04]  /*325f0*/  LDL R237, [R1+0xb0] ;  /* 0x0000b00001ed7983 */ /* 0x000f280000100800 */
[----:B------:R-:W4:Y:S01]  /*32600*/  LDL R236, [R1+0xa8] ;  /* 0x0000a80001ec7983 */ /* 0x000f220000100800 */
[----:B------:R-:W-:Y:S06]  /*32610*/  BAR.SYNC.DEFER_BLOCKING 0x0 ;  /* 0x0000000000007b1d */ /* 0x000fec0000010000 */
[----:B------:R-:W-:Y:S01]  /*32620*/  STSM.16.M88.4 [R252], R4 ;  /* 0x00000004fc007844 */ /* 0x000fe20000000200 */
[----:B------:R-:W-:-:S03]  /*32630*/  F2FP.F16.F32.PACK_AB R18, R235, R234 ;  /* 0x000000eaeb12723e */ /* 0x000fc600000000ff */
[----:B------:R-:W4:Y:S04]  /*32640*/  LDL.LU R235, [R1+0x98c] ;  /* 0x00098c0001eb7983 */ /* 0x000f280000300800 */
[----:B------:R-:W4:Y:S01]  /*32650*/  LDL.LU R234, [R1+0x988] ;  /* 0x0009880001ea7983 */ /* 0x000f220000300800 */
[----:B------:R-:W-:Y:S01]  /*32660*/  F2FP.F16.F32.PACK_AB R19, R248, R247 ;  /* 0x000000f7f813723e */ /* 0x000fe200000000ff */
[----:B------:R-:W-:Y:S06]  /*32670*/  BAR.SYNC.DEFER_BLOCKING 0x0 ;  /* 0x0000000000007b1d */ /* 0x000fec0000010000 */
[----:B------:R-:W4:Y:S04]  /*32680*/  LDL R231, [R1+0x440] ;  /* 0x0004400001e77983 */ /* 0x000f280000100800 */
[----:B------:R-:W4:Y:S04]  /*32690*/  LDL R221, [R1+0xb8] ;  /* 0x0000b80001dd7983 */ /* 0x000f280000100800 */
[----:B------:R-:W0:Y:S01]  /*326a0*/  LDS.128 R248, [R0] ;  /* 0x0000000000f87984 */ /* 0x000e220000000c00 */
[----:B------:R-:W-:Y:S06]  /*326b0*/  BAR.SYNC.DEFER_BLOCKING 0x0 ;  /* 0x0000000000007b1d */ /* 0x000fec0000010000 */
[----:B------:R-:W-:Y:S01]  /*326c0*/  STSM.16.M88.4 [R252], R16 ;  /* 0x00000010fc007844 */ /* 0x000fe20000000200 */
[----:B--2---:R-:W-:-:S02]  /*326d0*/  F2FP.F16.F32.PACK_AB R14, R243, R242 ;  /* 0x000000f2f30e723e */ /* 0x004fc400000000ff */
[----:B------:R-:W-:Y:S01]  /*326e0*/  F2FP.F16.F32.PACK_AB R15, R241, R240 ;  /* 0x000000f0f10f723e */ /* 0x000fe200000000ff */
[----:B------:R-:W-:Y:S06]  /*326f0*/  BAR.SYNC.DEFER_BLOCKING 0x0 ;  /* 0x0000000000007b1d */ /* 0x000fec0000010000 */
[----:B------:R-:W1:Y:S04]  /*32700*/  LDS.128 R240, [R0] ;  /* 0x0000000000f07984 */ /* 0x000e680000000c00 */
[----:B0-----:R-:W-:Y:S04]  /*32710*/  STL.64 [R1+0xdc0], R248 ;  /* 0x000dc0f801007387 */ /* 0x001fe80000100a00 */
[----:B------:R-:W-:Y:S01]  /*32720*/  STL.64 [R1+0xdb8], R250 ;  /* 0x000db8fa01007387 */ /* 0x000fe20000100a00 */
[----:B------:R-:W-:-:S03]  /*32730*/  F2FP.F16.F32.PACK_AB R10, R245, R244 ;  /* 0x000000f4f50a723e */ /* 0x000fc600000000ff */
[----:B-1----:R-:W-:Y:S04]  /*32740*/  STL.64 [R1+0xdb0], R240 ;  /* 0x000db0f001007387 */ /* 0x002fe80000100a00 */
[----:B------:R-:W-:Y:S04]  /*32750*/  STL.64 [R1+0xda8], R242 ;  /* 0x000da8f201007387 */ /* 0x000fe80000100a00 */
[----:B------:R-:W2:Y:S04]  /*32760*/  LDL.LU R230, [R1+0x9a4] ;  /* 0x0009a40001e67983 */ /* 0x000ea80000300800 */
[----:B------:R-:W2:Y:S04]  /*32770*/  LDL.LU R20, [R1+0x9a0] ;  /* 0x0009a00001147983 */ /* 0x000ea80000300800 */
[----:B------:R-:W2:Y:S04]  /*32780*/  LDL R225, [R1+0x450] ;  /* 0x0004500001e17983 */ /* 0x000ea80000100800 */
[----:B------:R-:W2:Y:S04]  /*32790*/  LDL R229, [R1+0x448] ;  /* 0x0004480001e57983 */ /* 0x000ea80000100800 */
[----:B------:R-:W2:Y:S04]  /*327a0*/  LDL.LU R245, [R1+0x9ac] ;  /* 0x0009ac0001f57983 */ /* 0x000ea80000300800 */
[----:B------:R-:W2:Y:S01]  /*327b0*/  LDL.LU R244, [R1+0x9a8] ;  /* 0x0009a80001f47983 */ /* 0x000ea20000300800 */
[----:B------:R-:W-:-:S02]  /*327c0*/  F2FP.F16.F32.PACK_AB R12, R224, R12 ;  /* 0x0000000ce00c723e */ /* 0x000fc400000000ff */
[----:B------:R-:W-:Y:S01]  /*327d0*/  F2FP.F16.F32.PACK_AB R13, R222, R223 ;  /* 0x000000dfde0d723e */ /* 0x000fe200000000ff */
[----:B------:R-:W-:Y:S01]  /*327e0*/  BAR.SYNC.DEFER_BLOCKING 0x0 ;  /* 0x0000000000007b1d */ /* 0x000fe20000010000 */
[----:B------:R-:W-:Y:S02]  /*327f0*/  IADD3 RZ, P5, R9, R2, RZ ;  /* 0x0000000209ff7210 */ /* 0x000fe40007fbe0ff */
[----:B------:R-:W-:-:S03]  /*32800*/  F2FP.F16.F32.PACK_AB R8, R220, R8 ;  /* 0x00000008dc08723e */ /* 0x000fc600000000ff */
[----:B------:R-:W2:Y:S04]  /*32810*/  LDL R23, [R1+0x460] ;  /* 0x0004600001177983 */ /* 0x000ea80000100800 */
[----:B------:R-:W2:Y:S04]  /*32820*/  LDL R21, [R1+0x458] ;  /* 0x0004580001157983 */ /* 0x000ea80000100800 */
[----:B------:R-:W-:Y:S01]  /*32830*/  STSM.16.M88.4 [R252], R12 ;  /* 0x0000000cfc007844 */ /* 0x000fe20000000200 */
[----:B------:R-:W-:-:S03]  /*32840*/  F2FP.F16.F32.PACK_AB R9, R218, R219 ;  /* 0x000000dbda09723e */ /* 0x000fc600000000ff */
[----:B------:R-:W2:Y:S04]  /*32850*/  LDL.LU R22, [R1+0x9c4] ;  /* 0x0009c40001167983 */ /* 0x000ea80000300800 */
[----:B------:R-:W2:Y:S01]  /*32860*/  LDL.LU R247, [R1+0x9c0] ;  /* 0x0009c00001f77983 */ /* 0x000ea20000300800 */
[----:B---3--:R-:W-:Y:S01]  /*32870*/  F2FP.F16.F32.PACK_AB R11, R239, R238 ;  /* 0x000000eeef0b723e */ /* 0x008fe200000000ff */
[----:B------:R-:W-:Y:S01]  /*32880*/  BAR.SYNC.DEFER_BLOCKING 0x0 ;  /* 0x0000000000007b1d */ /* 0x000fe20000010000 */
[----:B----4-:R-:W-:-:S05]  /*32890*/  F2FP.F16.F32.PACK_AB R6, R237, R236 ;  /* 0x000000eced06723e */ /* 0x010fca00000000ff */
[----:B------:R-:W0:Y:S02]  /*328a0*/  LDS.128 R236, [R0] ;  /* 0x0000000000ec7984 */ /* 0x000e240000000c00 */
[----:B------:R-:W-:Y:S06]  /*328b0*/  BAR.SYNC.DEFER_BLOCKING 0x0 ;  /* 0x0000000000007b1d */ /* 0x000fec0000010000 */
[----:B------:R-:W-:Y:S01]  /*328c0*/  STSM.16.M88.4 [R252], R8 ;  /* 0x00000008fc007844 */ /* 0x000fe20000000200 */
        /* <DEDUP_REMOVED lines=8> */
[----:B------:R-:W3:Y:S04]  /*32950*/  LDL R248, [R1+0x470] ;  /* 0x0004700001f87983 */ /* 0x000ee80000100800 */
[----:B------:R-:W3:Y:S04]  /*32960*/  LDL R223, [R1+0x468] ;  /* 0x0004680001df7983 */ /* 0x000ee80000100800 */
[----:B------:R-:W4:Y:S04]  /*32970*/  LDL.LU R222, [R1+0x9cc] ;  /* 0x0009cc0001de7983 */ /* 0x000f280000300800 */
[----:B------:R-:W4:Y:S01]  /*32980*/  LDL.LU R221, [R1+0x9c8] ;  /* 0x0009c80001dd7983 */ /* 0x000f220000300800 */
[----:B--2---:R-:W-:-:S03]  /*32990*/  F2FP.F16.F32.PACK_AB R15, R245, R244 ;  /* 0x000000f4f50f723e */ /* 0x004fc600000000ff */
[----:B------:R-:W2:Y:S04]  /*329a0*/  LDL R245, [R1+0x4e0] ;  /* 0x0004e00001f57983 */ /* 0x000ea80000100800 */
[----:B------:R-:W2:Y:S01]  /*329b0*/  LDL R244, [R1+0x4d8] ;  /* 0x0004d80001f47983 */ /* 0x000ea20000100800 */
[----:B------:R-:W-:Y:S01]  /*329c0*/  F2FP.F16.F32.PACK_AB R4, R216, R217 ;  /* 0x000000d9d804723e */ /* 0x000fe200000000ff */
[----:B------:R-:W-:Y:S01]  /*329d0*/  BAR.SYNC.DEFER_BLOCKING 0x0 ;  /* 0x0000000000007b1d */ /* 0x000fe20000010000 */
[----:B------:R-:W-:-:S05]  /*329e0*/  F2FP.F16.F32.PACK_AB R5, R214, R215 ;  /* 0x000000d7d605723e */ /* 0x000fca00000000ff */
[----:B------:R-:W-:Y:S01]  /*329f0*/  STSM.16.M88.4 [R252], R4 ;  /* 0x00000004fc007844 */ /* 0x000fe20000000200 */
[----:B------:R-:W-:Y:S02]  /*32a00*/  F2FP.F16.F32.PACK_AB R19, R230, R20 ;  /* 0x00000014e613723e */ /* 0x000fe400000000ff */
[----:B------:R-:W-:Y:S01]  /*32a10*/  F2FP.F16.F32.PACK_AB R14, R225, R229 ;  /* 0x000000e5e10e723e */ /* 0x000fe200000000ff */
[----:B------:R-:W-:Y:S01]  /*32a20*/  BAR.SYNC.DEFER_BLOCKING 0x0 ;  /* 0x0000000000007b1d */ /* 0x000fe20000010000 */
[----:B------:R-:W-:Y:S02]  /*32a30*/  F2FP.F16.F32.PACK_AB R16, R212, R213 ;  /* 0x000000d5d410723e */ /* 0x000fe400000000ff */
[----:B------:R-:W-:-:S03]  /*32a40*/  F2FP.F16.F32.PACK_AB R17, R210, R211 ;  /* 0x000000d3d211723e */ /* 0x000fc600000000ff */
[----:B------:R-:W0:Y:S02]  /*32a50*/  LDS.128 R228, [R0] ;  /* 0x0000000000e47984 */ /* 0x000e240000000c00 */
[----:B------:R-:W-:Y:S06]  /*32a60*/  BAR.SYNC.DEFER_BLOCKING 0x0 ;  /* 0x0000000000007b1d */ /* 0x000fec0000010000 */
[----:B------:R-:W-:Y:S02]  /*32a70*/  STSM.16.M88.4 [R252], R16 ;  /* 0x00000010fc007844 */ /* 0x000fe40000000200 */
[----:B------:R-:W-:Y:S01]  /*32a80*/  BAR.SYNC.DEFER_BLOCKING 0x0 ;  /* 0x0000000000007b1d */ /* 0x000fe20000010000 */
[----:B------:R-:W-:-:S02]  /*32a90*/  F2FP.F16.F32.PACK_AB R12, R208, R209 ;  /* 0x000000d1d00c723e */ /* 0x000fc400000000ff */
[----:B------:R-:W-:-:S03]  /*32aa0*/  F2FP.F16.F32.PACK_AB R13, R206, R207 ;  /* 0x000000cfce0d723e */ /* 0x000fc600000000ff */
[----:B------:R-:W1:Y:S02]  /*32ab0*/  LDS.128 R224, [R0] ;  /* 0x0000000000e07984 */ /* 0x000e640000000c00 */
[----:B------:R-:W-:Y:S06]  /*32ac0*/  BAR.SYNC.DEFER_BLOCKING 0x0 ;  /* 0x0000000000007b1d */ /* 0x000fec0000010000 */
[----:B------:R-:W-:Y:S04]  /*32ad0*/  STSM.16.M88.4 [R252], R12 ;  /* 0x0000000cfc007844 */ /* 0x000fe80000000200 */
[----:B0-----:R-:W-:Y:S01]  /*32ae0*/  STL.64 [R1+0xd80], R228 ;  /* 0x000d80e401007387 */ /* 0x001fe20000100a00 */
[----:B------:R-:W-:Y:S01]  /*32af0*/  F2FP.F16.F32.PACK_AB R8, R204, R205 ;  /* 0x000000cdcc08723e */ /* 0x000fe200000000ff */
[----:B------:R-:W-:Y:S01]  /*32b00*/  BAR.SYNC.DEFER_BLOCKING 0x0 ;  /* 0x0000000000007b1d */ /* 0x000fe20000010000 */
[----:B------:R-:W-:-:S02]  /*32b10*/  F2FP.F16.F32.PACK_AB R9, R202, R203 ;  /* 0x000000cbca09723e */ /* 0x000fc400000000ff */
[----:B------:R-:W-:Y:S02]  /*32b20*/  F2FP.F16.F32.PACK_AB R10, R23, R21 ;  /* 0x00000015170a723e */ /* 0x000fe400000000ff */
[----:B------:R-:W-:Y:S01]  /*32b30*/  F2FP.F16.F32.PACK_AB R11, R22, R247 ;  /* 0x000000f7160b723e */ /* 0x000fe200000000ff */
[----:B------:R-:W-:Y:S04]  /*32b40*/  STL.64 [R1+0xd78], R230 ;  /* 0x000d78e601007387 */ /* 0x000fe80000100a00 */
        /* <DEDUP_REMOVED lines=8> */
[----:B---3--:R-:W-:-:S02]  /*32bd0*/  F2FP.F16.F32.PACK_AB R6, R248, R223 ;  /* 0x000000dff806723e */ /* 0x008fc400000000ff */
[----:B----4-:R-:W-:Y:S02]  /*32be0*/  F2FP.F16.F32.PACK_AB R7, R222, R221 ;  /* 0x000000ddde07723e */ /* 0x010fe400000000ff */
[----:B------:R-:W0:Y:S01]  /*32bf0*/  LDS.128 R220, [R0] ;  /* 0x0000000000dc7984 */ /* 0x000e220000000c00 */
[----:B------:R-:W-:Y:S06]  /*32c00*/  BAR.SYNC.DEFER_BLOCKING 0x0 ;  /* 0x0000000000007b1d */ /* 0x000fec0000010000 */
[----:B------:R-:W-:Y:S02]  /*32c10*/  STSM.16.M88.4 [R252], R8 ;  /* 0x00000008fc007844 */ /* 0x000fe40000000200 */
[----:B------:R-:W-:Y:S06]  /*32c20*/  BAR.SYNC.DEFER_BLOCKING 0x0 ;  /* 0x0000000000007b1d */ /* 0x000fec0000010000 */
[----:B------:R-:W1:Y:S04]  /*32c30*/  LDS.128 R216, [R0] ;  /* 0x0000000000d87984 */ /* 0x000e680000000c00 */
[----:B0-----:R-:W-:Y:S04]  /*32c40*/  STL.64 [R1+0xd68], R220 ;  /* 0x000d68dc01007387 */ /* 0x001fe80000100a00 */
[----:B------:R-:W-:Y:S04]  /*32c50*/  STL [R1+0xdd8], R220 ;  /* 0x000dd8dc01007387 */ /* 0x000fe80000100800 */
[----:B------:R-:W-:Y:S01]  /*32c60*/  STL.64 [R1+0xd58], R222 ;  /* 0x000d58de01007387 */ /* 0x000fe20000100a00 */
[----:B--2---:R-:W-:-:S03]  /*32c70*/  F2FP.F16.F32.PACK_AB R18, R245, R244 ;  /* 0x000000f4f512723e */ /* 0x004fc600000000ff */
[----:B-1----:R-:W-:Y:S04]  /*32c80*/  STL.64 [R1+0xdd0], R216 ;  /* 0x000dd0d801007387 */ /* 0x002fe80000100a00 */
[----:B------:R-:W-:Y:S04]  /*32c90*/  STL.64 [R1+0xd88], R218 ;  /* 0x000d88da01007387 */ /* 0x000fe80000100a00 */
[----:B------:R-:W2:Y:S04]  /*32ca0*/  LDL R237, [R1+0x500] ;  /* 0x0005000001ed7983 */ /* 0x000ea80000100800 */
[----:B------:R-:W2:Y:S04]  /*32cb0*/  LDL R242, [R1+0x4f8] ;  /* 0x0004f80001f27983 */ /* 0x000ea80000100800 */
[----:B------:R-:W3:Y:S04]  /*32cc0*/  LDL.LU R243, [R1+0xa04] ;  /* 0x000a040001f37983 */ /* 0x000ee80000300800 */
[----:B------:R-:W3:Y:S04]  /*32cd0*/  LDL.LU R240, [R1+0xa00] ;  /* 0x000a000001f07983 */ /* 0x000ee80000300800 */
[----:B------:R-:W4:Y:S04]  /*32ce0*/  LDL R241, [R1+0x510] ;  /* 0x0005100001f17983 */ /* 0x000f280000100800 */
[----:B------:R-:W4:Y:S04]  /*32cf0*/  LDL R250, [R1+0x508] ;  /* 0x0005080001fa7983 */ /* 0x000f280000100800 */
[----:B------:R-:W4:Y:S04]  /*32d00*/  LDL.LU R245, [R1+0xa0c] ;  /* 0x000a0c0001f57983 */ /* 0x000f280000300800 */
[----:B------:R-:W4:Y:S01]  /*32d10*/  LDL.LU R244, [R1+0xa08] ;  /* 0x000a080001f47983 */ /* 0x000f220000300800 */
[----:B------:R-:W-:Y:S01]  /*32d20*/  F2FP.F16.F32.PACK_AB R4, R200, R201 ;  /* 0x000000c9c804723e */ /* 0x000fe200000000ff */
[----:B------:R-:W-:Y:S01]  /*32d30*/  BAR.SYNC.DEFER_BLOCKING 0x0 ;  /* 0x0000000000007b1d */ /* 0x000fe20000010000 */
[----:B------:R-:W-:-:S02]  /*32d40*/  F2FP.F16.F32.PACK_AB R5, R198, R199 ;  /* 0x000000c7c605723e */ /* 0x000fc400000000ff */
[----:B------:R-:W-:Y:S02]  /*32d50*/  F2FP.F16.F32.PACK_AB R16, R196, R197 ;  /* 0x000000c5c410723e */ /* 0x000fe400000000ff */
[----:B------:R-:W-:Y:S01]  /*32d60*/  F2FP.F16.F32.PACK_AB R17, R194, R195 ;  /* 0x000000c3c211723e */ /* 0x000fe200000000ff */
[----:B------:R-:W4:Y:S04]  /*32d70*/  LDL.LU R251, [R1+0x954] ;  /* 0x0009540001fb7983 */ /* 0x000f280000300800 */
[----:B------:R-:W4:Y:S04]  /*32d80*/  LDL.LU R248, [R1+0x950] ;  /* 0x0009500001f87983 */ /* 0x000f280000300800 */
[----:B------:R-:W-:Y:S01]  /*32d90*/  STSM.16.M88.4 [R252], R4 ;  /* 0x00000004fc007844 */ /* 0x000fe20000000200 */
[----:B------:R-:W-:Y:S06]  /*32da0*/  BAR.SYNC.DEFER_BLOCKING 0x0 ;  /* 0x0000000000007b1d */ /* 0x000fec0000010000 */
[----:B------:R-:W0:Y:S01]  /*32db0*/  LDS.128 R212, [R0] ;  /* 0x0000000000d47984 */ /* 0x000e220000000c00 */
[----:B------:R-:W-:Y:S01]  /*32dc0*/  F2FP.F16.F32.PACK_AB R19, R249, R20 ;  /* 0x00000014f913723e */ /* 0x000fe200000000ff */
[----:B------:R-:W-:Y:S01]  /*32dd0*/  BAR.SYNC.DEFER_BLOCKING 0x0 ;  /* 0x0000000000007b1d */ /* 0x000fe20000010000 */
[----:B------:R-:W-:-:S05]  /*32de0*/  F2FP.F16.F32.PACK_AB R14, R23, R21 ;  /* 0x00000015170e723e */ /* 0x000fca00000000ff */
[----:B------:R-:W4:Y:S04]  /*32df0*/  LDL.LU R249, [R1+0xa24] ;  /* 0x000a240001f97983 */ /* 0x000f280000300800 */
[----:B------:R-:W4:Y:S01]  /*32e00*/  LDL.LU R20, [R1+0xa20] ;  /* 0x000a200001147983 */ /* 0x000f220000300800 */
[----:B------:R-:W-:-:S03]  /*32e10*/  F2FP.F16.F32.PACK_AB R15, R22, R247 ;  /* 0x000000f7160f723e */ /* 0x000fc600000000ff */
[----:B------:R-:W4:Y:S04]  /*32e20*/  LDL.LU R23, [R1+0x95c] ;  /* 0x00095c0001177983 */ /* 0x000f280000300800 */
[----:B------:R-:W4:Y:S04]  /*32e30*/  LDL.LU R21, [R1+0x958] ;  /* 0x0009580001157983 */ /* 0x000f280000300800 */
[----:B------:R-:W-:Y:S01]  /*32e40*/  STSM.16.M88.4 [R252], R16 ;  /* 0x00000010fc007844 */ /* 0x000fe20000000200 */
[----:B------:R-:W-:Y:S06]  /*32e50*/  BAR.SYNC.DEFER_BLOCKING 0x0 ;  /* 0x0000000000007b1d */ /* 0x000fec0000010000 */
[----:B------:R-:W4:Y:S04]  /*32e60*/  LDL.LU R22, [R1+0xa2c] ;  /* 0x000a2c0001167983 */ /* 0x000f280000300800 */
[----:B------:R-:W4:Y:S04]  /*32e70*/  LDL.LU R247, [R1+0xa28] ;  /* 0x000a280001f77983 */ /* 0x000f280000300800 */
[----:B------:R-:W1:Y:S04]  /*32e80*/  LDS.128 R208, [R0] ;  /* 0x0000000000d07984 */ /* 0x000e680000000c00 */
[----:B0-----:R-:W-:Y:S04]  /*32e90*/  STL [R1+0xde8], R213 ;  /* 0x000de8d501007387 */ /* 0x001fe80000100800 */
[----:B------:R-:W-:Y:S04]  /*32ea0*/  STL.64 [R1+0xde0], R214 ;  /* 0x000de0d601007387 */ /* 0x000fe80000100a00 */
[----:B-1----:R-:W-:Y:S04]  /*32eb0*/  STL.64 [R1+0xdf8], R210 ;  /* 0x000df8d201007387 */ /* 0x002fe80000100a00 */
[----:B------:R-:W-:Y:S01]  /*32ec0*/  STL.64 [R1+0xdf0], R208 ;  /* 0x000df0d001007387 */ /* 0x000fe20000100a00 */
[----:B--2---:R-:W-:-:S03]  /*32ed0*/  F2FP.F16.F32.PACK_AB R10, R237, R242 ;  /* 0x000000f2ed0a723e */ /* 0x004fc600000000ff */
[----:B------:R-:W2:Y:S04]  /*32ee0*/  LDL.LU R237, [R1+0x974] ;  /* 0x0009740001ed7983 */ /* 0x000ea80000300800 */
[----:B------:R-:W2:Y:S01]  /*32ef0*/  LDL.LU R242, [R1+0x970] ;  /* 0x0009700001f27983 */ /* 0x000ea20000300800 */
[----:B---3--:R-:W-:-:S03]  /*32f00*/  F2FP.F16.F32.PACK_AB R11, R243, R240 ;  /* 0x000000f0f30b723e */ /* 0x008fc600000000ff */
[----:B------:R-:W3:Y:S04]  /*32f10*/  LDL.LU R243, [R1+0xa44] ;  /* 0x000a440001f37983 */ /* 0x000ee80000300800 */
[----:B------:R-:W3:Y:S01]  /*32f20*/  LDL.LU R240, [R1+0xa40] ;  /* 0x000a400001f07983 */ /* 0x000ee20000300800 */
[----:B----4-:R-:W-:-:S03]  /*32f30*/  F2FP.F16.F32.PACK_AB R6, R241, R250 ;  /* 0x000000faf106723e */ /* 0x010fc600000000ff */
[----:B------:R-:W4:Y:S04]  /*32f40*/  LDL.LU R241, [R1+0x97c] ;  /* 0x00097c0001f17983 */ /* 0x000f280000300800 */
[----:B------:R-:W4:Y:S01]  /*32f50*/  LDL.LU R250, [R1+0x978] ;  /* 0x0009780001fa7983 */ /* 0x000f220000300800 */
[----:B------:R-:W-:-:S03]  /*32f60*/  F2FP.F16.F32.PACK_AB R7, R245, R244 ;  /* 0x000000f4f507723e */ /* 0x000fc600000000ff */
[----:B------:R-:W4:Y:S04]  /*32f70*/  LDL.LU R245, [R1+0xa4c] ;  /* 0x000a4c0001f57983 */ /* 0x000f280000300800 */
[----:B------:R-:W4:Y:S01]  /*32f80*/  LDL.LU R244, [R1+0xa48] ;  /* 0x000a480001f47983 */ /* 0x000f220000300800 */
[----:B------:R-:W-:Y:S01]  /*32f90*/  F2FP.F16.F32.PACK_AB R12, R192, R193 ;  /* 0x000000c1c00c723e */ /* 0x000fe200000000ff */
[----:B------:R-:W-:Y:S01]  /*32fa0*/  BAR.SYNC.DEFER_BLOCKING 0x0 ;  /* 0x0000000000007b1d */ /* 0x000fe20000010000 */
[----:B------:R-:W-:-:S05]  /*32fb0*/  F2FP.F16.F32.PACK_AB R13, R190, R191 ;  /* 0x000000bfbe0d723e */ /* 0x000fca00000000ff */
[----:B------:R0:W-:Y:S02]  /*32fc0*/  STSM.16.M88.4 [R252], R12 ;  /* 0x0000000cfc007844 */ /* 0x0001e40000000200 */
[----:B------:R-:W-:Y:S01]  /*32fd0*/  BAR.SYNC.DEFER_BLOCKING 0x0 ;  /* 0x0000000000007b1d */ /* 0x000fe20000010000 */
[----:B------:R-:W-:Y:S02]  /*32fe0*/  F2FP.F16.F32.PACK_AB R8, R188, R189 ;  /* 0x000000bdbc08723e */ /* 0x000fe400000000ff */
[----:B------:R-:W-:-:S03]  /*32ff0*/  F2FP.F16.F32.PACK_AB R9, R186, R187 ;  /* 0x000000bbba09723e */ /* 0x000fc600000000ff */
[----:B------:R-:W1:Y:S02]  /*33000*/  LDS.128 R204, [R0] ;  /* 0x0000000000cc7984 */ /* 0x000e640000000c00 */
[----:B------:R-:W-:Y:S06]  /*33010*/  BAR.SYNC.DEFER_BLOCKING 0x0 ;  /* 0x0000000000007b1d */ /* 0x000fec0000010000 */
[----:B------:R2:W-:Y:S02]  /*33020*/  STSM.16.M88.4 [R252], R8 ;  /* 0x00000008fc007844 */ /* 0x0005e40000000200 */
[----:B------:R-:W-:Y:S01]  /*33030*/  BAR.SYNC.DEFER_BLOCKING 0x0 ;  /* 0x0000000000007b1d */ /* 0x000fe20000010000 */
[----:B------:R-:W-:-:S02]  /*33040*/  F2FP.F16.F32.PACK_AB R18, R251, R248 ;  /* 0x000000f8fb12723e */ /* 0x000fc400000000ff */
[----:B------:R-:W-:-:S03]  /*33050*/  F2FP.F16.F32.PACK_AB R4, R184, R185 ;  /* 0x000000b9b804723e */ /* 0x000fc600000000ff */
[----:B------:R-:W4:Y:S04]  /*33060*/  LDL.LU R251, [R1+0x994] ;  /* 0x0009940001fb7983 */ /* 0x000f280000300800 */
[----:B------:R-:W4:Y:S04]  /*33070*/  LDL.LU R248, [R1+0x990] ;  /* 0x0009900001f87983 */ /* 0x000f280000300800 */
[----:B------:R-:W1:Y:S01]  /*33080*/  LDS.128 R200, [R0] ;  /* 0x0000000000c87984 */ /* 0x000e620000000c00 */
[----:B------:R-:W-:Y:S01]  /*33090*/  F2FP.F16.F32.PACK_AB R5, R182, R183 ;  /* 0x000000b7b605723e */ /* 0x000fe200000000ff */
[----:B------:R-:W-:Y:S01]  /*330a0*/  BAR.SYNC.DEFER_BLOCKING 0x0 ;  /* 0x0000000000007b1d */ /* 0x000fe20000010000 */
[----:B------:R-:W-:-:S05]  /*330b0*/  F2FP.F16.F32.PACK_AB R19, R249, R20 ;  /* 0x00000014f913723e */ /* 0x000fca00000000ff */
[----:B------:R-:W4:Y:S01]  /*330c0*/  LDL.LU R249, [R1+0xa64] ;  /* 0x000a640001f97983 */ /* 0x000f220000300800 */
[----:B0-----:R-:W-:-:S03]  /*330d0*/  F2FP.F16.F32.PACK_AB R14, R23, R21 ;  /* 0x00000015170e723e */ /* 0x001fc600000000ff */
[----:B------:R-:W4:Y:S04]  /*330e0*/  LDL.LU R20, [R1+0xa60] ;  /* 0x000a600001147983 */ /* 0x000f280000300800 */
[----:B------:R-:W4:Y:S04]  /*330f0*/  LDL.LU R23, [R1+0x99c] ;  /* 0x00099c0001177983 */ /* 0x000f280000300800 */
[----:B------:R-:W4:Y:S04]  /*33100*/  LDL.LU R21, [R1+0x998] ;  /* 0x0009980001157983 */ /* 0x000f280000300800 */
[----:B------:R4:W-:Y:S01]  /*33110*/  STSM.16.M88.4 [R252], R4 ;  /* 0x00000004fc007844 */ /* 0x0009e20000000200 */
[----:B------:R-:W-:Y:S01]  /*33120*/  BAR.SYNC.DEFER_BLOCKING 0x0 ;  /* 0x0000000000007b1d */ /* 0x000fe20000010000 */
[----:B------:R-:W-:-:S05]  /*33130*/  F2FP.F16.F32.PACK_AB R15, R22, R247 ;  /* 0x000000f7160f723e */ /* 0x000fca00000000ff */
[----:B------:R-:W4:Y:S04]  /*33140*/  LDL.LU R22, [R1+0xa6c] ;  /* 0x000a6c0001167983 */ /* 0x000f280000300800 */
[----:B------:R-:W4:Y:S04]  /*33150*/  LDL.LU R247, [R1+0xa68] ;  /* 0x000a680001f77983 */ /* 0x000f280000300800 */
[----:B------:R-:W0:Y:S01]  /*33160*/  LDS.128 R196, [R0] ;  /* 0x0000000000c47984 */ /* 0x000e220000000c00 */
        /* <DEDUP_REMOVED lines=19> */
[----:B------:R-:W0:Y:S02]  /*332a0*/  LDS.128 R192, [R0] ;  /* 0x0000000000c07984 */ /* 0x000e240000000c00 */
[----:B------:R-:W-:Y:S06]  /*332b0*/  BAR.SYNC.DEFER_BLOCKING 0x0 ;  /* 0x0000000000007b1d */ /* 0x000fec0000010000 */
[----:B------:R1:W-:Y:S02]  /*332c0*/  STSM.16.M88.4 [R252], R12 ;  /* 0x0000000cfc007844 */ /* 0x0003e40000000200 */
[----:B------:R-:W-:Y:S01]  /*332d0*/  BAR.SYNC.DEFER_BLOCKING 0x0 ;  /* 0x0000000000007b1d */ /* 0x000fe20000010000 */
[----:B------:R-:W-:-:S02]  /*332e0*/  F2FP.F16.F32.PACK_AB R8, R172, R173 ;  /* 0x000000adac08723e */ /* 0x000fc400000000ff */
[----:B------:R-:W-:-:S03]  /*332f0*/  F2FP.F16.F32.PACK_AB R9, R170, R171 ;  /* 0x000000abaa09723e */ /* 0x000fc600000000ff */
[----:B------:R-:W0:Y:S02]  /*33300*/  LDS.128 R188, [R0] ;  /* 0x0000000000bc7984 */ /* 0x000e240000000c00 */
[----:B------:R-:W-:Y:S06]  /*33310*/  BAR.SYNC.DEFER_BLOCKING 0x0 ;  /* 0x0000000000007b1d */ /* 0x000fec0000010000 */
[----:B------:R2:W-:Y:S02]  /*33320*/  STSM.16.M88.4 [R252], R8 ;  /* 0x00000008fc007844 */ /* 0x0005e40000000200 */
[----:B------:R-:W-:Y:S01]  /*33330*/  BAR.SYNC.DEFER_BLOCKING 0x0 ;  /* 0x0000000000007b1d */ /* 0x000fe20000010000 */
[----:B-1----:R-:W-:-:S02]  /*33340*/  F2FP.F16.F32.PACK_AB R18, R251, R248 ;  /* 0x000000f8fb12723e */ /* 0x002fc400000000ff */
[----:B------:R-:W-:Y:S02]  /*33350*/  F2FP.F16.F32.PACK_AB R19, R249, R20 ;  /* 0x00000014f913723e */ /* 0x000fe400000000ff */
[----:B------:R-:W-:Y:S01]  /*33360*/  F2FP.F16.F32.PACK_AB R14, R23, R21 ;  /* 0x00000015170e723e */ /* 0x000fe200000000ff */
[----:B------:R-:W4:Y:S04]  /*33370*/  LDL.LU R251, [R1+0x9d4] ;  /* 0x0009d40001fb7983 */ /* 0x000f280000300800 */
[----:B------:R-:W4:Y:S01]  /*33380*/  LDL.LU R248, [R1+0x9d0] ;  /* 0x0009d00001f87983 */ /* 0x000f220000300800 */
[----:B------:R-:W-:-:S03]  /*33390*/  F2FP.F16.F32.PACK_AB R4, R168, R169 ;  /* 0x000000a9a804723e */ /* 0x000fc600000000ff */
[----:B------:R-:W4:Y:S01]  /*333a0*/  LDL.LU R249, [R1+0xaac] ;  /* 0x000aac0001f97983 */ /* 0x000f220000300800 */
[----:B------:R-:W-:-:S03]  /*333b0*/  F2FP.F16.F32.PACK_AB R5, R166, R167 ;  /* 0x000000a7a605723e */ /* 0x000fc600000000ff */
[----:B------:R-:W4:Y:S04]  /*333c0*/  LDL.LU R20, [R1+0xaa8] ;  /* 0x000aa80001147983 */ /* 0x000f280000300800 */
[----:B------:R-:W1:Y:S01]  /*333d0*/  LDS.128 R184, [R0] ;  /* 0x0000000000b87984 */ /* 0x000e620000000c00 */
[----:B------:R-:W-:Y:S01]  /*333e0*/  BAR.SYNC.DEFER_BLOCKING 0x0 ;  /* 0x0000000000007b1d */ /* 0x000fe20000010000 */
[----:B------:R-:W-:-:S05]  /*333f0*/  F2FP.F16.F32.PACK_AB R15, R22, R247 ;  /* 0x000000f7160f723e */ /* 0x000fca00000000ff */
[----:B------:R-:W4:Y:S04]  /*33400*/  LDL.LU R23, [R1+0x9dc] ;  /* 0x0009dc0001177983 */ /* 0x000f280000300800 */
[----:B------:R-:W4:Y:S04]  /*33410*/  LDL.LU R21, [R1+0x9d8] ;  /* 0x0009d80001157983 */ /* 0x000f280000300800 */
[----:B------:R-:W4:Y:S04]  /*33420*/  LDL.LU R22, [R1+0xab8] ;  /* 0x000ab80001167983 */ /* 0x000f280000300800 */
[----:B------:R-:W4:Y:S04]  /*33430*/  LDL.LU R247, [R1+0xab0] ;  /* 0x000ab00001f77983 */ /* 0x000f280000300800 */
[----:B------:R4:W-:Y:S01]  /*33440*/  STSM.16.M88.4 [R252], R4 ;  /* 0x00000004fc007844 */ /* 0x0009e20000000200 */
[----:B------:R-:W-:Y:S01]  /*33450*/  BAR.SYNC.DEFER_BLOCKING 0x0 ;  /* 0x0000000000007b1d */ /* 0x000fe20000010000 */
[----:B------:R-:W-:-:S02]  /*33460*/  F2FP.F16.F32.PACK_AB R16, R164, R165 ;  /* 0x000000a5a410723e */ /* 0x000fc400000000ff */
[----:B------:R-:W-:-:S03]  /*33470*/  F2FP.F16.F32.PACK_AB R17, R162, R163 ;  /* 0x000000a3a211723e */ /* 0x000fc600000000ff */
[----:B------:R-:W1:Y:S02]  /*33480*/  LDS.128 R180, [R0] ;  /* 0x0000000000b47984 */ /* 0x000e640000000c00 */
[----:B------:R-:W-:Y:S01]  /*33490*/  BAR.SYNC.DEFER_BLOCKING 0x0 ;  /* 0x0000000000007b1d */ /* 0x000fe20000010000 */
[----:B--2---:R-:W-:-:S05]  /*334a0*/  F2FP.F16.F32.PACK_AB R10, R237, R242 ;  /* 0x000000f2ed0a723e */ /* 0x004fca00000000ff */
        /* <DEDUP_REMOVED lines=10> */
[----:B------:R-:W4:Y:S04]  /*33550*/  LDL.LU R244, [R1+0xae8] ;  /* 0x000ae80001f47983 */ /* 0x000f280000300800 */
[----:B------:R0:W-:Y:S01]  /*33560*/  STSM.16.M88.4 [R252], R16 ;  /* 0x00000010fc007844 */ /* 0x0001e20000000200 */
[----:B------:R-:W-:Y:S01]  /*33570*/  BAR.SYNC.DEFER_BLOCKING 0x0 ;  /* 0x0000000000007b1d */ /* 0x000fe20000010000 */
[----:B------:R-:W-:-:S02]  /*33580*/  F2FP.F16.F32.PACK_AB R12, R160, R161 ;  /* 0x000000a1a00c723e */ /* 0x000fc400000000ff */
[----:B------:R-:W-:-:S03]  /*33590*/  F2FP.F16.F32.PACK_AB R13, R158, R159 ;  /* 0x0000009f9e0d723e */ /* 0x000fc600000000ff */
[----:B------:R-:W1:Y:S02]  /*335a0*/  LDS.128 R176, [R0] ;  /* 0x0000000000b07984 */ /* 0x000e640000000c00 */
[----:B------:R-:W-:Y:S06]  /*335b0*/  BAR.SYNC.DEFER_BLOCKING 0x0 ;  /* 0x0000000000007b1d */ /* 0x000fec0000010000 */
[----:B------:R0:W-:Y:S02]  /*335c0*/  STSM.16.M88.4 [R252], R12 ;  /* 0x0000000cfc007844 */ /* 0x0001e40000000200 */
        /* <DEDUP_REMOVED lines=10> */
[----:B------:R-:W-:Y:S01]  /*33670*/  BAR.SYNC.DEFER_BLOCKING 0x0 ;  /* 0x0000000000007b1d */ /* 0x000fe20000010000 */
[----:B0-----:R-:W-:-:S05]  /*33680*/  F2FP.F16.F32.PACK_AB R18, R251, R248 ;  /* 0x000000f8fb12723e */ /* 0x001fca00000000ff */
[----:B------:R-:W4:Y:S01]  /*33690*/  LDL.LU R251, [R1+0xa14] ;  /* 0x000a140001fb7983 */ /* 0x000f220000300800 */
[----:B------:R-:W-:-:S03]  /*336a0*/  F2FP.F16.F32.PACK_AB R19, R249, R20 ;  /* 0x00000014f913723e */ /* 0x000fc600000000ff */
[----:B------:R-:W4:Y:S04]  /*336b0*/  LDL.LU R248, [R1+0xa10] ;  /* 0x000a100001f87983 */ /* 0x000f280000300800 */
[----:B------:R-:W4:Y:S04]  /*336c0*/  LDL.LU R249, [R1+0xb14] ;  /* 0x000b140001f97983 */ /* 0x000f280000300800 */
[----:B------:R-:W4:Y:S01]  /*336d0*/  LDL.LU R20, [R1+0xb0c] ;  /* 0x000b0c0001147983 */ /* 0x000f220000300800 */
[----:B------:R-:W-:-:S03]  /*336e0*/  F2FP.F16.F32.PACK_AB R14, R23, R21 ;  /* 0x00000015170e723e */ /* 0x000fc600000000ff */
        /* <DEDUP_REMOVED lines=9> */
[----:B------:R-:W0:Y:S02]  /*33780*/  LDS.128 R164, [R0] ;  /* 0x0000000000a47984 */ /* 0x000e240000000c00 */
        /* <DEDUP_REMOVED lines=30> */
[----:B------:R-:W-:Y:S01]  /*33970*/  BAR.SYNC.DEFER_BLOCKING 0x0 ;  /* 0x0000000000007b1d */ /* 0x000fe20000010000 */
[----:B-1----:R-:W-:-:S05]  /*33980*/  F2FP.F16.F32.PACK_AB R18, R251, R248 ;  /* 0x000000f8fb12723e */ /* 0x002fca00000000ff */
[----:B------:R-:W4:Y:S04]  /*33990*/  LDL.LU R251, [R1+0xa54] ;  /* 0x000a540001fb7983 */ /* 0x000f280000300800 */
[----:B------:R-:W4:Y:S01]  /*339a0*/  LDL.LU R248, [R1+0xa50] ;  /* 0x000a500001f87983 */ /* 0x000f220000300800 */
[----:B------:R-:W-:-:S03]  /*339b0*/  F2FP.F16.F32.PACK_AB R19, R249, R20 ;  /* 0x00000014f913723e */ /* 0x000fc600000000ff */
        /* <DEDUP_REMOVED lines=80> */
[----:B------:R1:W-:Y:S01]  /*33ec0*/  STSM.16.M88.4 [R252], R12 ;  /* 0x0000000cfc007844 */ /* 0x0003e20000000200 */
[----:B------:R-:W-:Y:S01]  /*33ed0*/  F2FP.F16.F32.PACK_AB R8, R108, R109 ;  /* 0x0000006d6c08723e */ /* 0x000fe200000000ff */
[----:B------:R-:W-:Y:S01]  /*33ee0*/  BAR.SYNC.DEFER_BLOCKING 0x0 ;  /* 0x0000000000007b1d */ /* 0x000fe20000010000 */
[----:B------:R-:W-:-:S05]  /*33ef0*/  F2FP.F16.F32.PACK_AB R9, R106, R107 ;  /* 0x0000006b6a09723e */ /* 0x000fca00000000ff */
        /* <DEDUP_REMOVED lines=84> */
[----:B------:R-:W2:Y:S04]  /*34440*/  LDL.LU R245, [R1+0xc8c] ;  /* 0x000c8c0001f57983 */ /* 0x000ea80000300800 */
[----:B------:R-:W2:Y:S04]  /*34450*/  LDL.LU R244, [R1+0xc88] ;  /* 0x000c880001f47983 */ /* 0x000ea80000300800 */
        /* <DEDUP_REMOVED lines=10> */
[----:B------:R-:W4:Y:S02]  /*34500*/  LDS.128 R92, [R0] ;  /* 0x00000000005c7984 */ /* 0x000f240000000c00 */
[----:B------:R-:W-:Y:S06]  /*34510*/  BAR.SYNC.DEFER_BLOCKING 0x0 ;  /* 0x0000000000007b1d */ /* 0x000fec0000010000 */
[----:B------:R-:W-:Y:S02]  /*34520*/  STSM.16.M88.4 [R252], R8 ;  /* 0x00000008fc007844 */ /* 0x000fe40000000200 */
[----:B------:R-:W-:Y:S01]  /*34530*/  BAR.SYNC.DEFER_BLOCKING 0x0 ;  /* 0x0000000000007b1d */ /* 0x000fe20000010000 */
[----:B------:R-:W-:-:S02]  /*34540*/  F2FP.F16.F32.PACK_AB R4, R72, R73 ;  /* 0x000000494804723e */ /* 0x000fc400000000ff */
[----:B------:R-:W-:-:S03]  /*34550*/  F2FP.F16.F32.PACK_AB R5, R70, R71 ;  /* 0x000000474605723e */ /* 0x000fc600000000ff */
[----:B------:R-:W4:Y:S02]  /*34560*/  LDS.128 R88, [R0] ;  /* 0x0000000000587984 */ /* 0x000f240000000c00 */
[----:B------:R-:W-:Y:S01]  /*34570*/  BAR.SYNC.DEFER_BLOCKING 0x0 ;  /* 0x0000000000007b1d */ /* 0x000fe20000010000 */
[----:B-1----:R-:W-:-:S05]  /*34580*/  F2FP.F16.F32.PACK_AB R18, R251, R248 ;  /* 0x000000f8fb12723e */ /* 0x002fca00000000ff */
[----:B------:R-:W4:Y:S04]  /*34590*/  LDL.LU R251, [R1+0xbb4] ;  /* 0x000bb40001fb7983 */ /* 0x000f280000300800 */
[----:B------:R-:W4:Y:S01]  /*345a0*/  LDL.LU R248, [R1+0xbb0] ;  /* 0x000bb00001f87983 */ /* 0x000f220000300800 */
[----:B------:R-:W-:-:S03]  /*345b0*/  F2FP.F16.F32.PACK_AB R19, R249, R20 ;  /* 0x00000014f913723e */ /* 0x000fc600000000ff */
[----:B------:R-:W4:Y:S04]  /*345c0*/  LDL.LU R249, [R1+0xca4] ;  /* 0x000ca40001f97983 */ /* 0x000f280000300800 */
[----:B------:R-:W4:Y:S04]  /*345d0*/  LDL.LU R20, [R1+0xca0] ;  /* 0x000ca00001147983 */ /* 0x000f280000300800 */
[----:B------:R2:W-:Y:S01]  /*345e0*/  STSM.16.M88.4 [R252], R4 ;  /* 0x00000004fc007844 */ /* 0x0005e20000000200 */
[----:B------:R-:W-:Y:S01]  /*345f0*/  BAR.SYNC.DEFER_BLOCKING 0x0 ;  /* 0x0000000000007b1d */ /* 0x000fe20000010000 */
[----:B0-----:R-:W-:-:S05]  /*34600*/  F2FP.F16.F32.PACK_AB R14, R23, R21 ;  /* 0x00000015170e723e */ /* 0x001fca00000000ff */
[----:B------:R-:W4:Y:S01]  /*34610*/  LDL.LU R23, [R1+0xbbc] ;  /* 0x000bbc0001177983 */ /* 0x000f220000300800 */
[----:B------:R-:W-:-:S03]  /*34620*/  F2FP.F16.F32.PACK_AB R15, R22, R247 ;  /* 0x000000f7160f723e */ /* 0x000fc600000000ff */
[----:B------:R-:W4:Y:S04]  /*34630*/  LDL.LU R21, [R1+0xbb8] ;  /* 0x000bb80001157983 */ /* 0x000f280000300800 */
[----:B------:R-:W4:Y:S04]  /*34640*/  LDL.LU R22, [R1+0xcac] ;  /* 0x000cac0001167983 */ /* 0x000f280000300800 */
[----:B------:R-:W4:Y:S04]  /*34650*/  LDL.LU R247, [R1+0xca8] ;  /* 0x000ca80001f77983 */ /* 0x000f280000300800 */
[----:B------:R-:W0:Y:S01]  /*34660*/  LDS.128 R84, [R0] ;  /* 0x0000000000547984 */ /* 0x000e220000000c00 */
[----:B--2---:R-:W-:-:S03]  /*34670*/  F2FP.F16.F32.PACK_AB R7, R245, R244 ;  /* 0x000000f4f507723e */ /* 0x004fc600000000ff */
[----:B------:R-:W2:Y:S04]  /*34680*/  LDL.LU R245, [R1+0xbe4] ;  /* 0x000be40001f57983 */ /* 0x000ea80000300800 */
[----:B------:R-:W2:Y:S01]  /*34690*/  LDL.LU R244, [R1+0xbe0] ;  /* 0x000be00001f47983 */ /* 0x000ea20000300800 */
        /* <DEDUP_REMOVED lines=12> */
[----:B---3--:R-:W-:Y:S02]  /*34760*/  F2FP.F16.F32.PACK_AB R11, R243, R240 ;  /* 0x000000f0f30b723e */ /* 0x008fe400000000ff */
[----:B----4-:R-:W-:Y:S01]  /*34770*/  F2FP.F16.F32.PACK_AB R6, R241, R250 ;  /* 0x000000faf106723e */ /* 0x010fe200000000ff */
[----:B------:R-:W3:Y:S04]  /*34780*/  LDL.LU R237, [R1+0xcc4] ;  /* 0x000cc40001ed7983 */ /* 0x000ee80000300800 */
[----:B------:R-:W3:Y:S04]  /*34790*/  LDL.LU R242, [R1+0xcc0] ;  /* 0x000cc00001f27983 */ /* 0x000ee80000300800 */
[----:B------:R-:W4:Y:S04]  /*347a0*/  LDL.LU R243, [R1+0xbec] ;  /* 0x000bec0001f37983 */ /* 0x000f280000300800 */
[----:B------:R-:W4:Y:S04]  /*347b0*/  LDL.LU R240, [R1+0xbe8] ;  /* 0x000be80001f07983 */ /* 0x000f280000300800 */
[----:B------:R-:W0:Y:S01]  /*347c0*/  LDS.128 R80, [R0] ;  /* 0x0000000000507984 */ /* 0x000e220000000c00 */
[----:B------:R-:W-:Y:S01]  /*347d0*/  F2FP.F16.F32.PACK_AB R8, R60, R61 ;  /* 0x0000003d3c08723e */ /* 0x000fe200000000ff */
[----:B------:R-:W-:Y:S01]  /*347e0*/  BAR.SYNC.DEFER_BLOCKING 0x0 ;  /* 0x0000000000007b1d */ /* 0x000fe20000010000 */
[----:B------:R-:W-:-:S05]  /*347f0*/  F2FP.F16.F32.PACK_AB R9, R58, R59 ;  /* 0x0000003b3a09723e */ /* 0x000fca00000000ff */
[----:B------:R-:W4:Y:S04]  /*34800*/  LDL.LU R241, [R1+0xccc] ;  /* 0x000ccc0001f17983 */ /* 0x000f280000300800 */
[----:B------:R-:W4:Y:S04]  /*34810*/  LDL.LU R250, [R1+0xcc8] ;  /* 0x000cc80001fa7983 */ /* 0x000f280000300800 */
[----:B------:R2:W-:Y:S01]  /*34820*/  STSM.16.M88.4 [R252], R8 ;  /* 0x00000008fc007844 */ /* 0x0005e20000000200 */
[----:B------:R-:W-:Y:S01]  /*34830*/  BAR.SYNC.DEFER_BLOCKING 0x0 ;  /* 0x0000000000007b1d */ /* 0x000fe20000010000 */
[----:B-1----:R-:W-:-:S05]  /*34840*/  F2FP.F16.F32.PACK_AB R18, R251, R248 ;  /* 0x000000f8fb12723e */ /* 0x002fca00000000ff */
[----:B------:R-:W4:Y:S04]  /*34850*/  LDL.LU R251, [R1+0xae0] ;  /* 0x000ae00001fb7983 */ /* 0x000f280000300800 */
[----:B------:R-:W4:Y:S01]  /*34860*/  LDL.LU R248, [R1+0xad8] ;  /* 0x000ad80001f87983 */ /* 0x000f220000300800 */
[----:B------:R-:W-:-:S03]  /*34870*/  F2FP.F16.F32.PACK_AB R19, R249, R20 ;  /* 0x00000014f913723e */ /* 0x000fc600000000ff */
[----:B------:R-:W4:Y:S04]  /*34880*/  LDL.LU R249, [R1+0xc14] ;  /* 0x000c140001f97983 */ /* 0x000f280000300800 */
[----:B------:R-:W4:Y:S04]  /*34890*/  LDL.LU R20, [R1+0xc10] ;  /* 0x000c100001147983 */ /* 0x000f280000300800 */
[----:B------:R-:W1:Y:S01]  /*348a0*/  LDS.128 R72, [R0] ;  /* 0x0000000000487984 */ /* 0x000e620000000c00 */
[----:B------:R-:W-:-:S03]  /*348b0*/  F2FP.F16.F32.PACK_AB R14, R23, R21 ;  /* 0x00000015170e723e */ /* 0x000fc600000000ff */
[----:B------:R-:W4:Y:S04]  /*348c0*/  LDL.LU R23, [R1+0xce4] ;  /* 0x000ce40001177983 */ /* 0x000f280000300800 */
[----:B------:R-:W4:Y:S01]  /*348d0*/  LDL.LU R21, [R1+0xce0] ;  /* 0x000ce00001157983 */ /* 0x000f220000300800 */
[----:B------:R-:W-:-:S03]  /*348e0*/  F2FP.F16.F32.PACK_AB R15, R22, R247 ;  /* 0x000000f7160f723e */ /* 0x000fc600000000ff */
[----:B------:R-:W4:Y:S04]  /*348f0*/  LDL.LU R22, [R1+0xc1c] ;  /* 0x000c1c0001167983 */ /* 0x000f280000300800 */
[----:B------:R-:W4:Y:S01]  /*34900*/  LDL.LU R247, [R1+0xc18] ;  /* 0x000c180001f77983 */ /* 0x000f220000300800 */
[----:B--2---:R-:W-:-:S03]  /*34910*/  F2FP.F16.F32.PACK_AB R10, R245, R244 ;  /* 0x000000f4f50a723e */ /* 0x004fc600000000ff */
[----:B------:R-:W2:Y:S04]  /*34920*/  LDL.LU R245, [R1+0xcec] ;  /* 0x000cec0001f57983 */ /* 0x000ea80000300800 */
[----:B------:R-:W2:Y:S01]  /*34930*/  LDL.LU R244, [R1+0xce8] ;  /* 0x000ce80001f47983 */ /* 0x000ea20000300800 */
[----:B------:R-:W-:Y:S01]  /*34940*/  F2FP.F16.F32.PACK_AB R4, R56, R57 ;  /* 0x000000393804723e */ /* 0x000fe200000000ff */
[----:B------:R-:W-:Y:S01]  /*34950*/  BAR.SYNC.DEFER_BLOCKING 0x0 ;  /* 0x0000000000007b1d */ /* 0x000fe20000010000 */
[----:B------:R-:W-:Y:S02]  /*34960*/  F2FP.F16.F32.PACK_AB R5, R54, R55 ;  /* 0x000000373605723e */ /* 0x000fe400000000ff */
[----:B------:R-:W-:Y:S02]  /*34970*/  F2FP.F16.F32.PACK_AB R16, R52, R53 ;  /* 0x000000353410723e */ /* 0x000fe400000000ff */
[----:B------:R-:W-:Y:S01]  /*34980*/  F2FP.F16.F32.PACK_AB R17, R50, R51 ;  /* 0x000000333211723e */ /* 0x000fe200000000ff */
[----:B------:R-:W2:Y:S04]  /*34990*/  LDL.LU R229, [R1+0xb04] ;  /* 0x000b040001e57983 */ /* 0x000ea80000300800 */
[----:B------:R-:W2:Y:S04]  /*349a0*/  LDL.LU R234, [R1+0xb00] ;  /* 0x000b000001ea7983 */ /* 0x000ea80000300800 */
[----:B------:R-:W2:Y:S04]  /*349b0*/  LDL.LU R235, [R1+0xb10] ;  /* 0x000b100001eb7983 */ /* 0x000ea80000300800 */
[----:B------:R-:W2:Y:S04]  /*349c0*/  LDL.LU R232, [R1+0xb08] ;  /* 0x000b080001e87983 */ /* 0x000ea80000300800 */
[----:B------:R4:W-:Y:S01]  /*349d0*/  STSM.16.M88.4 [R252], R4 ;  /* 0x00000004fc007844 */ /* 0x0009e20000000200 */
[----:B------:R-:W-:Y:S01]  /*349e0*/  BAR.SYNC.DEFER_BLOCKING 0x0 ;  /* 0x0000000000007b1d */ /* 0x000fe20000010000 */
[----:B------:R-:W-:-:S02]  /*349f0*/  F2FP.F16.F32.PACK_AB R12, R48, R49 ;  /* 0x00000031300c723e */ /* 0x000fc400000000ff */
[----:B------:R-:W-:-:S03]  /*34a00*/  F2FP.F16.F32.PACK_AB R13, R46, R47 ;  /* 0x0000002f2e0d723e */ /* 0x000fc600000000ff */
[----:B------:R-:W2:Y:S04]  /*34a10*/  LDL.LU R233, [R1+0xc34] ;  /* 0x000c340001e97983 */ /* 0x000ea80000300800 */
[----:B------:R-:W2:Y:S04]  /*34a20*/  LDL.LU R238, [R1+0xc30] ;  /* 0x000c300001ee7983 */ /* 0x000ea80000300800 */
[----:B------:R-:W2:Y:S04]  /*34a30*/  LDL.LU R239, [R1+0xcf4] ;  /* 0x000cf40001ef7983 */ /* 0x000ea80000300800 */
[----:B------:R-:W2:Y:S04]  /*34a40*/  LDL.LU R236, [R1+0xcf0] ;  /* 0x000cf00001ec7983 */ /* 0x000ea80000300800 */
[----:B------:R-:W1:Y:S01]  /*34a50*/  LDS.128 R68, [R0] ;  /* 0x0000000000447984 */ /* 0x000e620000000c00 */
[----:B------:R-:W-:Y:S06]  /*34a60*/  BAR.SYNC.DEFER_BLOCKING 0x0 ;  /* 0x0000000000007b1d */ /* 0x000fec0000010000 */
[----:B------:R-:W-:Y:S02]  /*34a70*/  STSM.16.M88.4 [R252], R16 ;  /* 0x00000010fc007844 */ /* 0x000fe40000000200 */
[----:B------:R-:W-:Y:S06]  /*34a80*/  BAR.SYNC.DEFER_BLOCKING 0x0 ;  /* 0x0000000000007b1d */ /* 0x000fec0000010000 */
[----:B------:R-:W1:Y:S02]  /*34a90*/  LDS.128 R64, [R0] ;  /* 0x0000000000407984 */ /* 0x000e640000000c00 */
[----:B------:R-:W-:Y:S01]  /*34aa0*/  BAR.SYNC.DEFER_BLOCKING 0x0 ;  /* 0x0000000000007b1d */ /* 0x000fe20000010000 */
[----:B---3--:R-:W-:-:S02]  /*34ab0*/  F2FP.F16.F32.PACK_AB R11, R237, R242 ;  /* 0x000000f2ed0b723e */ /* 0x008fc400000000ff */
[----:B----4-:R-:W-:-:S03]  /*34ac0*/  F2FP.F16.F32.PACK_AB R6, R243, R240 ;  /* 0x000000f0f306723e */ /* 0x010fc600000000ff */
[----:B------:R-:W3:Y:S01]  /*34ad0*/  LDL.LU R237, [R1+0xc3c] ;  /* 0x000c3c0001ed7983 */ /* 0x000ee20000300800 */
[----:B------:R-:W-:-:S03]  /*34ae0*/  F2FP.F16.F32.PACK_AB R7, R241, R250 ;  /* 0x000000faf107723e */ /* 0x000fc600000000ff */
[----:B------:R-:W3:Y:S04]  /*34af0*/  LDL.LU R242, [R1+0xc38] ;  /* 0x000c380001f27983 */ /* 0x000ee80000300800 */
[----:B------:R-:W4:Y:S04]  /*34b00*/  LDL.LU R243, [R1+0xcfc] ;  /* 0x000cfc0001f37983 */ /* 0x000f280000300800 */
[----:B------:R-:W4:Y:S04]  /*34b10*/  LDL.LU R240, [R1+0xcf8] ;  /* 0x000cf80001f07983 */ /* 0x000f280000300800 */
[----:B------:R0:W-:Y:S04]  /*34b20*/  STSM.16.M88.4 [R252], R12 ;  /* 0x0000000cfc007844 */ /* 0x0001e80000000200 */
[----:B------:R-:W4:Y:S04]  /*34b30*/  LDL.LU R241, [R1+0xb34] ;  /* 0x000b340001f17983 */ /* 0x000f280000300800 */
[----:B------:R-:W4:Y:S01]  /*34b40*/  LDL.LU R250, [R1+0xb30] ;  /* 0x000b300001fa7983 */ /* 0x000f220000300800 */
        /* <DEDUP_REMOVED lines=21> */
[----:B------:R-:W-:-:S02]  /*34ca0*/  F2FP.F16.F32.PACK_AB R5, R38, R39 ;  /* 0x000000272605723e */ /* 0x000fc400000000ff */
[----:B------:R-:W-:Y:S01]  /*34cb0*/  F2FP.F16.F32.PACK_AB R16, R36, R37 ;  /* 0x000000252410723e */ /* 0x000fe200000000ff */
[----:B------:R-:W2:Y:S01]  /*34cc0*/  LDL R226, [R1+0x20] ;  /* 0x0000200001e27983 */ /* 0x000ea20000100800 */
[----:B------:R-:W-:-:S03]  /*34cd0*/  F2FP.F16.F32.PACK_AB R17, R34, R35 ;  /* 0x000000232211723e */ /* 0x000fc600000000ff */
[----:B------:R-:W2:Y:S04]  /*34ce0*/  LDL.LU R227, [R1+0xb64] ;  /* 0x000b640001e37983 */ /* 0x000ea80000300800 */
[----:B------:R-:W2:Y:S04]  /*34cf0*/  LDL.LU R224, [R1+0xb60] ;  /* 0x000b600001e07983 */ /* 0x000ea80000300800 */
[----:B------:R-:W2:Y:S04]  /*34d00*/  LDL R225, [R1+0x30] ;  /* 0x0000300001e17983 */ /* 0x000ea80000100800 */
[----:B------:R1:W-:Y:S01]  /*34d10*/  STSM.16.M88.4 [R252], R8 ;  /* 0x00000008fc007844 */ /* 0x0003e20000000200 */
[----:B------:R-:W-:Y:S01]  /*34d20*/  BAR.SYNC.DEFER_BLOCKING 0x0 ;  /* 0x0000000000007b1d */ /* 0x000fe20000010000 */
[----:B------:R-:W-:-:S05]  /*34d30*/  F2FP.F16.F32.PACK_AB R12, R32, R33 ;  /* 0x00000021200c723e */ /* 0x000fca00000000ff */
[----:B------:R-:W2:Y:S04]  /*34d40*/  LDL R230, [R1+0x28] ;  /* 0x0000280001e67983 */ /* 0x000ea80000100800 */
[----:B------:R-:W2:Y:S01]  /*34d50*/  LDL.LU R231, [R1+0xb70] ;  /* 0x000b700001e77983 */ /* 0x000ea20000300800 */
[----:B-1----:R-:W-:-:S03]  /*34d60*/  F2FP.F16.F32.PACK_AB R9, R229, R234 ;  /* 0x000000eae509723e */ /* 0x002fc600000000ff */
[----:B------:R-:W2:Y:S01]  /*34d70*/  LDL.LU R228, [R1+0xb68] ;  /* 0x000b680001e47983 */ /* 0x000ea20000300800 */
[----:B------:R-:W-:-:S03]  /*34d80*/  F2FP.F16.F32.PACK_AB R10, R233, R238 ;  /* 0x000000eee90a723e */ /* 0x000fc600000000ff */
[----:B------:R-:W2:Y:S04]  /*34d90*/  LDL.LU R229, [R1+0xc74] ;  /* 0x000c740001e57983 */ /* 0x000ea80000300800 */
[----:B------:R-:W1:Y:S01]  /*34da0*/  LDS.128 R60, [R0] ;  /* 0x00000000003c7984 */ /* 0x000e620000000c00 */
[----:B------:R-:W-:Y:S01]  /*34db0*/  BAR.SYNC.DEFER_BLOCKING 0x0 ;  /* 0x0000000000007b1d */ /* 0x000fe20000010000 */
[----:B------:R-:W-:-:S05]  /*34dc0*/  F2FP.F16.F32.PACK_AB R11, R239, R236 ;  /* 0x000000ecef0b723e */ /* 0x000fca00000000ff */
[----:B------:R-:W2:Y:S04]  /*34dd0*/  LDL.LU R234, [R1+0xc70] ;  /* 0x000c700001ea7983 */ /* 0x000ea80000300800 */
[----:B------:R0:W-:Y:S01]  /*34de0*/  STSM.16.M88.4 [R252], R4 ;  /* 0x00000004fc007844 */ /* 0x0001e20000000200 */
[----:B------:R-:W-:Y:S06]  /*34df0*/  BAR.SYNC.DEFER_BLOCKING 0x0 ;  /* 0x0000000000007b1d */ /* 0x000fec0000010000 */
[----:B------:R-:W1:Y:S02]  /*34e00*/  LDS.128 R56, [R0] ;  /* 0x0000000000387984 */ /* 0x000e640000000c00 */
[----:B------:R-:W-:Y:S06]  /*34e10*/  BAR.SYNC.DEFER_BLOCKING 0x0 ;  /* 0x0000000000007b1d */ /* 0x000fec0000010000 */
[----:B------:R4:W-:Y:S02]  /*34e20*/  STSM.16.M88.4 [R252], R16 ;  /* 0x00000010fc007844 */ /* 0x0009e40000000200 */
[----:B------:R-:W-:Y:S01]  /*34e30*/  BAR.SYNC.DEFER_BLOCKING 0x0 ;  /* 0x0000000000007b1d */ /* 0x000fe20000010000 */
[----:B0-----:R-:W-:-:S02]  /*34e40*/  F2FP.F16.F32.PACK_AB R5, R235, R232 ;  /* 0x000000e8eb05723e */ /* 0x001fc400000000ff */
[----:B---3--:R-:W-:-:S03]  /*34e50*/  F2FP.F16.F32.PACK_AB R6, R237, R242 ;  /* 0x000000f2ed06723e */ /* 0x008fc600000000ff */
[----:B------:R-:W3:Y:S04]  /*34e60*/  LDL.LU R235, [R1+0xd14] ;  /* 0x000d140001eb7983 */ /* 0x000ee80000300800 */
[----:B------:R-:W3:Y:S04]  /*34e70*/  LDL.LU R232, [R1+0xd10] ;  /* 0x000d100001e87983 */ /* 0x000ee80000300800 */
[----:B------:R-:W3:Y:S01]  /*34e80*/  LDL.LU R233, [R1+0xc7c] ;  /* 0x000c7c0001e97983 */ /* 0x000ee20000300800 */
[----:B----4-:R-:W-:-:S03]  /*34e90*/  F2FP.F16.F32.PACK_AB R7, R243, R240 ;  /* 0x000000f0f307723e */ /* 0x010fc600000000ff */
[----:B------:R-:W4:Y:S04]  /*34ea0*/  LDL.LU R238, [R1+0xc78] ;  /* 0x000c780001ee7983 */ /* 0x000f280000300800 */
[----:B------:R-:W0:Y:S01]  /*34eb0*/  LDS.128 R48, [R0] ;  /* 0x0000000000307984 */ /* 0x000e220000000c00 */
[----:B------:R-:W-:Y:S01]  /*34ec0*/  BAR.SYNC.DEFER_BLOCKING 0x0 ;  /* 0x0000000000007b1d */ /* 0x000fe20000010000 */
[----:B------:R-:W-:-:S05]  /*34ed0*/  F2FP.F16.F32.PACK_AB R17, R241, R250 ;  /* 0x000000faf111723e */ /* 0x000fca00000000ff */
[----:B------:R-:W4:Y:S04]  /*34ee0*/  LDL.LU R239, [R1+0xd1c] ;  /* 0x000d1c0001ef7983 */ /* 0x000f280000300800 */
[----:B------:R-:W4:Y:S04]  /*34ef0*/  LDL.LU R236, [R1+0xd18] ;  /* 0x000d180001ec7983 */ /* 0x000f280000300800 */
[----:B------:R-:W4:Y:S04]  /*34f00*/  LDL R237, [R1+0x40] ;  /* 0x0000400001ed7983 */ /* 0x000f280000100800 */
[----:B------:R-:W4:Y:S04]  /*34f10*/  LDL R242, [R1+0x38] ;  /* 0x0000380001f27983 */ /* 0x000f280000100800 */
[----:B------:R1:W-:Y:S04]  /*34f20*/  STSM.16.M88.4 [R252], R12 ;  /* 0x0000000cfc007844 */ /* 0x0003e80000000200 */
[----:B------:R-:W4:Y:S04]  /*34f30*/  LDL.LU R243, [R1+0xb94] ;  /* 0x000b940001f37983 */ /* 0x000f280000300800 */
[----:B------:R-:W4:Y:S04]  /*34f40*/  LDL.LU R240, [R1+0xb90] ;  /* 0x000b900001f07983 */ /* 0x000f280000300800 */
[----:B------:R-:W4:Y:S01]  /*34f50*/  LDL R241, [R1+0x50] ;  /* 0x0000500001f17983 */ /* 0x000f220000100800 */
[----:B------:R-:W-:-:S02]  /*34f60*/  F2FP.F16.F32.PACK_AB R18, R249, R20 ;  /* 0x00000014f912723e */ /* 0x000fc400000000ff */
[----:B-1----:R-:W-:Y:S01]  /*34f70*/  F2FP.F16.F32.PACK_AB R13, R251, R248 ;  /* 0x000000f8fb0d723e */ /* 0x002fe200000000ff */
[----:B------:R-:W-:Y:S01]  /*34f80*/  BAR.SYNC.DEFER_BLOCKING 0x0 ;  /* 0x0000000000007b1d */ /* 0x000fe20000010000 */
[----:B------:R-:W-:-:S05]  /*34f90*/  F2FP.F16.F32.PACK_AB R8, R28, R29 ;  /* 0x0000001d1c08723e */ /* 0x000fca00000000ff */
[----:B------:R-:W1:Y:S02]  /*34fa0*/  LDS.128 R44, [R0] ;  /* 0x00000000002c7984 */ /* 0x000e640000000c00 */
[----:B------:R-:W-:Y:S01]  /*34fb0*/  BAR.SYNC.DEFER_BLOCKING 0x0 ;  /* 0x0000000000007b1d */ /* 0x000fe20000010000 */
[----:B--2---:R-:W-:-:S05]  /*34fc0*/  F2FP.F16.F32.PACK_AB R15, R245, R244 ;  /* 0x000000f4f50f723e */ /* 0x004fca00000000ff */
[----:B------:R-:W2:Y:S04]  /*34fd0*/  LDL R244, [R1+0x48] ;  /* 0x0000480001f47983 */ /* 0x000ea80000100800 */
[----:B------:R-:W2:Y:S04]  /*34fe0*/  LDL.LU R250, [R1+0xba0] ;  /* 0x000ba00001fa7983 */ /* 0x000ea80000300800 */
[----:B------:R-:W2:Y:S04]  /*34ff0*/  LDL.LU R245, [R1+0xb98] ;  /* 0x000b980001f57983 */ /* 0x000ea80000300800 */
[----:B------:R-:W2:Y:S04]  /*35000*/  LDL.LU R251, [R1+0xc94] ;  /* 0x000c940001fb7983 */ /* 0x000ea80000300800 */
[----:B------:R-:W2:Y:S04]  /*35010*/  LDL.LU R248, [R1+0xc90] ;  /* 0x000c900001f87983 */ /* 0x000ea80000300800 */
[----:B------:R-:W2:Y:S04]  /*35020*/  LDL.LU R249, [R1+0xd24] ;  /* 0x000d240001f97983 */ /* 0x000ea80000300800 */
[----:B------:R-:W2:Y:S04]  /*35030*/  LDL.LU R20, [R1+0xd20] ;  /* 0x000d200001147983 */ /* 0x000ea80000300800 */
[----:B------:R0:W-:Y:S01]  /*35040*/  STSM.16.M88.4 [R252], R8 ;  /* 0x00000008fc007844 */ /* 0x0001e20000000200 */
[----:B------:R-:W-:Y:S01]  /*35050*/  BAR.SYNC.DEFER_BLOCKING 0x0 ;  /* 0x0000000000007b1d */ /* 0x000fe20000010000 */
[----:B------:R-:W-:-:S05]  /*35060*/  F2FP.F16.F32.PACK_AB R4, R24, R25 ;  /* 0x000000191804723e */ /* 0x000fca00000000ff */
[----:B------:R-:W1:Y:S02]  /*35070*/  LDS.128 R32, [R0] ;  /* 0x0000000000207984 */ /* 0x000e640000000c00 */
[----:B------:R-:W-:Y:S06]  /*35080*/  BAR.SYNC.DEFER_BLOCKING 0x0 ;  /* 0x0000000000007b1d */ /* 0x000fec0000010000 */
[----:B------:R0:W-:Y:S02]  /*35090*/  STSM.16.M88.4 [R252], R4 ;  /* 0x00000004fc007844 */ /* 0x0001e40000000200 */
[----:B------:R-:W-:Y:S01]  /*350a0*/  BAR.SYNC.DEFER_BLOCKING 0x0 ;  /* 0x0000000000007b1d */ /* 0x000fe20000010000 */
[----:B------:R-:W-:-:S02]  /*350b0*/  F2FP.F16.F32.PACK_AB R16, R27, R26 ;  /* 0x0000001a1b10723e */ /* 0x000fc400000000ff */
[----:B------:R-:W-:Y:S02]  /*350c0*/  F2FP.F16.F32.PACK_AB R19, R23, R21 ;  /* 0x000000151713723e */ /* 0x000fe400000000ff */
[----:B------:R-:W-:Y:S01]  /*350d0*/  F2FP.F16.F32.PACK_AB R14, R22, R247 ;  /* 0x000000f7160e723e */ /* 0x000fe200000000ff */
[----:B------:R-:W2:Y:S04]  /*350e0*/  LDL.LU R23, [R1+0xc9c] ;  /* 0x000c9c0001177983 */ /* 0x000ea80000300800 */
[----:B------:R-:W2:Y:S04]  /*350f0*/  LDL.LU R21, [R1+0xc98] ;  /* 0x000c980001157983 */ /* 0x000ea80000300800 */
[----:B------:R-:W2:Y:S04]  /*35100*/  LDL.LU R22, [R1+0xd2c] ;  /* 0x000d2c0001167983 */ /* 0x000ea80000300800 */
[----:B------:R-:W2:Y:S04]  /*35110*/  LDL.LU R247, [R1+0xd28] ;  /* 0x000d280001f77983 */ /* 0x000ea80000300800 */
[----:B------:R-:W1:Y:S01]  /*35120*/  LDS.128 R40, [R0] ;  /* 0x0000000000287984 */ /* 0x000e620000000c00 */
[----:B------:R-:W-:Y:S01]  /*35130*/  BAR.SYNC.DEFER_BLOCKING 0x0 ;  /* 0x0000000000007b1d */ /* 0x000fe20000010000 */
[----:B0-----:R-:W-:-:S02]  /*35140*/  F2FP.F16.F32.PACK_AB R8, R226, R246 ;  /* 0x000000f6e208723e */ /* 0x001fc400000000ff */
[----:B------:R-:W-:-:S03]  /*35150*/  F2FP.F16.F32.PACK_AB R9, R227, R224 ;  /* 0x000000e0e309723e */ /* 0x000fc600000000ff */
[----:B------:R0:W-:Y:S01]  /*35160*/  STSM.16.M88.4 [R252], R16 ;  /* 0x00000010fc007844 */ /* 0x0001e20000000200 */
[----:B------:R-:W-:Y:S02]  /*35170*/  F2FP.F16.F32.PACK_AB R4, R225, R230 ;  /* 0x000000e6e104723e */ /* 0x000fe400000000ff */
[----:B------:R-:W-:Y:S01]  /*35180*/  F2FP.F16.F32.PACK_AB R5, R231, R228 ;  /* 0x000000e4e705723e */ /* 0x000fe200000000ff */
[----:B------:R-:W-:Y:S01]  /*35190*/  BAR.SYNC.DEFER_BLOCKING 0x0 ;  /* 0x0000000000007b1d */ /* 0x000fe20000010000 */
[----:B------:R-:W-:Y:S02]  /*351a0*/  F2FP.F16.F32.PACK_AB R10, R229, R234 ;  /* 0x000000eae50a723e */ /* 0x000fe400000000ff */
[----:B---3--:R-:W-:Y:S02]  /*351b0*/  F2FP.F16.F32.PACK_AB R11, R235, R232 ;  /* 0x000000e8eb0b723e */ /* 0x008fe400000000ff */
[----:B----4-:R-:W-:Y:S01]  /*351c0*/  F2FP.F16.F32.PACK_AB R6, R233, R238 ;  /* 0x000000eee906723e */ /* 0x010fe200000000ff */
[----:B------:R-:W3:Y:S01]  /*351d0*/  LDS.128 R36, [R0] ;  /* 0x0000000000247984 */ /* 0x000ee20000000c00 */
[----:B------:R-:W-:Y:S01]  /*351e0*/  F2FP.F16.F32.PACK_AB R7, R239, R236 ;  /* 0x000000ecef07723e */ /* 0x000fe200000000ff */
[----:B------:R-:W-:Y:S01]  /*351f0*/  BAR.SYNC.DEFER_BLOCKING 0x0 ;  /* 0x0000000000007b1d */ /* 0x000fe20000010000 */
[----:B0-----:R-:W-:-:S02]  /*35200*/  F2FP.F16.F32.PACK_AB R16, R237, R242 ;  /* 0x000000f2ed10723e */ /* 0x001fc400000000ff */
[----:B--2---:R-:W-:-:S03]  /*35210*/  F2FP.F16.F32.PACK_AB R18, R251, R248 ;  /* 0x000000f8fb12723e */ /* 0x004fc600000000ff */
[----:B------:R-:W2:Y:S01]  /*35220*/  LDL R248, [R1+0x60] ;  /* 0x0000600001f87983 */ /* 0x000ea20000100800 */
[----:B------:R-:W-:-:S03]  /*35230*/  F2FP.F16.F32.PACK_AB R19, R249, R20 ;  /* 0x00000014f913723e */ /* 0x000fc600000000ff */
[----:B------:R-:W2:Y:S04]  /*35240*/  LDL R249, [R1+0x58] ;  /* 0x0000580001f97983 */ /* 0x000ea80000100800 */
[----:B------:R-:W4:Y:S04]  /*35250*/  LDL.LU R219, [R1+0xbc4] ;  /* 0x000bc40001db7983 */ /* 0x000f280000300800 */
[----:B------:R-:W4:Y:S04]  /*35260*/  LDL.LU R216, [R1+0xbc0] ;  /* 0x000bc00001d87983 */ /* 0x000f280000300800 */
[----:B------:R-:W3:Y:S04]  /*35270*/  LDL.LU R217, [R1+0xa98] ;  /* 0x000a980001d97983 */ /* 0x000ee80000300800 */
[----:B------:R-:W3:Y:S04]  /*35280*/  LDL R222, [R1+0x68] ;  /* 0x0000680001de7983 */ /* 0x000ee80000100800 */
        /* <DEDUP_REMOVED lines=16> */
[----:B------:R-:W4:Y:S04]  /*35390*/  LDL.LU R236, [R1+0xc00] ;  /* 0x000c000001ec7983 */ /* 0x000f280000300800 */
[----:B------:R-:W4:Y:S01]  /*353a0*/  LDL.LU R242, [R1+0xbf8] ;  /* 0x000bf80001f27983 */ /* 0x000f220000300800 */
[----:B------:R-:W-:-:S02]  /*353b0*/  F2FP.F16.F32.PACK_AB R12, R31, R30 ;  /* 0x0000001e1f0c723e */ /* 0x000fc400000000ff */
[----:B------:R-:W-:Y:S01]  /*353c0*/  F2FP.F16.F32.PACK_AB R17, R243, R240 ;  /* 0x000000f0f311723e */ /* 0x000fe200000000ff */
[----:B------:R-:W3:Y:S04]  /*353d0*/  LDL.LU R237, [R1+0xcd4] ;  /* 0x000cd40001ed7983 */ /* 0x000ee80000300800 */
[----:B------:R-:W-:Y:S01]  /*353e0*/  STSM.16.M88.4 [R252], R12 ;  /* 0x0000000cfc007844 */ /* 0x000fe20000000200 */
[----:B------:R-:W-:Y:S01]  /*353f0*/  BAR.SYNC.DEFER_BLOCKING 0x0 ;  /* 0x0000000000007b1d */ /* 0x000fe20000010000 */
[----:B------:R-:W-:-:S05]  /*35400*/  F2FP.F16.F32.PACK_AB R244, R241, R244 ;  /* 0x000000f4f1f4723e */ /* 0x000fca00000000ff */
[----:B------:R-:W3:Y:S04]  /*35410*/  LDL.LU R243, [R1+0xcd0] ;  /* 0x000cd00001f37983 */ /* 0x000ee80000300800 */
[----:B------:R-:W3:Y:S04]  /*35420*/  LDL.LU R240, [R1+0xd44] ;  /* 0x000d440001f07983 */ /* 0x000ee80000300800 */
[----:B------:R-:W3:Y:S04]  /*35430*/  LDL.LU R241, [R1+0xd40] ;  /* 0x000d400001f17983 */ /* 0x000ee80000300800 */
[----:B------:R-:W0:Y:S01]  /*35440*/  LDS.128 R28, [R0] ;  /* 0x00000000001c7984 */ /* 0x000e220000000c00 */
[----:B------:R-:W-:Y:S06]  /*35450*/  BAR.SYNC.DEFER_BLOCKING 0x0 ;  /* 0x0000000000007b1d */ /* 0x000fec0000010000 */
[----:B------:R2:W-:Y:S02]  /*35460*/  STSM.16.M88.4 [R252], R8 ;  /* 0x00000008fc007844 */ /* 0x0005e40000000200 */
[----:B------:R-:W-:Y:S01]  /*35470*/  BAR.SYNC.DEFER_BLOCKING 0x0 ;  /* 0x0000000000007b1d */ /* 0x000fe20000010000 */
[----:B------:R-:W-:-:S05]  /*35480*/  F2FP.F16.F32.PACK_AB R245, R250, R245 ;  /* 0x000000f5faf5723e */ /* 0x000fca00000000ff */
[----:B------:R-:W3:Y:S04]  /*35490*/  LDL.LU R250, [R1+0xcdc] ;  /* 0x000cdc0001fa7983 */ /* 0x000ee80000300800 */
[----:B------:R-:W3:Y:S04]  /*354a0*/  LDL.LU R251, [R1+0xcd8] ;  /* 0x000cd80001fb7983 */ /* 0x000ee80000300800 */
[----:B------:R-:W0:Y:S01]  /*354b0*/  LDS.128 R24, [R0] ;  /* 0x0000000000187984 */ /* 0x000e220000000c00 */
[----:B------:R-:W-:Y:S06]  /*354c0*/  BAR.SYNC.DEFER_BLOCKING 0x0 ;  /* 0x0000000000007b1d */ /* 0x000fec0000010000 */
[----:B------:R1:W-:Y:S02]  /*354d0*/  STSM.16.M88.4 [R252], R4 ;  /* 0x00000004fc007844 */ /* 0x0003e40000000200 */
[----:B------:R-:W-:Y:S06]  /*354e0*/  BAR.SYNC.DEFER_BLOCKING 0x0 ;  /* 0x0000000000007b1d */ /* 0x000fec0000010000 */
[----:B------:R-:W0:Y:S02]  /*354f0*/  LDS.128 R12, [R0] ;  /* 0x00000000000c7984 */ /* 0x000e240000000c00 */
[----:B------:R-:W-:Y:S01]  /*35500*/  BAR.SYNC.DEFER_BLOCKING 0x0 ;  /* 0x0000000000007b1d */ /* 0x000fe20000010000 */
[----:B--2---:R-:W-:-:S05]  /*35510*/  F2FP.F16.F32.PACK_AB R8, R248, R249 ;  /* 0x000000f9f808723e */ /* 0x004fca00000000ff */
[----:B------:R-:W2:Y:S04]  /*35520*/  LDL.LU R248, [R1+0xd4c] ;  /* 0x000d4c0001f87983 */ /* 0x000ea80000300800 */
[----:B------:R-:W2:Y:S04]  /*35530*/  LDL.LU R249, [R1+0xd48] ;  /* 0x000d480001f97983 */ /* 0x000ea80000300800 */
[----:B------:R-:W2:Y:S04]  /*35540*/  LDL.LU R213, [R1+0x10] ;  /* 0x0000100001d57983 */ /* 0x000ea80000300800 */
[----:B------:R-:W-:Y:S01]  /*35550*/  STSM.16.M88.4 [R252], R16 ;  /* 0x00000010fc007844 */ /* 0x000fe20000000200 */
[----:B------:R-:W-:Y:S01]  /*35560*/  BAR.SYNC.DEFER_BLOCKING 0x0 ;  /* 0x0000000000007b1d */ /* 0x000fe20000010000 */
[----:B------:R-:W-:-:S02]  /*35570*/  F2FP.F16.F32.PACK_AB R246, R23, R21 ;  /* 0x0000001517f6723e */ /* 0x000fc400000000ff */
[----:B------:R-:W-:-:S03]  /*35580*/  F2FP.F16.F32.PACK_AB R247, R22, R247 ;  /* 0x000000f716f7723e */ /* 0x000fc600000000ff */
[----:B------:R-:W0:Y:S02]  /*35590*/  LDS.128 R20, [R0] ;  /* 0x0000000000147984 */ /* 0x000e240000000c00 */
[----:B------:R-:W-:Y:S01]  /*355a0*/  BAR.SYNC.DEFER_BLOCKING 0x0 ;  /* 0x0000000000007b1d */ /* 0x000fe20000010000 */
[----:B----4-:R-:W-:-:S05]  /*355b0*/  F2FP.F16.F32.PACK_AB R209, R236, R242 ;  /* 0x000000f2ecd1723e */ /* 0x010fca00000000ff */
[----:B------:R-:W4:Y:S04]  /*355c0*/  LDL.LU R242, [R1+0x14] ;  /* 0x0000140001f27983 */ /* 0x000f280000300800 */
[----:B------:R-:W4:Y:S04]  /*355d0*/  LDL.LU.64 R214, [R1+0x438] ;  /* 0x0004380001d67983 */ /* 0x000f280000300a00 */
[----:B------:R0:W-:Y:S01]  /*355e0*/  STSM.16.M88.4 [R252], R244 ;  /* 0x000000f4fc007844 */ /* 0x0001e20000000200 */
[----:B------:R-:W-:Y:S01]  /*355f0*/  BAR.SYNC.DEFER_BLOCKING 0x0 ;  /* 0x0000000000007b1d */ /* 0x000fe20000010000 */
[----:B------:R-:W-:-:S02]  /*35600*/  F2FP.F16.F32.PACK_AB R9, R219, R216 ;  /* 0x000000d8db09723e */ /* 0x000fc400000000ff */
[----:B---3--:R-:W-:-:S03]  /*35610*/  F2FP.F16.F32.PACK_AB R10, R226, R227 ;  /* 0x000000e3e20a723e */ /* 0x008fc600000000ff */
[----:B------:R-:W3:Y:S01]  /*35620*/  LDS.128 R16, [R0] ;  /* 0x0000000000107984 */ /* 0x000ee20000000c00 */
[----:B------:R-:W-:Y:S01]  /*35630*/  F2FP.F16.F32.PACK_AB R11, R224, R225 ;  /* 0x000000e1e00b723e */ /* 0x000fe200000000ff */
[----:B------:R-:W-:Y:S06]  /*35640*/  BAR.SYNC.DEFER_BLOCKING 0x0 ;  /* 0x0000000000007b1d */ /* 0x000fec0000010000 */
[----:B------:R-:W-:Y:S02]  /*35650*/  STSM.16.M88.4 [R252], R8 ;  /* 0x00000008fc007844 */ /* 0x000fe40000000200 */
[----:B------:R-:W-:Y:S01]  /*35660*/  BAR.SYNC.DEFER_BLOCKING 0x0 ;  /* 0x0000000000007b1d */ /* 0x000fe20000010000 */
[----:B-1----:R-:W-:-:S02]  /*35670*/  F2FP.F16.F32.PACK_AB R4, R217, R222 ;  /* 0x000000ded904723e */ /* 0x002fc400000000ff */
[----:B------:R-:W-:-:S03]  /*35680*/  F2FP.F16.F32.PACK_AB R5, R223, R221 ;  /* 0x000000dddf05723e */ /* 0x000fc600000000ff */
[----:B------:R-:W1:Y:S01]  /*35690*/  LDS.128 R8, [R0] ;  /* 0x0000000000087984 */ /* 0x000e620000000c00 */
[----:B------:R-:W-:Y:S02]  /*356a0*/  F2FP.F16.F32.PACK_AB R6, R230, R231 ;  /* 0x000000e7e606723e */ /* 0x000fe400000000ff */
[----:B------:R-:W-:Y:S01]  /*356b0*/  F2FP.F16.F32.PACK_AB R7, R228, R229 ;  /* 0x000000e5e407723e */ /* 0x000fe200000000ff */
[----:B------:R-:W-:Y:S06]  /*356c0*/  BAR.SYNC.DEFER_BLOCKING 0x0 ;  /* 0x0000000000007b1d */ /* 0x000fec0000010000 */
[----:B------:R-:W-:Y:S02]  /*356d0*/  STSM.16.M88.4 [R252], R4 ;  /* 0x00000004fc007844 */ /* 0x000fe40000000200 */
[----:B------:R-:W-:Y:S01]  /*356e0*/  BAR.SYNC.DEFER_BLOCKING 0x0 ;  /* 0x0000000000007b1d */ /* 0x000fe20000010000 */
[----:B0-----:R-:W-:-:S02]  /*356f0*/  F2FP.F16.F32.PACK_AB R244, R234, R235 ;  /* 0x000000ebeaf4723e */ /* 0x001fc400000000ff */
[----:B------:R-:W-:Y:S02]  /*35700*/  F2FP.F16.F32.PACK_AB R245, R232, R233 ;  /* 0x000000e9e8f5723e */ /* 0x000fe400000000ff */
[----:B------:R-:W-:Y:S02]  /*35710*/  F2FP.F16.F32.PACK_AB R246, R237, R243 ;  /* 0x000000f3edf6723e */ /* 0x000fe400000000ff */
[----:B------:R-:W-:Y:S01]  /*35720*/  F2FP.F16.F32.PACK_AB R247, R240, R241 ;  /* 0x000000f1f0f7723e */ /* 0x000fe200000000ff */
[----:B------:R-:W3:Y:S01]  /*35730*/  LDL.LU.64 R234, [R1+0x430] ;  /* 0x0004300001ea7983 */ /* 0x000ee20000300a00 */
[----:B------:R-:W-:Y:S02]  /*35740*/  F2FP.F16.F32.PACK_AB R208, R238, R239 ;  /* 0x000000efeed0723e */ /* 0x000fe400000000ff */
[----:B------:R-:W-:Y:S01]  /*35750*/  F2FP.F16.F32.PACK_AB R210, R250, R251 ;  /* 0x000000fbfad2723e */ /* 0x000fe200000000ff */
[----:B------:R-:W3:Y:S04]  /*35760*/  LDL.LU.64 R216, [R1+0x428] ;  /* 0x0004280001d87983 */ /* 0x000ee80000300a00 */
[----:B------:R-:W3:Y:S04]  /*35770*/  LDL.LU R243, [R1+0x18] ;  /* 0x0000180001f37983 */ /* 0x000ee80000300800 */
[----:B------:R-:W3:Y:S04]  /*35780*/  LDL.LU.64 R224, [R1+0x420] ;  /* 0x0004200001e07983 */ /* 0x000ee80000300a00 */
[----:B------:R-:W0:Y:S01]  /*35790*/  LDS.128 R4, [R0] ;  /* 0x0000000000047984 */ /* 0x000e220000000c00 */
[----:B------:R-:W-:Y:S06]  /*357a0*/  BAR.SYNC.DEFER_BLOCKING 0x0 ;  /* 0x0000000000007b1d */ /* 0x000fec0000010000 */
[----:B------:R-:W3:Y:S04]  /*357b0*/  LDL.LU R221, [R1+0x1c] ;  /* 0x00001c0001dd7983 */ /* 0x000ee80000300800 */
[----:B------:R-:W3:Y:S04]  /*357c0*/  LDL.LU.64 R232, [R1+0x418] ;  /* 0x0004180001e87983 */ /* 0x000ee80000300a00 */
[----:B------:R-:W-:Y:S01]  /*357d0*/  STSM.16.M88.4 [R252], R244 ;  /* 0x000000f4fc007844 */ /* 0x000fe20000000200 */
[----:B------:R-:W-:Y:S06]  /*357e0*/  BAR.SYNC.DEFER_BLOCKING 0x0 ;  /* 0x0000000000007b1d */ /* 0x000fec0000010000 */
[----:B------:R-:W0:Y:S01]  /*357f0*/  LDS.128 R244, [R0] ;  /* 0x0000000000f47984 */ /* 0x000e220000000c00 */
[----:B--2---:R-:W-:Y:S01]  /*35800*/  F2FP.F16.F32.PACK_AB R211, R248, R249 ;  /* 0x000000f9f8d3723e */ /* 0x004fe200000000ff */
[----:B------:R-:W-:Y:S06]  /*35810*/  BAR.SYNC.DEFER_BLOCKING 0x0 ;  /* 0x0000000000007b1d */ /* 0x000fec0000010000 */
[----:B------:R-:W2:Y:S04]  /*35820*/  LDL.LU.64 R248, [R1+0x410] ;  /* 0x0004100001f87983 */ /* 0x000ea80000300a00 */
[----:B------:R-:W2:Y:S04]  /*35830*/  LDL.LU.64 R226, [R1+0x408] ;  /* 0x0004080001e27983 */ /* 0x000ea80000300a00 */
[----:B------:R-:W2:Y:S04]  /*35840*/  LDL.LU.64 R236, [R1+0x400] ;  /* 0x0004000001ec7983 */ /* 0x000ea80000300a00 */
[----:B------:R-:W2:Y:S04]  /*35850*/  LDL.LU.64 R218, [R1+0x3f8] ;  /* 0x0003f80001da7983 */ /* 0x000ea80000300a00 */
[----:B------:R1:W-:Y:S01]  /*35860*/  STSM.16.M88.4 [R252], R208 ;  /* 0x000000d0fc007844 */ /* 0x0003e20000000200 */
[----:B------:R-:W-:Y:S01]  /*35870*/  BAR.SYNC.DEFER_BLOCKING 0x0 ;  /* 0x0000000000007b1d */ /* 0x000fe20000010000 */
[----:B------:R-:W-:-:S05]  /*35880*/  PRMT R220, R213, 0x7632, R220 ;  /* 0x00007632d5dc7816 */ /* 0x000fca00000000dc */
[----:B------:R-:W2:Y:S04]  /*35890*/  LDL.LU.64 R228, [R1+0x3f0] ;  /* 0x0003f00001e47983 */ /* 0x000ea80000300a00 */
[----:B-1----:R-:W2:Y:S04]  /*358a0*/  LDL.LU.64 R210, [R1+0xdf8] ;  /* 0x000df80001d27983 */ /* 0x002ea80000300a00 */
[----:B------:R-:W2:Y:S04]  /*358b0*/  LDL.LU.64 R208, [R1+0xdf0] ;  /* 0x000df00001d07983 */ /* 0x000ea80000300a00 */
[----:B------:R-:W2:Y:S04]  /*358c0*/  LDL.LU.64 R250, [R1+0x3e8] ;  /* 0x0003e80001fa7983 */ /* 0x000ea80000300a00 */
[----:B------:R-:W2:Y:S04]  /*358d0*/  LDL.LU.64 R240, [R1+0x3e0] ;  /* 0x0003e00001f07983 */ /* 0x000ea80000300a00 */
[----:B------:R-:W2:Y:S04]  /*358e0*/  LDL.LU.64 R238, [R1+0x3d8] ;  /* 0x0003d80001ee7983 */ /* 0x000ea80000300a00 */
[----:B------:R-:W2:Y:S04]  /*358f0*/  LDL.LU.64 R222, [R1+0x3d0] ;  /* 0x0003d00001de7983 */ /* 0x000ea80000300a00 */
[----:B------:R-:W2:Y:S04]  /*35900*/  LDL.LU.64 R230, [R1+0x3c8] ;  /* 0x0003c80001e67983 */ /* 0x000ea80000300a00 */
[----:B------:R1:W-:Y:S04]  /*35910*/  STG.E.U16 desc[UR4][R2.64], R213 ;  /* 0x000000d502007986 */ /* 0x0003e8000c101504 */
[----:B-1----:R-:W2:Y:S04]  /*35920*/  LDL.LU R213, [R1+0xde8] ;  /* 0x000de80001d57983 */ /* 0x002ea80000300800 */
[----:B----4-:R1:W-:Y:S04]  /*35930*/  STG.E.U16 desc[UR4][R214.64], R220 ;  /* 0x000000dcd6007986 */ /* 0x0103e8000c101504 */
[----:B-1----:R-:W4:Y:S04]  /*35940*/  LDL.LU.64 R214, [R1+0xde0] ;  /* 0x000de00001d67983 */ /* 0x002f280000300a00 */
[----:B------:R-:W2:Y:S01]  /*35950*/  LDL.LU R220, [R1+0xdd8] ;  /* 0x000dd80001dc7983 */ /* 0x000ea20000300800 */
[----:B------:R-:W-:-:S03]  /*35960*/  PRMT R252, R242, 0x7632, R252 ;  /* 0x00007632f2fc7816 */ /* 0x000fc600000000fc */
[----:B---3--:R1:W-:Y:S04]  /*35970*/  STG.E.U16 desc[UR4][R234.64], R242 ;  /* 0x000000f2ea007986 */ /* 0x0083e8000c101504 */
[----:B------:R3:W-:Y:S04]  /*35980*/  STG.E.U16 desc[UR4][R216.64], R252 ;  /* 0x000000fcd8007986 */ /* 0x0007e8000c101504 */
[----:B-1----:R-:W4:Y:S04]  /*35990*/  LDL.LU.64 R234, [R1+0x3c0] ;  /* 0x0003c00001ea7983 */ /* 0x002f280000300a00 */
[----:B---3--:R-:W3:Y:S04]  /*359a0*/  LDL.LU.64 R216, [R1+0xdd0] ;  /* 0x000dd00001d87983 */ /* 0x008ee80000300a00 */
[----:B------:R1:W-:Y:S01]  /*359b0*/  STG.E.U16 desc[UR4][R224.64], R243 ;  /* 0x000000f3e0007986 */ /* 0x0003e2000c101504 */
[----:B--2---:R-:W-:-:S03]  /*359c0*/  PRMT R220, R243, 0x7632, R220 ;  /* 0x00007632f3dc7816 */ /* 0x004fc600000000dc */
[----:B-1----:R-:W2:Y:S04]  /*359d0*/  LDL.LU.64 R242, [R1+0x3b8] ;  /* 0x0003b80001f27983 */ /* 0x002ea80000300a00 */
[----:B------:R-:W3:Y:S04]  /*359e0*/  LDL.LU.64 R224, [R1+0x3b0] ;  /* 0x0003b00001e07983 */ /* 0x000ee80000300a00 */
[----:B------:R1:W-:Y:S04]  /*359f0*/  STG.E.U16 desc[UR4][R232.64], R220 ;  /* 0x000000dce8007986 */ /* 0x0003e8000c101504 */
[----:B------:R0:W-:Y:S04]  /*35a00*/  STG.E.U16 desc[UR4][R248.64], R221 ;  /* 0x000000ddf8007986 */ /* 0x0001e8000c101504 */
[----:B-1----:R-:W3:Y:S04]  /*35a10*/  LDL.LU.64 R232, [R1+0xdc8] ;  /* 0x000dc80001e87983 */ /* 0x002ee80000300a00 */
[----:B0-----:R-:W4:Y:S01]  /*35a20*/  LDL.LU.64 R248, [R1+0xdc0] ;  /* 0x000dc00001f87983 */ /* 0x001f220000300a00 */
[----:B------:R-:W-:-:S03]  /*35a30*/  PRMT R252, R221, 0x7632, R252 ;  /* 0x00007632ddfc7816 */ /* 0x000fc600000000fc */
[----:B------:R-:W3:Y:S04]  /*35a40*/  LDL.LU.64 R220, [R1+0x3a0] ;  /* 0x0003a00001dc7983 */ /* 0x000ee80000300a00 */
[----:B------:R0:W-:Y:S04]  /*35a50*/  STG.E.U16 desc[UR4][R226.64], R252 ;  /* 0x000000fce2007986 */ /* 0x0001e8000c101504 */
[----:B0-----:R-:W3:Y:S01]  /*35a60*/  LDL.LU.64 R226, [R1+0x398] ;  /* 0x0003980001e27983 */ /* 0x001ee20000300a00 */
[----:B----4-:R-:W-:-:S03]  /*35a70*/  PRMT R252, R248, 0x7632, R252 ;  /* 0x00007632f8fc7816 */ /* 0x010fc600000000fc */
[----:B------:R0:W-:Y:S04]  /*35a80*/  STG.E.U16 desc[UR4][R236.64], R248 ;  /* 0x000000f8ec007986 */ /* 0x0001e8000c101504 */
[----:B------:R1:W-:Y:S04]  /*35a90*/  STG.E.U16 desc[UR4][R218.64], R252 ;  /* 0x000000fcda007986 */ /* 0x0003e8000c101504 */
[----:B------:R4:W-:Y:S01]  /*35aa0*/  STG.E.U16 desc[UR4][R228.64], R249 ;  /* 0x000000f9e4007986 */ /* 0x0009e2000c101504 */
[----:B0-----:R-:W-:-:S03]  /*35ab0*/  PRMT R248, R249, 0x7632, R248 ;  /* 0x00007632f9f87816 */ /* 0x001fc600000000f8 */
[----:B------:R-:W3:Y:S04]  /*35ac0*/  LDL.LU.64 R236, [R1+0x390] ;  /* 0x0003900001ec7983 */ /* 0x000ee80000300a00 */
[----:B-1----:R-:W3:Y:S04]  /*35ad0*/  LDL.LU.64 R218, [R1+0x388] ;  /* 0x0003880001da7983 */ /* 0x002ee80000300a00 */
[----:B----4-:R-:W4:Y:S04]  /*35ae0*/  LDL.LU.64 R228, [R1+0x380] ;  /* 0x0003800001e47983 */ /* 0x010f280000300a00 */
[----:B------:R0:W-:Y:S04]  /*35af0*/  STG.E.U16 desc[UR4][R250.64], R248 ;  /* 0x000000f8fa007986 */ /* 0x0001e8000c101504 */
[----:B0-----:R-:W2:Y:S04]  /*35b00*/  LDL.LU.64 R250, [R1+0xdb8] ;  /* 0x000db80001fa7983 */ /* 0x001ea80000300a00 */
[----:B--2---:R0:W-:Y:S04]  /*35b10*/  STG.E.U16 desc[UR4][R240.64], R250 ;  /* 0x000000faf0007986 */ /* 0x0041e8000c101504 */
[----:B0-----:R-:W2:Y:S01]  /*35b20*/  LDL.LU.64 R240, [R1+0xdb0] ;  /* 0x000db00001f07983 */ /* 0x001ea20000300a00 */
[----:B------:R-:W-:-:S02]  /*35b30*/  PRMT R249, R250, 0x7632, R249 ;  /* 0x00007632faf97816 */ /* 0x000fc400000000f9 */
[----:B------:R-:W-:-:S03]  /*35b40*/  PRMT R248, R251, 0x7632, R248 ;  /* 0x00007632fbf87816 */ /* 0x000fc600000000f8 */
[----:B------:R0:W-:Y:S04]  /*35b50*/  STG.E.U16 desc[UR4][R238.64], R249 ;  /* 0x000000f9ee007986 */ /* 0x0001e8000c101504 */
[----:B------:R1:W-:Y:S04]  /*35b60*/  STG.E.U16 desc[UR4][R222.64], R251 ;  /* 0x000000fbde007986 */ /* 0x0003e8000c101504 */
[----:B------:R3:W-:Y:S04]  /*35b70*/  STG.E.U16 desc[UR4][R230.64], R248 ;  /* 0x000000f8e6007986 */ /* 0x0007e8000c101504 */
[----:B0-----:R-:W4:Y:S04]  /*35b80*/  LDL.LU.64 R238, [R1+0x370] ;  /* 0x0003700001ee7983 */ /* 0x001f280000300a00 */
[----:B-1----:R-:W4:Y:S04]  /*35b90*/  LDL.LU.64 R250, [R1+0x378] ;  /* 0x0003780001fa7983 */ /* 0x002f280000300a00 */
[----:B---3--:R-:W3:Y:S01]  /*35ba0*/  LDL.LU.64 R230, [R1+0x360] ;  /* 0x0003600001e67983 */ /* 0x008ee20000300a00 */
[----:B--2---:R-:W-:-:S03]  /*35bb0*/  PRMT R248, R240, 0x7632, R248 ;  /* 0x00007632f0f87816 */ /* 0x004fc600000000f8 */
[----:B------:R0:W-:Y:S04]  /*35bc0*/  STG.E.U16 desc[UR4][R234.64], R240 ;  /* 0x000000f0ea007986 */ /* 0x0001e8000c101504 */
[----:B------:R1:W-:Y:S04]  /*35bd0*/  STG.E.U16 desc[UR4][R242.64], R248 ;  /* 0x000000f8f2007986 */ /* 0x0003e8000c101504 */
[----:B0-----:R-:W2:Y:S04]  /*35be0*/  LDL.LU.64 R234, [R1+0x358] ;  /* 0x0003580001ea7983 */ /* 0x001ea80000300a00 */
[----:B------:R-:W2:Y:S04]  /*35bf0*/  LDL.LU.64 R222, [R1+0x350] ;  /* 0x0003500001de7983 */ /* 0x000ea80000300a00 */
[----:B-1----:R-:W4:Y:S04]  /*35c00*/  LDL.LU.64 R242, [R1+0xda8] ;  /* 0x000da80001f27983 */ /* 0x002f280000300a00 */
[----:B------:R-:W3:Y:S01]  /*35c10*/  LDL.LU.64 R248, [R1+0x3a8] ;  /* 0x0003a80001f87983 */ /* 0x000ee20000300a00 */
[----:B------:R-:W-:-:S03]  /*35c20*/  PRMT R240, R241, 0x7632, R240 ;  /* 0x00007632f1f07816 */ /* 0x000fc600000000f0 */
[----:B------:R0:W-:Y:S04]  /*35c30*/  STG.E.U16 desc[UR4][R224.64], R241 ;  /* 0x000000f1e0007986 */ /* 0x0001e8000c101504 */
[----:B0-----:R-:W2:Y:S01]  /*35c40*/  LDL.LU.64 R224, [R1+0x340] ;  /* 0x0003400001e07983 */ /* 0x001ea20000300a00 */
[----:B----4-:R-:W-:-:S03]  /*35c50*/  PRMT R241, R242, 0x7632, R241 ;  /* 0x00007632f2f17816 */ /* 0x010fc600000000f1 */
[----:B---3--:R0:W-:Y:S04]  /*35c60*/  STG.E.U16 desc[UR4][R248.64], R240 ;  /* 0x000000f0f8007986 */ /* 0x0081e8000c101504 */
[----:B------:R1:W-:Y:S04]  /*35c70*/  STG.E.U16 desc[UR4][R220.64], R242 ;  /* 0x000000f2dc007986 */ /* 0x0003e8000c101504 */
[----:B------:R3:W-:Y:S04]  /*35c80*/  STG.E.U16 desc[UR4][R226.64], R241 ;  /* 0x000000f1e2007986 */ /* 0x0007e8000c101504 */
[----:B0-----:R-:W4:Y:S04]  /*35c90*/  LDL.LU.64 R248, [R1+0x338] ;  /* 0x0003380001f87983 */ /* 0x001f280000300a00 */
[----:B-1----:R-:W4:Y:S04]  /*35ca0*/  LDL.LU.64 R220, [R1+0x330] ;  /* 0x0003300001dc7983 */ /* 0x002f280000300a00 */
[----:B---3--:R-:W3:Y:S04]  /*35cb0*/  LDL.LU.64 R226, [R1+0x328] ;  /* 0x0003280001e27983 */ /* 0x008ee80000300a00 */
[----:B------:R0:W-:Y:S04]  /*35cc0*/  STG.E.U16 desc[UR4][R236.64], R243 ;  /* 0x000000f3ec007986 */ /* 0x0001e8000c101504 */
[----:B0-----:R-:W2:Y:S01]  /*35cd0*/  LDL.LU.64 R236, [R1+0xda0] ;  /* 0x000da00001ec7983 */ /* 0x001ea20000300a00 */
[----:B------:R-:W-:-:S03]  /*35ce0*/  PRMT R240, R243, 0x7632, R240 ;  /* 0x00007632f3f07816 */ /* 0x000fc600000000f0 */
[----:B------:R-:W4:Y:S04]  /*35cf0*/  LDL.LU.64 R242, [R1+0x348] ;  /* 0x0003480001f27983 */ /* 0x000f280000300a00 */
[----:B------:R0:W-:Y:S04]  /*35d00*/  STG.E.U16 desc[UR4][R218.64], R240 ;  /* 0x000000f0da007986 */ /* 0x0001e8000c101504 */
[----:B0-----:R-:W3:Y:S01]  /*35d10*/  LDL.LU.64 R218, [R1+0x318] ;  /* 0x0003180001da7983 */ /* 0x001ee20000300a00 */
[----:B--2---:R-:W-:-:S03]  /*35d20*/  PRMT R240, R236, 0x7632, R240 ;  /* 0x00007632ecf07816 */ /* 0x004fc600000000f0 */
[----:B------:R0:W-:Y:S04]  /*35d30*/  STG.E.U16 desc[UR4][R228.64], R236 ;  /* 0x000000ece4007986 */ /* 0x0001e8000c101504 */
[----:B------:R1:W-:Y:S04]  /*35d40*/  STG.E.U16 desc[UR4][R250.64], R240 ;  /* 0x000000f0fa007986 */ /* 0x0003e8000c101504 */
[----:B------:R2:W-:Y:S04]  /*35d50*/  STG.E.U16 desc[UR4][R238.64], R237 ;  /* 0x000000edee007986 */ /* 0x0005e8000c101504 */
[----:B0-----:R-:W3:Y:S04]  /*35d60*/  LDL.LU.64 R228, [R1+0x310] ;  /* 0x0003100001e47983 */ /* 0x001ee80000300a00 */
[----:B-1----:R-:W4:Y:S04]  /*35d70*/  LDL.LU.64 R240, [R1+0x368] ;  /* 0x0003680001f07983 */ /* 0x002f280000300a00 */
[----:B------:R-:W3:Y:S04]  /*35d80*/  LDL.LU.64 R250, [R1+0x308] ;  /* 0x0003080001fa7983 */ /* 0x000ee80000300a00 */
[----:B--2---:R-:W2:Y:S01]  /*35d90*/  LDL.LU.64 R238, [R1+0xd98] ;  /* 0x000d980001ee7983 */ /* 0x004ea20000300a00 */
[----:B------:R-:W-:-:S05]  /*35da0*/  PRMT R236, R237, 0x7632, R236 ;  /* 0x00007632edec7816 */ /* 0x000fca00000000ec */
[----:B----4-:R0:W-:Y:S01]  /*35db0*/  STG.E.U16 desc[UR4][R240.64], R236 ;  /* 0x000000ecf0007986 */ /* 0x0101e2000c101504 */
[----:B--2---:R-:W-:-:S03]  /*35dc0*/  PRMT R237, R238, 0x7632, R237 ;  /* 0x00007632eeed7816 */ /* 0x004fc600000000ed */
[----:B------:R1:W-:Y:S04]  /*35dd0*/  STG.E.U16 desc[UR4][R230.64], R238 ;  /* 0x000000eee6007986 */ /* 0x0003e8000c101504 */
[----:B0-----:R-:W2:Y:S04]  /*35de0*/  LDL.LU.64 R240, [R1+0x300] ;  /* 0x0003000001f07983 */ /* 0x001ea80000300a00 */
[----:B------:R0:W-:Y:S04]  /*35df0*/  STG.E.U16 desc[UR4][R234.64], R237 ;  /* 0x000000edea007986 */ /* 0x0001e8000c101504 */
[----:B-1----:R-:W4:Y:S01]  /*35e00*/  LDL.LU.64 R230, [R1+0x2f8] ;  /* 0x0002f80001e67983 */ /* 0x002f220000300a00 */
[----:B------:R-:W-:-:S03]  /*35e10*/  PRMT R236, R239, 0x7632, R236 ;  /* 0x00007632efec7816 */ /* 0x000fc600000000ec */
[----:B------:R1:W-:Y:S04]  /*35e20*/  STG.E.U16 desc[UR4][R222.64], R239 ;  /* 0x000000efde007986 */ /* 0x0003e8000c101504 */
[----:B0-----:R-:W2:Y:S04]  /*35e30*/  LDL.LU.64 R234, [R1+0xd90] ;  /* 0x000d900001ea7983 */ /* 0x001ea80000300a00 */
[----:B-1----:R-:W4:Y:S04]  /*35e40*/  LDL.LU.64 R238, [R1+0x320] ;  /* 0x0003200001ee7983 */ /* 0x002f280000300a00 */
[----:B------:R0:W-:Y:S04]  /*35e50*/  STG.E.U16 desc[UR4][R242.64], R236 ;  /* 0x000000ecf2007986 */ /* 0x0001e8000c101504 */
[----:B------:R1:W-:Y:S04]  /*35e60*/  STG.E.U16 desc[UR4][R224.64], R232 ;  /* 0x000000e8e0007986 */ /* 0x0003e8000c101504 */
[----:B------:R-:W4:Y:S01]  /*35e70*/  LDL.LU.64 R222, [R1+0x2e0] ;  /* 0x0002e00001de7983 */ /* 0x000f220000300a00 */
[----:B0-----:R-:W-:-:S03]  /*35e80*/  PRMT R236, R232, 0x7632, R236 ;  /* 0x00007632e8ec7816 */ /* 0x001fc600000000ec */
[----:B------:R-:W4:Y:S01]  /*35e90*/  LDL.LU.64 R242, [R1+0x2d8] ;  /* 0x0002d80001f27983 */ /* 0x000f220000300a00 */
[----:B-1----:R-:W-:-:S03]  /*35ea0*/  PRMT R232, R233, 0x7632, R232 ;  /* 0x00007632e9e87816 */ /* 0x002fc600000000e8 */
[----:B------:R0:W-:Y:S04]  /*35eb0*/  STG.E.U16 desc[UR4][R248.64], R236 ;  /* 0x000000ecf8007986 */ /* 0x0001e8000c101504 */
[----:B------:R1:W-:Y:S04]  /*35ec0*/  STG.E.U16 desc[UR4][R220.64], R233 ;  /* 0x000000e9dc007986 */ /* 0x0003e8000c101504 */
[----:B------:R-:W4:Y:S04]  /*35ed0*/  LDL.LU.64 R224, [R1+0x2d0] ;  /* 0x0002d00001e07983 */ /* 0x000f280000300a00 */
[----:B0-----:R-:W4:Y:S04]  /*35ee0*/  LDL.LU.64 R236, [R1+0x2e8] ;  /* 0x0002e80001ec7983 */ /* 0x001f280000300a00 */
[----:B------:R-:W4:Y:S04]  /*35ef0*/  LDL.LU.64 R248, [R1+0x2c8] ;  /* 0x0002c80001f87983 */ /* 0x000f280000300a00 */
[----:B---3--:R0:W-:Y:S04]  /*35f00*/  STG.E.U16 desc[UR4][R226.64], R232 ;  /* 0x000000e8e2007986 */ /* 0x0081e8000c101504 */
[----:B-1----:R-:W3:Y:S04]  /*35f10*/  LDL.LU.64 R220, [R1+0x2c0] ;  /* 0x0002c00001dc7983 */ /* 0x002ee80000300a00 */
[----:B0-----:R-:W3:Y:S01]  /*35f20*/  LDL.LU.64 R226, [R1+0x2b8] ;  /* 0x0002b80001e27983 */ /* 0x001ee20000300a00 */
[----:B--2---:R-:W-:-:S03]  /*35f30*/  PRMT R233, R234, 0x7632, R233 ;  /* 0x00007632eae97816 */ /* 0x004fc600000000e9 */
[----:B----4-:R0:W-:Y:S04]  /*35f40*/  STG.E.U16 desc[UR4][R238.64], R234 ;  /* 0x000000eaee007986 */ /* 0x0101e8000c101504 */
[----:B------:R1:W-:Y:S04]  /*35f50*/  STG.E.U16 desc[UR4][R218.64], R233 ;  /* 0x000000e9da007986 */ /* 0x0003e8000c101504 */
[----:B------:R2:W-:Y:S04]  /*35f60*/  STG.E.U16 desc[UR4][R228.64], R235 ;  /* 0x000000ebe4007986 */ /* 0x0005e8000c101504 */
[----:B0-----:R-:W4:Y:S04]  /*35f70*/  LDL.LU.64 R238, [R1+0x2b0] ;  /* 0x0002b00001ee7983 */ /* 0x001f280000300a00 */
[----:B-1----:R-:W4:Y:S04]  /*35f80*/  LDL.LU.64 R218, [R1+0xd88] ;  /* 0x000d880001da7983 */ /* 0x002f280000300a00 */
[----:B--2---:R-:W2:Y:S01]  /*35f90*/  LDL.LU.64 R228, [R1+0xd80] ;  /* 0x000d800001e47983 */ /* 0x004ea20000300a00 */
[----:B------:R-:W-:-:S03]  /*35fa0*/  PRMT R232, R235, 0x7632, R232 ;  /* 0x00007632ebe87816 */ /* 0x000fc600000000e8 */
[----:B------:R-:W3:Y:S04]  /*35fb0*/  LDL.LU.64 R234, [R1+0x2f0] ;  /* 0x0002f00001ea7983 */ /* 0x000ee80000300a00 */
[----:B------:R0:W-:Y:S04]  /*35fc0*/  STG.E.U16 desc[UR4][R250.64], R232 ;  /* 0x000000e8fa007986 */ /* 0x0001e8000c101504 */
[----:B0-----:R-:W4:Y:S01]  /*35fd0*/  LDL.LU.64 R250, [R1+0x298] ;  /* 0x0002980001fa7983 */ /* 0x001f220000300a00 */
[----:B--2---:R-:W-:-:S03]  /*35fe0*/  PRMT R232, R228, 0x7632, R232 ;  /* 0x00007632e4e87816 */ /* 0x004fc600000000e8 */
[----:B------:R0:W-:Y:S04]  /*35ff0*/  STG.E.U16 desc[UR4][R240.64], R228 ;  /* 0x000000e4f0007986 */ /* 0x0001e8000c101504 */
[----:B------:R1:W-:Y:S04]  /*36000*/  STG.E.U16 desc[UR4][R230.64], R232 ;  /* 0x000000e8e6007986 */ /* 0x0003e8000c101504 */
[----:B0-----:R-:W2:Y:S04]  /*36010*/  LDL.LU.64 R240, [R1+0x288] ;  /* 0x0002880001f07983 */ /* 0x001ea80000300a00 */
[----:B-1----:R-:W4:Y:S01]  /*36020*/  LDL.LU.64 R230, [R1+0xd78] ;  /* 0x000d780001e67983 */ /* 0x002f220000300a00 */
[----:B------:R-:W-:-:S03]  /*36030*/  PRMT R228, R229, 0x7632, R228 ;  /* 0x00007632e5e47816 */ /* 0x000fc600000000e4 */
[----:B---3--:R0:W-:Y:S04]  /*36040*/  STG.E.U16 desc[UR4][R234.64], R229 ;  /* 0x000000e5ea007986 */ /* 0x0081e8000c101504 */
[----:B------:R-:W3:Y:S04]  /*36050*/  LDL.LU.64 R232, [R1+0x290] ;  /* 0x0002900001e87983 */ /* 0x000ee80000300a00 */
[----:B------:R-:W-:Y:S04]  /*36060*/  STG.E.U16 desc[UR4][R236.64], R228 ;  /* 0x000000e4ec007986 */ /* 0x000fe8000c101504 */
[----:B0-----:R-:W2:Y:S01]  /*36070*/  LDL.LU.64 R234, [R1+0x280] ;  /* 0x0002800001ea7983 */ /* 0x001ea20000300a00 */
[----:B----4-:R-:W-:-:S03]  /*36080*/  PRMT R229, R230, 0x7632, R229 ;  /* 0x00007632e6e57816 */ /* 0x010fc600000000e5 */
[----:B------:R0:W-:Y:S04]  /*36090*/  STG.E.U16 desc[UR4][R222.64], R230 ;  /* 0x000000e6de007986 */ /* 0x0001e8000c101504 */
[----:B------:R1:W-:Y:S04]  /*360a0*/  STG.E.U16 desc[UR4][R242.64], R229 ;  /* 0x000000e5f2007986 */ /* 0x0003e8000c101504 */
[----:B------:R4:W-:Y:S04]  /*360b0*/  STG.E.U16 desc[UR4][R224.64], R231 ;  /* 0x000000e7e0007986 */ /* 0x0009e8000c101504 */
[----:B0-----:R-:W2:Y:S04]  /*360c0*/  LDL.LU.64 R222, [R1+0x278] ;  /* 0x0002780001de7983 */ /* 0x001ea80000300a00 */
[----:B------:R-:W2:Y:S04]  /*360d0*/  LDL.LU.64 R236, [R1+0x270] ;  /* 0x0002700001ec7983 */ /* 0x000ea80000300a00 */
[----:B-1----:R-:W2:Y:S04]  /*360e0*/  LDL.LU.64 R242, [R1+0x268] ;  /* 0x0002680001f27983 */ /* 0x002ea80000300a00 */
[----:B----4-:R-:W4:Y:S01]  /*360f0*/  LDL.LU.64 R224, [R1+0xd70] ;  /* 0x000d700001e07983 */ /* 0x010f220000300a00 */
[----:B------:R-:W-:-:S03]  /*36100*/  PRMT R228, R231, 0x7632, R228 ;  /* 0x00007632e7e47816 */ /* 0x000fc600000000e4 */
[----:B------:R-:W3:Y:S04]  /*36110*/  LDL.LU.64 R230, [R1+0x2a0] ;  /* 0x0002a00001e67983 */ /* 0x000ee80000300a00 */
[----:B------:R0:W-:Y:S04]  /*36120*/  STG.E.U16 desc[UR4][R248.64], R228 ;  /* 0x000000e4f8007986 */ /* 0x0001e8000c101504 */
[----:B0-----:R-:W2:Y:S01]  /*36130*/  LDL.LU.64 R248, [R1+0x250] ;  /* 0x0002500001f87983 */ /* 0x001ea20000300a00 */
[----:B----4-:R-:W-:-:S03]  /*36140*/  PRMT R228, R224, 0x7632, R228 ;  /* 0x00007632e0e47816 */ /* 0x010fc600000000e4 */
[----:B------:R0:W-:Y:S04]  /*36150*/  STG.E.U16 desc[UR4][R220.64], R224 ;  /* 0x000000e0dc007986 */ /* 0x0001e8000c101504 */
[----:B------:R1:W-:Y:S04]  /*36160*/  STG.E.U16 desc[UR4][R226.64], R228 ;  /* 0x000000e4e2007986 */ /* 0x0003e8000c101504 */
[----:B0-----:R-:W4:Y:S04]  /*36170*/  LDL.LU.64 R220, [R1+0xd68] ;  /* 0x000d680001dc7983 */ /* 0x001f280000300a00 */
[----:B-1----:R-:W3:Y:S04]  /*36180*/  LDL.LU.64 R226, [R1+0xd60] ;  /* 0x000d600001e27983 */ /* 0x002ee80000300a00 */
[----:B------:R-:W2:Y:S01]  /*36190*/  LDL.LU.64 R228, [R1+0x2a8] ;  /* 0x0002a80001e47983 */ /* 0x000ea20000300a00 */
[----:B------:R-:W-:-:S03]  /*361a0*/  PRMT R224, R225, 0x7632, R224 ;  /* 0x00007632e1e07816 */ /* 0x000fc600000000e0 */
[----:B------:R0:W-:Y:S04]  /*361b0*/  STG.E.U16 desc[UR4][R238.64], R225 ;  /* 0x000000e1ee007986 */ /* 0x0001e8000c101504 */
[----:B0-----:R-:W4:Y:S01]  /*361c0*/  LDL.LU.64 R238, [R1+0x248] ;  /* 0x0002480001ee7983 */ /* 0x001f220000300a00 */
[----:B---3--:R-:W-:-:S03]  /*361d0*/  PRMT R225, R226, 0x7632, R225 ;  /* 0x00007632e2e17816 */ /* 0x008fc600000000e1 */
[----:B--2---:R0:W-:Y:S04]  /*361e0*/  STG.E.U16 desc[UR4][R228.64], R224 ;  /* 0x000000e0e4007986 */ /* 0x0041e8000c101504 */
[----:B------:R1:W-:Y:S04]  /*361f0*/  STG.E.U16 desc[UR4][R230.64], R226 ;  /* 0x000000e2e6007986 */ /* 0x0003e8000c101504 */
[----:B------:R2:W-:Y:S01]  /*36200*/  STG.E.U16 desc[UR4][R250.64], R225 ;  /* 0x000000e1fa007986 */ /* 0x0005e2000c101504 */
[----:B0-----:R-:W-:-:S03]  /*36210*/  PRMT R224, R227, 0x7632, R224 ;  /* 0x00007632e3e07816 */ /* 0x001fc600000000e0 */
[----:B------:R-:W-:Y:S04]  /*36220*/  STG.E.U16 desc[UR4][R232.64], R227 ;  /* 0x000000e3e8007986 */ /* 0x000fe8000c101504 */
[----:B------:R-:W3:Y:S04]  /*36230*/  LDL.LU.64 R228, [R1+0x238] ;  /* 0x0002380001e47983 */ /* 0x000ee80000300a00 */
[----:B------:R4:W-:Y:S04]  /*36240*/  STG.E.U16 desc[UR4][R240.64], R224 ;  /* 0x000000e0f0007986 */ /* 0x0009e8000c101504 */
[----:B-1----:R-:W3:Y:S04]  /*36250*/  LDL.LU.64 R230, [R1+0x230] ;  /* 0x0002300001e67983 */ /* 0x002ee80000300a00 */
[----:B--2---:R-:W2:Y:S01]  /*36260*/  LDL.LU.64 R250, [R1+0x228] ;  /* 0x0002280001fa7983 */ /* 0x004ea20000300a00 */
[----:B----4-:R-:W-:-:S03]  /*36270*/  PRMT R224, R220, 0x7632, R224 ;  /* 0x00007632dce07816 */ /* 0x010fc600000000e0 */
[----:B------:R-:W4:Y:S04]  /*36280*/  LDL.LU.64 R226, [R1+0x258] ;  /* 0x0002580001e27983 */ /* 0x000f280000300a00 */
[----:B------:R-:W2:Y:S04]  /*36290*/  LDL.LU.64 R240, [R1+0x220] ;  /* 0x0002200001f07983 */ /* 0x000ea80000300a00 */
[----:B------:R0:W-:Y:S04]  /*362a0*/  STG.E.U16 desc[UR4][R234.64], R220 ;  /* 0x000000dcea007986 */ /* 0x0001e8000c101504 */
[----:B------:R-:W2:Y:S04]  /*362b0*/  LDL.LU.64 R232, [R1+0x218] ;  /* 0x0002180001e87983 */ /* 0x000ea80000300a00 */
[----:B------:R1:W-:Y:S04]  /*362c0*/  STG.E.U16 desc[UR4][R222.64], R224 ;  /* 0x000000e0de007986 */ /* 0x0003e8000c101504 */
[----:B0-----:R-:W2:Y:S04]  /*362d0*/  LDL.LU.64 R234, [R1+0x210] ;  /* 0x0002100001ea7983 */ /* 0x001ea80000300a00 */
[----:B-1----:R-:W3:Y:S04]  /*362e0*/  LDL.LU.64 R222, [R1+0xd58] ;  /* 0x000d580001de7983 */ /* 0x002ee80000300a00 */
[----:B------:R-:W4:Y:S01]  /*362f0*/  LDL.LU.64 R224, [R1+0x260] ;  /* 0x0002600001e07983 */ /* 0x000f220000300a00 */
[----:B------:R-:W-:-:S03]  /*36300*/  PRMT R220, R221, 0x7632, R220 ;  /* 0x00007632dddc7816 */ /* 0x000fc600000000dc */
[----:B------:R0:W-:Y:S04]  /*36310*/  STG.E.U16 desc[UR4][R236.64], R221 ;  /* 0x000000ddec007986 */ /* 0x0001e8000c101504 */
[----:B------:R1:W-:Y:S04]  /*36320*/  STG.E.U16 desc[UR4][R242.64], R220 ;  /* 0x000000dcf2007986 */ /* 0x0003e8000c101504 */
[----:B0-----:R-:W2:Y:S04]  /*36330*/  LDL.LU.64 R236, [R1+0x208] ;  /* 0x0002080001ec7983 */ /* 0x001ea80000300a00 */
[----:B-1----:R-:W2:Y:S01]  /*36340*/  LDL.LU.64 R242, [R1+0x200] ;  /* 0x0002000001f27983 */ /* 0x002ea20000300a00 */
[----:B---3--:R-:W-:-:S02]  /*36350*/  PRMT R221, R222, 0x7632, R221 ;  /* 0x00007632dedd7816 */ /* 0x008fc400000000dd */
[----:B------:R-:W-:Y:S01]  /*36360*/  PRMT R220, R223, 0x7632, R220 ;  /* 0x00007632dfdc7816 */ /* 0x000fe200000000dc */
[----:B----4-:R-:W-:Y:S04]  /*36370*/  STG.E.U16 desc[UR4][R224.64], R222 ;  /* 0x000000dee0007986 */ /* 0x010fe8000c101504 */
[----:B------:R-:W-:Y:S04]  /*36380*/  STG.E.U16 desc[UR4][R226.64], R221 ;  /* 0x000000dde2007986 */ /* 0x000fe8000c101504 */
[----:B------:R0:W-:Y:S04]  /*36390*/  STG.E.U16 desc[UR4][R248.64], R223 ;  /* 0x000000dff8007986 */ /* 0x0001e8000c101504 */
[----:B0-----:R-:W3:Y:S04]  /*363a0*/  LDL.LU.64 R222, [R1+0x240] ;  /* 0x0002400001de7983 */ /* 0x001ee80000300a00 */
[----:B------:R-:W4:Y:S04]  /*363b0*/  LDL.LU.64 R224, [R1+0x1f8] ;  /* 0x0001f80001e07983 */ /* 0x000f280000300a00 */
[----:B------:R-:W4:Y:S04]  /*363c0*/  LDL.LU.64 R226, [R1+0x1f0] ;  /* 0x0001f00001e27983 */ /* 0x000f280000300a00 */
[----:B------:R-:W4:Y:S04]  /*363d0*/  LDL.LU.64 R248, [R1+0x1e8] ;  /* 0x0001e80001f87983 */ /* 0x000f280000300a00 */
[----:B------:R0:W-:Y:S02]  /*363e0*/  STG.E.U16 desc[UR4][R238.64], R220 ;  /* 0x000000dcee007986 */ /* 0x0001e4000c101504 */
[----:B0-----:R-:W-:-:S02]  /*363f0*/  PRMT R220, R216, 0x7632, R220 ;  /* 0x00007632d8dc7816 */ /* 0x001fc400000000dc */
[----:B------:R-:W4:Y:S04]  /*36400*/  LDL.LU.64 R238, [R1+0x1e0] ;  /* 0x0001e00001ee7983 */ /* 0x000f280000300a00 */
[----:B---3--:R0:W-:Y:S04]  /*36410*/  STG.E.U16 desc[UR4][R222.64], R216 ;  /* 0x000000d8de007986 */ /* 0x0081e8000c101504 */
[----:B------:R1:W-:Y:S04]  /*36420*/  STG.E.U16 desc[UR4][R228.64], R220 ;  /* 0x000000dce4007986 */ /* 0x0003e8000c101504 */
[----:B------:R3:W-:Y:S01]  /*36430*/  STG.E.U16 desc[UR4][R230.64], R217 ;  /* 0x000000d9e6007986 */ /* 0x0007e2000c101504 */
[----:B0-----:R-:W-:-:S03]  /*36440*/  PRMT R216, R217, 0x7632, R216 ;  /* 0x00007632d9d87816 */ /* 0x001fc600000000d8 */
[----:B-1----:R-:W4:Y:S01]  /*36450*/  LDL.LU.64 R220, [R1+0x1d0] ;  /* 0x0001d00001dc7983 */ /* 0x002f220000300a00 */
[----:B---3--:R-:W-:-:S03]  /*36460*/  PRMT R217, R218, 0x7632, R217 ;  /* 0x00007632dad97816 */ /* 0x008fc600000000d9 */
[----:B------:R-:W3:Y:S04]  /*36470*/  LDL.LU.64 R230, [R1+0x1c8] ;  /* 0x0001c80001e67983 */ /* 0x000ee80000300a00 */
[----:B--2---:R0:W-:Y:S04]  /*36480*/  STG.E.U16 desc[UR4][R250.64], R216 ;  /* 0x000000d8fa007986 */ /* 0x0041e8000c101504 */
[----:B------:R1:W-:Y:S04]  /*36490*/  STG.E.U16 desc[UR4][R240.64], R218 ;  /* 0x000000daf0007986 */ /* 0x0003e8000c101504 */
[----:B------:R-:W-:Y:S04]  /*364a0*/  STG.E.U16 desc[UR4][R232.64], R217 ;  /* 0x000000d9e8007986 */ /* 0x000fe8000c101504 */
[----:B0-----:R-:W2:Y:S01]  /*364b0*/  LDL.LU.64 R250, [R1+0x1c0] ;  /* 0x0001c00001fa7983 */ /* 0x001ea20000300a00 */
[----:B------:R-:W-:-:S03]  /*364c0*/  PRMT R216, R219, 0x7632, R216 ;  /* 0x00007632dbd87816 */ /* 0x000fc600000000d8 */
[----:B------:R-:W2:Y:S04]  /*364d0*/  LDL.LU.64 R228, [R1+0x1b8] ;  /* 0x0001b80001e47983 */ /* 0x000ea80000300a00 */
[----:B-1----:R-:W2:Y:S04]  /*364e0*/  LDL.LU.64 R240, [R1+0x1b0] ;  /* 0x0001b00001f07983 */ /* 0x002ea80000300a00 */
[----:B------:R0:W-:Y:S04]  /*364f0*/  STG.E.U16 desc[UR4][R234.64], R219 ;  /* 0x000000dbea007986 */ /* 0x0001e8000c101504 */
[----:B0-----:R-:W3:Y:S04]  /*36500*/  LDL.LU.64 R218, [R1+0x1d8] ;  /* 0x0001d80001da7983 */ /* 0x001ee80000300a00 */
[----:B------:R-:W2:Y:S04]  /*36510*/  LDL.LU.64 R232, [R1+0x1a8] ;  /* 0x0001a80001e87983 */ /* 0x000ea80000300a00 */
[----:B------:R-:W2:Y:S04]  /*36520*/  LDL.LU.64 R222, [R1+0x1a0] ;  /* 0x0001a00001de7983 */ /* 0x000ea80000300a00 */
[----:B------:R0:W-:Y:S04]  /*36530*/  STG.E.U16 desc[UR4][R236.64], R216 ;  /* 0x000000d8ec007986 */ /* 0x0001e8000c101504 */
[----:B------:R-:W2:Y:S04]  /*36540*/  LDL.LU.64 R234, [R1+0x198] ;  /* 0x0001980001ea7983 */ /* 0x000ea80000300a00 */
[----:B------:R1:W-:Y:S01]  /*36550*/  STG.E.U16 desc[UR4][R242.64], R212 ;  /* 0x000000d4f2007986 */ /* 0x0003e2000c101504 */
[----:B0-----:R-:W-:-:S03]  /*36560*/  PRMT R216, R212, 0x7632, R216 ;  /* 0x00007632d4d87816 */ /* 0x001fc600000000d8 */
[----:B------:R-:W2:Y:S04]  /*36570*/  LDL.LU.64 R236, [R1+0x190] ;  /* 0x0001900001ec7983 */ /* 0x000ea80000300a00 */
[----:B----4-:R-:W-:Y:S01]  /*36580*/  STG.E.U16 desc[UR4][R224.64], R216 ;  /* 0x000000d8e0007986 */ /* 0x010fe2000c101504 */
[----:B-1----:R-:W-:-:S03]  /*36590*/  PRMT R212, R213, 0x7632, R212 ;  /* 0x00007632d5d47816 */ /* 0x002fc600000000d4 */
[----:B------:R-:W4:Y:S04]  /*365a0*/  LDL.LU.64 R242, [R1+0x188] ;  /* 0x0001880001f27983 */ /* 0x000f280000300a00 */
[----:B------:R-:W-:Y:S04]  /*365b0*/  STG.E.U16 desc[UR4][R226.64], R213 ;  /* 0x000000d5e2007986 */ /* 0x000fe8000c101504 */
[----:B------:R0:W-:Y:S04]  /*365c0*/  STG.E.U16 desc[UR4][R248.64], R212 ;  /* 0x000000d4f8007986 */ /* 0x0001e8000c101504 */
[----:B0-----:R-:W4:Y:S01]  /*365d0*/  LDL.LU.64 R248, [R1+0x180] ;  /* 0x0001800001f87983 */ /* 0x001f220000300a00 */
[----:B------:R-:W-:-:S02]  /*365e0*/  PRMT R213, R214, 0x7632, R213 ;  /* 0x00007632d6d57816 */ /* 0x000fc400000000d5 */
[----:B------:R-:W-:Y:S01]  /*365f0*/  PRMT R212, R215, 0x7632, R212 ;  /* 0x00007632d7d47816 */ /* 0x000fe200000000d4 */
[----:B------:R-:W4:Y:S04]  /*36600*/  LDL.LU.64 R224, [R1+0x178] ;  /* 0x0001780001e07983 */ /* 0x000f280000300a00 */
[----:B------:R0:W-:Y:S04]  /*36610*/  STG.E.U16 desc[UR4][R238.64], R214 ;  /* 0x000000d6ee007986 */ /* 0x0001e8000c101504 */
[----:B------:R-:W4:Y:S04]  /*36620*/  LDL.LU.64 R226, [R1+0x170] ;  /* 0x0001700001e27983 */ /* 0x000f280000300a00 */
[----:B0-----:R-:W4:Y:S04]  /*36630*/  LDL.LU.64 R238, [R1+0x168] ;  /* 0x0001680001ee7983 */ /* 0x001f280000300a00 */
[----:B---3--:R-:W-:Y:S04]  /*36640*/  STG.E.U16 desc[UR4][R218.64], R213 ;  /* 0x000000d5da007986 */ /* 0x008fe8000c101504 */
[----:B------:R-:W-:Y:S04]  /*36650*/  STG.E.U16 desc[UR4][R220.64], R215 ;  /* 0x000000d7dc007986 */ /* 0x000fe8000c101504 */
[----:B------:R0:W-:Y:S04]  /*36660*/  STG.E.U16 desc[UR4][R230.64], R212 ;  /* 0x000000d4e6007986 */ /* 0x0001e8000c101504 */
[----:B--2---:R1:W-:Y:S01]  /*36670*/  STG.E.U16 desc[UR4][R250.64], R208 ;  /* 0x000000d0fa007986 */ /* 0x0043e2000c101504 */
[----:B0-----:R-:W-:-:S03]  /*36680*/  PRMT R212, R208, 0x7632, R212 ;  /* 0x00007632d0d47816 */ /* 0x001fc600000000d4 */
[----:B------:R-:W2:Y:S01]  /*36690*/  LDL.LU.64 R230, [R1+0x160] ;  /* 0x0001600001e67983 */ /* 0x000ea20000300a00 */
[----:B-1----:R-:W-:-:S03]  /*366a0*/  PRMT R208, R209, 0x7632, R208 ;  /* 0x00007632d1d07816 */ /* 0x002fc600000000d0 */
[----:B------:R-:W3:Y:S04]  /*366b0*/  LDL.LU.64 R250, [R1+0x158] ;  /* 0x0001580001fa7983 */ /* 0x000ee80000300a00 */
[----:B------:R0:W-:Y:S04]  /*366c0*/  STG.E.U16 desc[UR4][R228.64], R212 ;  /* 0x000000d4e4007986 */ /* 0x0001e8000c101504 */
[----:B------:R1:W-:Y:S04]  /*366d0*/  STG.E.U16 desc[UR4][R240.64], R209 ;  /* 0x000000d1f0007986 */ /* 0x0003e8000c101504 */
[----:B0-----:R-:W3:Y:S04]  /*366e0*/  LDL.LU.64 R228, [R1+0x150] ;  /* 0x0001500001e47983 */ /* 0x001ee80000300a00 */
[----:B-1----:R-:W3:Y:S01]  /*366f0*/  LDL.LU.64 R240, [R1+0x148] ;  /* 0x0001480001f07983 */ /* 0x002ee20000300a00 */
[----:B------:R-:W-:-:S03]  /*36700*/  PRMT R209, R210, 0x7632, R209 ;  /* 0x00007632d2d17816 */ /* 0x000fc600000000d1 */
[----:B------:R0:W-:Y:S04]  /*36710*/  STG.E.U16 desc[UR4][R232.64], R208 ;  /* 0x000000d0e8007986 */ /* 0x0001e8000c101504 */
[----:B------:R-:W-:Y:S04]  /*36720*/  STG.E.U16 desc[UR4][R222.64], R210 ;  /* 0x000000d2de007986 */ /* 0x000fe8000c101504 */
[----:B------:R1:W-:Y:S04]  /*36730*/  STG.E.U16 desc[UR4][R234.64], R209 ;  /* 0x000000d1ea007986 */ /* 0x0003e8000c101504 */
[----:B0-----:R-:W3:Y:S01]  /*36740*/  LDL.LU.64 R232, [R1+0x140] ;  /* 0x0001400001e87983 */ /* 0x001ee20000300a00 */
[----:B------:R-:W-:-:S03]  /*36750*/  PRMT R208, R211, 0x7632, R208 ;  /* 0x00007632d3d07816 */ /* 0x000fc600000000d0 */
[----:B-1----:R-:W3:Y:S04]  /*36760*/  LDL.LU.64 R234, [R1+0x138] ;  /* 0x0001380001ea7983 */ /* 0x002ee80000300a00 */
[----:B------:R0:W-:Y:S04]  /*36770*/  STG.E.U16 desc[UR4][R236.64], R211 ;  /* 0x000000d3ec007986 */ /* 0x0001e8000c101504 */
[----:B----4-:R1:W-:Y:S04]  /*36780*/  STG.E.U16 desc[UR4][R242.64], R208 ;  /* 0x000000d0f2007986 */ /* 0x0103e8000c101504 */
[----:B------:R4:W-:Y:S04]  /*36790*/  STG.E.U16 desc[UR4][R248.64], R204 ;  /* 0x000000ccf8007986 */ /* 0x0009e8000c101504 */
[----:B0-----:R-:W3:Y:S04]  /*367a0*/  LDL.LU.64 R236, [R1+0x130] ;  /* 0x0001300001ec7983 */ /* 0x001ee80000300a00 */
[----:B-1----:R-:W3:Y:S04]  /*367b0*/  LDL.LU.64 R242, [R1+0x128] ;  /* 0x0001280001f27983 */ /* 0x002ee80000300a00 */
[----:B----4-:R-:W4:Y:S01]  /*367c0*/  LDL.LU.64 R248, [R1+0x120] ;  /* 0x0001200001f87983 */ /* 0x010f220000300a00 */
[----:B------:R-:W-:-:S02]  /*367d0*/  PRMT R208, R204, 0x7632, R208 ;  /* 0x00007632ccd07816 */ /* 0x000fc400000000d0 */
[----:B------:R-:W-:Y:S01]  /*367e0*/  PRMT R204, R205, 0x7632, R204 ;  /* 0x00007632cdcc7816 */ /* 0x000fe200000000cc */
[----:B------:R-:W4:Y:S04]  /*367f0*/  LDL.LU.64 R214, [R1+0x118] ;  /* 0x0001180001d67983 */ /* 0x000f280000300a00 */
[----:B------:R-:W-:Y:S04]  /*36800*/  STG.E.U16 desc[UR4][R224.64], R208 ;  /* 0x000000d0e0007986 */ /* 0x000fe8000c101504 */
[----:B------:R0:W-:Y:S04]  /*36810*/  STG.E.U16 desc[UR4][R226.64], R205 ;  /* 0x000000cde2007986 */ /* 0x0001e8000c101504 */
[----:B------:R1:W-:Y:S04]  /*36820*/  STG.E.U16 desc[UR4][R238.64], R204 ;  /* 0x000000ccee007986 */ /* 0x0003e8000c101504 */
[----:B------:R-:W4:Y:S01]  /*36830*/  LDL.LU.64 R216, [R1+0x110] ;  /* 0x0001100001d87983 */ /* 0x000f220000300a00 */
[----:B0-----:R-:W-:-:S03]  /*36840*/  PRMT R205, R206, 0x7632, R205 ;  /* 0x00007632cecd7816 */ /* 0x001fc600000000cd */
[----:B-1----:R-:W4:Y:S01]  /*36850*/  LDL.LU.64 R238, [R1+0x108] ;  /* 0x0001080001ee7983 */ /* 0x002f220000300a00 */
[----:B------:R-:W-:-:S03]  /*36860*/  PRMT R204, R207, 0x7632, R204 ;  /* 0x00007632cfcc7816 */ /* 0x000fc600000000cc */
[----:B------:R-:W4:Y:S04]  /*36870*/  LDL.LU.64 R218, [R1+0x100] ;  /* 0x0001000001da7983 */ /* 0x000f280000300a00 */
[----:B------:R-:W4:Y:S04]  /*36880*/  LDL.LU.64 R220, [R1+0xf8] ;  /* 0x0000f80001dc7983 */ /* 0x000f280000300a00 */
[----:B--2---:R0:W-:Y:S04]  /*36890*/  STG.E.U16 desc[UR4][R230.64], R206 ;  /* 0x000000cee6007986 */ /* 0x0041e8000c101504 */
[----:B---3--:R1:W-:Y:S04]  /*368a0*/  STG.E.U16 desc[UR4][R250.64], R205 ;  /* 0x000000cdfa007986 */ /* 0x0083e8000c101504 */
[----:B0-----:R-:W2:Y:S04]  /*368b0*/  LDL.LU.64 R230, [R1+0xf0] ;  /* 0x0000f00001e67983 */ /* 0x001ea80000300a00 */
[----:B-1----:R-:W3:Y:S04]  /*368c0*/  LDL.LU.64 R250, [R1+0xe8] ;  /* 0x0000e80001fa7983 */ /* 0x002ee80000300a00 */
[----:B------:R-:W-:Y:S04]  /*368d0*/  STG.E.U16 desc[UR4][R228.64], R207 ;  /* 0x000000cfe4007986 */ /* 0x000fe8000c101504 */
[----:B------:R0:W-:Y:S04]  /*368e0*/  STG.E.U16 desc[UR4][R240.64], R204 ;  /* 0x000000ccf0007986 */ /* 0x0001e8000c101504 */
[----:B0-----:R-:W3:Y:S01]  /*368f0*/  LDL.LU.64 R240, [R1+0xe0] ;  /* 0x0000e00001f07983 */ /* 0x001ee20000300a00 */
[----:B------:R-:W-:-:S03]  /*36900*/  PRMT R204, R200, 0x7632, R204 ;  /* 0x00007632c8cc7816 */ /* 0x000fc600000000cc */
[----:B------:R-:W3:Y:S04]  /*36910*/  LDL.LU.64 R222, [R1+0xd8] ;  /* 0x0000d80001de7983 */ /* 0x000ee80000300a00 */
[----:B------:R-:W3:Y:S04]  /*36920*/  LDL.LU.64 R224, [R1+0xd0] ;  /* 0x0000d00001e07983 */ /* 0x000ee80000300a00 */
[----:B------:R0:W-:Y:S04]  /*36930*/  STG.E.U16 desc[UR4][R232.64], R200 ;  /* 0x000000c8e8007986 */ /* 0x0001e8000c101504 */
[----:B------:R-:W3:Y:S04]  /*36940*/  LDL.LU.64 R226, [R1+0xc8] ;  /* 0x0000c80001e27983 */ /* 0x000ee80000300a00 */
[----:B------:R1:W-:Y:S04]  /*36950*/  STG.E.U16 desc[UR4][R234.64], R204 ;  /* 0x000000ccea007986 */ /* 0x0003e8000c101504 */
[----:B0-----:R-:W3:Y:S01]  /*36960*/  LDL.LU.64 R232, [R1+0xc0] ;  /* 0x0000c00001e87983 */ /* 0x001ee20000300a00 */
[----:B------:R-:W-:-:S03]  /*36970*/  PRMT R200, R201, 0x7632, R200 ;  /* 0x00007632c9c87816 */ /* 0x000fc600000000c8 */
[----:B-1----:R-:W3:Y:S04]  /*36980*/  LDL.LU.64 R234, [R1+0x4d0] ;  /* 0x0004d00001ea7983 */ /* 0x002ee80000300a00 */
[----:B------:R0:W-:Y:S04]  /*36990*/  STG.E.U16 desc[UR4][R236.64], R201 ;  /* 0x000000c9ec007986 */ /* 0x0001e8000c101504 */
[----:B------:R-:W3:Y:S04]  /*369a0*/  LDL.LU.64 R228, [R1+0x4c8] ;  /* 0x0004c80001e47983 */ /* 0x000ee80000300a00 */
[----:B------:R1:W-:Y:S04]  /*369b0*/  STG.E.U16 desc[UR4][R242.64], R200 ;  /* 0x000000c8f2007986 */ /* 0x0003e8000c101504 */
[----:B0-----:R-:W3:Y:S04]  /*369c0*/  LDL.LU.64 R236, [R1+0x4c0] ;  /* 0x0004c00001ec7983 */ /* 0x001ee80000300a00 */
[----:B----4-:R0:W-:Y:S04]  /*369d0*/  STG.E.U16 desc[UR4][R248.64], R202 ;  /* 0x000000caf8007986 */ /* 0x0101e8000c101504 */
[----:B-1----:R-:W4:Y:S04]  /*369e0*/  LDL.LU.64 R242, [R1+0x4b8] ;  /* 0x0004b80001f27983 */ /* 0x002f280000300a00 */
[----:B0-----:R-:W4:Y:S01]  /*369f0*/  LDL.LU.64 R248, [R1+0x4b0] ;  /* 0x0004b00001f87983 */ /* 0x001f220000300a00 */
[----:B------:R-:W-:-:S02]  /*36a00*/  PRMT R201, R202, 0x7632, R201 ;  /* 0x00007632cac97816 */ /* 0x000fc400000000c9 */
[----:B------:R-:W-:-:S03]  /*36a10*/  PRMT R200, R203, 0x7632, R200 ;  /* 0x00007632cbc87816 */ /* 0x000fc600000000c8 */
[----:B------:R-:W-:Y:S04]  /*36a20*/  STG.E.U16 desc[UR4][R214.64], R201 ;  /* 0x000000c9d6007986 */ /* 0x000fe8000c101504 */
[----:B------:R-:W-:Y:S04]  /*36a30*/  STG.E.U16 desc[UR4][R216.64], R203 ;  /* 0x000000cbd8007986 */ /* 0x000fe8000c101504 */
[----:B------:R0:W-:Y:S04]  /*36a40*/  STG.E.U16 desc[UR4][R238.64], R200 ;  /* 0x000000c8ee007986 */ /* 0x0001e8000c101504 */
[----:B------:R1:W-:Y:S04]  /*36a50*/  STG.E.U16 desc[UR4][R218.64], R196 ;  /* 0x000000c4da007986 */ /* 0x0003e8000c101504 */
[----:B0-----:R-:W4:Y:S01]  /*36a60*/  LDL.LU.64 R238, [R1+0x4a8] ;  /* 0x0004a80001ee7983 */ /* 0x001f220000300a00 */
[----:B------:R-:W-:-:S02]  /*36a70*/  PRMT R200, R196, 0x7632, R200 ;  /* 0x00007632c4c87816 */ /* 0x000fc400000000c8 */
[----:B-1----:R-:W-:-:S03]  /*36a80*/  PRMT R196, R197, 0x7632, R196 ;  /* 0x00007632c5c47816 */ /* 0x002fc600000000c4 */
[----:B------:R-:W-:Y:S04]  /*36a90*/  STG.E.U16 desc[UR4][R220.64], R200 ;  /* 0x000000c8dc007986 */ /* 0x000fe8000c101504 */
[----:B--2---:R0:W-:Y:S04]  /*36aa0*/  STG.E.U16 desc[UR4][R230.64], R197 ;  /* 0x000000c5e6007986 */ /* 0x0041e8000c101504 */
[----:B---3--:R1:W-:Y:S01]  /*36ab0*/  STG.E.U16 desc[UR4][R250.64], R196 ;  /* 0x000000c4fa007986 */ /* 0x0083e2000c101504 */
[----:B0-----:R-:W-:-:S03]  /*36ac0*/  PRMT R197, R198, 0x7632, R197 ;  /* 0x00007632c6c57816 */ /* 0x001fc600000000c5 */
[----:B-1----:R-:W2:Y:S01]  /*36ad0*/  LDL.LU.64 R250, [R1+0x4a0] ;  /* 0x0004a00001fa7983 */ /* 0x002ea20000300a00 */
[----:B------:R-:W-:-:S03]  /*36ae0*/  PRMT R196, R199, 0x7632, R196 ;  /* 0x00007632c7c47816 */ /* 0x000fc600000000c4 */
[----:B------:R-:W3:Y:S04]  /*36af0*/  LDL.LU.64 R230, [R1+0x498] ;  /* 0x0004980001e67983 */ /* 0x000ee80000300a00 */
[----:B------:R0:W-:Y:S04]  /*36b00*/  STG.E.U16 desc[UR4][R240.64], R198 ;  /* 0x000000c6f0007986 */ /* 0x0001e8000c101504 */
[----:B------:R-:W-:Y:S04]  /*36b10*/  STG.E.U16 desc[UR4][R222.64], R197 ;  /* 0x000000c5de007986 */ /* 0x000fe8000c101504 */
[----:B------:R-:W-:Y:S04]  /*36b20*/  STG.E.U16 desc[UR4][R224.64], R199 ;  /* 0x000000c7e0007986 */ /* 0x000fe8000c101504 */
[----:B0-----:R-:W3:Y:S01]  /*36b30*/  LDL.LU.64 R240, [R1+0x490] ;  /* 0x0004900001f07983 */ /* 0x001ee20000300a00 */
[----:B------:R-:W-:-:S03]  /*36b40*/  PRMT R198, R192, 0x7632, R198 ;  /* 0x00007632c0c67816 */ /* 0x000fc600000000c6 */
[----:B------:R0:W-:Y:S04]  /*36b50*/  STG.E.U16 desc[UR4][R226.64], R196 ;  /* 0x000000c4e2007986 */ /* 0x0001e8000c101504 */
[----:B------:R1:W-:Y:S01]  /*36b60*/  STG.E.U16 desc[UR4][R232.64], R192 ;  /* 0x000000c0e8007986 */ /* 0x0003e2000c101504 */
[----:B------:R-:W3:Y:S01]  /*36b70*/  S2R R252, SR_TID.X ;  /* 0x0000000000fc7919 */ /* 0x000ee20000002100 */
[----:B0-----:R-:W0:Y:S02]  /*36b80*/  LDC.64 R196, c[0x0][0x270] ;  /* 0x00009c00ffc47b82 */ /* 0x001e240000000a00 */
[----:B------:R1:W-:Y:S04]  /*36b90*/  STG.E.U16 desc[UR4][R234.64], R198 ;  /* 0x000000c6ea007986 */ /* 0x0003e8000c101504 */
[----:B-1----:R-:W3:Y:S01]  /*36ba0*/  LDL.LU.64 R232, [R1+0x488] ;  /* 0x0004880001e87983 */ /* 0x002ee20000300a00 */
[----:B------:R-:W-:-:S03]  /*36bb0*/  PRMT R192, R194, 0x7632, R192 ;  /* 0x00007632c2c07816 */ /* 0x000fc600000000c0 */
[----:B------:R1:W-:Y:S01]  /*36bc0*/  STG.E.U16 desc[UR4][R228.64], R193 ;  /* 0x000000c1e4007986 */ /* 0x0003e2000c101504 */
[----:B------:R-:W-:-:S03]  /*36bd0*/  PRMT R198, R193, 0x7632, R198 ;  /* 0x00007632c1c67816 */ /* 0x000fc600000000c6 */
[----:B------:R-:W3:Y:S04]  /*36be0*/  LDL.LU.64 R234, [R1+0x480] ;  /* 0x0004800001ea7983 */ /* 0x000ee80000300a00 */
[----:B------:R1:W-:Y:S04]  /*36bf0*/  STG.E.U16 desc[UR4][R236.64], R198 ;  /* 0x000000c6ec007986 */ /* 0x0003e8000c101504 */
[----:B----4-:R4:W-:Y:S01]  /*36c00*/  STG.E.U16 desc[UR4][R242.64], R194 ;  /* 0x000000c2f2007986 */ /* 0x0109e2000c101504 */
[----:B-1----:R-:W-:Y:S01]  /*36c10*/  PRMT R193, R195, 0x7632, R193 ;  /* 0x00007632c3c17816 */ /* 0x002fe200000000c1 */
[----:B------:R-:W1:Y:S02]  /*36c20*/  LDC R198, c[0x0][0x228] ;  /* 0x00008a00ffc67b82 */ /* 0x000e640000000800 */
[----:B------:R0:W-:Y:S04]  /*36c30*/  STG.E.U16 desc[UR4][R248.64], R192 ;  /* 0x000000c0f8007986 */ /* 0x0001e8000c101504 */
[----:B----4-:R-:W4:Y:S02]  /*36c40*/  LDL.LU.64 R242, [R1+0x478] ;  /* 0x0004780001f27983 */ /* 0x010f240000300a00 */
[----:B------:R-:W1:Y:S02]  /*36c50*/  LDC R194, c[0x0][0x278] ;  /* 0x00009e00ffc27b82 */ /* 0x000e640000000800 */
[----:B0-----:R-:W4:Y:S04]  /*36c60*/  LDL.LU.64 R248, [R1+0x8e8] ;  /* 0x0008e80001f87983 */ /* 0x001f280000300a00 */
[----:B------:R-:W4:Y:S01]  /*36c70*/  LDL.LU.64 R222, [R1+0x8e0] ;  /* 0x0008e00001de7983 */ /* 0x000f220000300a00 */
[----:B------:R-:W-:-:S03]  /*36c80*/  PRMT R192, R188, 0x7632, R192 ;  /* 0x00007632bcc07816 */ /* 0x000fc600000000c0 */
[----:B------:R0:W-:Y:S04]  /*36c90*/  STG.E.U16 desc[UR4][R238.64], R195 ;  /* 0x000000c3ee007986 */ /* 0x0001e8000c101504 */
[----:B0-----:R-:W4:Y:S04]  /*36ca0*/  LDL.LU.64 R238, [R1+0x8d0] ;  /* 0x0008d00001ee7983 */ /* 0x001f280000300a00 */
[----:B------:R-:W4:Y:S04]  /*36cb0*/  LDL.LU.64 R236, [R1+0x8d8] ;  /* 0x0008d80001ec7983 */ /* 0x000f280000300a00 */
[----:B------:R-:W4:Y:S04]  /*36cc0*/  LDL.LU.64 R224, [R1+0x8c8] ;  /* 0x0008c80001e07983 */ /* 0x000f280000300a00 */
[----:B--2---:R-:W-:Y:S04]  /*36cd0*/  STG.E.U16 desc[UR4][R250.64], R193 ;  /* 0x000000c1fa007986 */ /* 0x004fe8000c101504 */
[----:B---3--:R-:W-:Y:S04]  /*36ce0*/  STG.E.U16 desc[UR4][R230.64], R188 ;  /* 0x000000bce6007986 */ /* 0x008fe8000c101504 */
[----:B------:R0:W-:Y:S04]  /*36cf0*/  STG.E.U16 desc[UR4][R240.64], R192 ;  /* 0x000000c0f0007986 */ /* 0x0001e8000c101504 */
[----:B0-----:R-:W2:Y:S01]  /*36d00*/  LDL.LU.64 R240, [R1+0x8c0] ;  /* 0x0008c00001f07983 */ /* 0x001ea20000300a00 */
[----:B------:R-:W-:-:S03]  /*36d10*/  PRMT R192, R189, 0x7632, R192 ;  /* 0x00007632bdc07816 */ /* 0x000fc600000000c0 */
[----:B------:R-:W3:Y:S04]  /*36d20*/  LDL.LU.64 R226, [R1+0x8b8] ;  /* 0x0008b80001e27983 */ /* 0x000ee80000300a00 */
[----:B------:R-:W3:Y:S04]  /*36d30*/  LDL.LU.64 R228, [R1+0x8b0] ;  /* 0x0008b00001e47983 */ /* 0x000ee80000300a00 */
[----:B------:R-:W3:Y:S04]  /*36d40*/  LDL.LU.64 R220, [R1+0x8a8] ;  /* 0x0008a80001dc7983 */ /* 0x000ee80000300a00 */
[----:B------:R0:W-:Y:S04]  /*36d50*/  STG.E.U16 desc[UR4][R232.64], R189 ;  /* 0x000000bde8007986 */ /* 0x0001e8000c101504 */
[----:B------:R-:W3:Y:S04]  /*36d60*/  LDL.LU.64 R230, [R1+0x8a0] ;  /* 0x0008a00001e67983 */ /* 0x000ee80000300a00 */
[----:B------:R1:W-:Y:S04]  /*36d70*/  STG.E.U16 desc[UR4][R234.64], R192 ;  /* 0x000000c0ea007986 */ /* 0x0003e8000c101504 */
[----:B0-----:R-:W3:Y:S01]  /*36d80*/  LDL.LU.64 R232, [R1+0x898] ;  /* 0x0008980001e87983 */ /* 0x001ee20000300a00 */
[----:B-1----:R-:W-:-:S03]  /*36d90*/  PRMT R192, R190, 0x7632, R192 ;  /* 0x00007632bec07816 */ /* 0x002fc600000000c0 */
[----:B----4-:R0:W-:Y:S04]  /*36da0*/  STG.E.U16 desc[UR4][R242.64], R190 ;  /* 0x000000bef2007986 */ /* 0x0101e8000c101504 */
[----:B------:R1:W-:Y:S04]  /*36db0*/  STG.E.U16 desc[UR4][R248.64], R192 ;  /* 0x000000c0f8007986 */ /* 0x0003e8000c101504 */
[----:B0-----:R-:W4:Y:S04]  /*36dc0*/  LDL.LU.64 R242, [R1+0x890] ;  /* 0x0008900001f27983 */ /* 0x001f280000300a00 */
[----:B-1----:R-:W4:Y:S01]  /*36dd0*/  LDL.LU.64 R248, [R1+0x888] ;  /* 0x0008880001f87983 */ /* 0x002f220000300a00 */
[----:B------:R-:W-:-:S02]  /*36de0*/  LOP3.LUT R251, R252, 0xff, RZ, 0xc0, !PT ;  /* 0x000000fffcfb7812 */ /* 0x000fc400078ec0ff */
[----:B------:R-:W0:Y:S01]  /*36df0*/  S2R R252, SR_CTAID.X ;  /* 0x0000000000fc7919 */ /* 0x000e220000002500 */
[----:B------:R-:W1:Y:S01]  /*36e00*/  S2R R250, SR_CTAID.Y ;  /* 0x0000000000fa7919 */ /* 0x000e620000002600 */
[----:B------:R-:W4:Y:S01]  /*36e10*/  LDL.LU.64 R234, [R1+0x880] ;  /* 0x0008800001ea7983 */ /* 0x000f220000300a00 */
[----:B0-----:R-:W-:Y:S01]  /*36e20*/  LEA R252, R252, R251, 0x8 ;  /* 0x000000fbfcfc7211 */ /* 0x001fe200078e40ff */
[----:B-1----:R-:W-:-:S04]  /*36e30*/  IMAD R196, R250, R196, RZ ;  /* 0x000000c4fac47224 */ /* 0x002fc800078e02ff */
[----:B------:R-:W-:Y:S01]  /*36e40*/  IMAD R188, R252, R197, RZ ;  /* 0x000000c5fcbc7224 */ /* 0x000fe200078e02ff */
[----:B------:R-:W-:-:S04]  /*36e50*/  SHF.L.U32 R189, R196, 0x1, RZ ;  /* 0x00000001c4bd7819 */ /* 0x000fc800000006ff */
[----:B------:R-:W-:-:S04]  /*36e60*/  SHF.L.U32 R188, R188, 0x1, RZ ;  /* 0x00000001bcbc7819 */ /* 0x000fc800000006ff */
[--C-:B------:R-:W-:Y:S02]  /*36e70*/  IADD3 R188, R188, R198, R189.reuse ;  /* 0x000000c6bcbc7210 */ /* 0x100fe40007ffe0bd */
[----:B------:R-:W-:Y:S02]  /*36e80*/  PRMT R189, R191, 0x7632, R189 ;  /* 0x00007632bfbd7816 */ /* 0x000fe400000000bd */
[----:B------:R-:W-:Y:S01]  /*36e90*/  LEA R238, R194, R188, 0x8 ;  /* 0x000000bcc2ee7211 */ /* 0x000fe200078e40ff */
[----:B------:R0:W-:Y:S04]  /*36ea0*/  STG.E.U16 desc[UR4][R222.64], R191 ;  /* 0x000000bfde007986 */ /* 0x0001e8000c101504 */
[----:B------:R1:W-:Y:S04]  /*36eb0*/  STG.E.U16 desc[UR4][R236.64], R189 ;  /* 0x000000bdec007986 */ /* 0x0003e8000c101504 */
[----:B------:R1:W-:Y:S04]  /*36ec0*/  STG.E.U16 desc[UR4][R238.64], R184 ;  /* 0x000000b8ee007986 */ /* 0x0003e8000c101504 */
[----:B0-----:R-:W4:Y:S04]  /*36ed0*/  LDL.LU.64 R222, [R1+0x878] ;  /* 0x0008780001de7983 */ /* 0x001f280000300a00 */
[----:B-1----:R-:W4:Y:S01]  /*36ee0*/  LDL.LU.64 R236, [R1+0x870] ;  /* 0x0008700001ec7983 */ /* 0x002f220000300a00 */
[----:B------:R-:W-:-:S03]  /*36ef0*/  PRMT R189, R184, 0x7632, R189 ;  /* 0x00007632b8bd7816 */ /* 0x000fc600000000bd */
[----:B------:R-:W4:Y:S01]  /*36f00*/  LDL.LU.64 R238, [R1+0x868] ;  /* 0x0008680001ee7983 */ /* 0x000f220000300a00 */
[----:B------:R-:W-:-:S03]  /*36f10*/  PRMT R184, R185, 0x7632, R184 ;  /* 0x00007632b9b87816 */ /* 0x000fc600000000b8 */
[----:B------:R0:W-:Y:S04]  /*36f20*/  STG.E.U16 desc[UR4][R224.64], R189 ;  /* 0x000000bde0007986 */ /* 0x0001e8000c101504 */
[----:B0-----:R-:W4:Y:S01]  /*36f30*/  LDL.LU.64 R224, [R1+0x860] ;  /* 0x0008600001e07983 */ /* 0x001f220000300a00 */
[----:B------:R-:W0:Y:S03]  /*36f40*/  LDC R189, c[0x0][0x278] ;  /* 0x00009e00ffbd7b82 */ /* 0x000e260000000800 */
[----:B--2---:R1:W-:Y:S04]  /*36f50*/  STG.E.U16 desc[UR4][R240.64], R185 ;  /* 0x000000b9f0007986 */ /* 0x0043e8000c101504 */
[----:B---3--:R2:W-:Y:S04]  /*36f60*/  STG.E.U16 desc[UR4][R226.64], R184 ;  /* 0x000000b8e2007986 */ /* 0x0085e8000c101504 */
[----:B-1----:R-:W3:Y:S01]  /*36f70*/  LDL.LU.64 R240, [R1+0x858] ;  /* 0x0008580001f07983 */ /* 0x002ee20000300a00 */
[----:B------:R-:W-:-:S03]  /*36f80*/  PRMT R185, R186, 0x7632, R185 ;  /* 0x00007632bab97816 */ /* 0x000fc600000000b9 */
[----:B--2---:R-:W2:Y:S01]  /*36f90*/  LDL.LU.64 R226, [R1+0x850] ;  /* 0x0008500001e27983 */ /* 0x004ea20000300a00 */
[----:B------:R-:W-:-:S03]  /*36fa0*/  PRMT R184, R187, 0x7632, R184 ;  /* 0x00007632bbb87816 */ /* 0x000fc600000000b8 */
[----:B------:R1:W-:Y:S04]  /*36fb0*/  STG.E.U16 desc[UR4][R228.64], R186 ;  /* 0x000000bae4007986 */ /* 0x0003e8000c101504 */
[----:B------:R0:W-:Y:S04]  /*36fc0*/  STG.E.U16 desc[UR4][R220.64], R185 ;  /* 0x000000b9dc007986 */ /* 0x0001e8000c101504 */
[----:B------:R0:W-:Y:S04]  /*36fd0*/  STG.E.U16 desc[UR4][R230.64], R187 ;  /* 0x000000bbe6007986 */ /* 0x0001e8000c101504 */
[----:B-1----:R-:W2:Y:S04]  /*36fe0*/  LDL.LU.64 R228, [R1+0x848] ;  /* 0x0008480001e47983 */ /* 0x002ea80000300a00 */
[----:B0-----:R-:W2:Y:S04]  /*36ff0*/  LDL.LU.64 R220, [R1+0x840] ;  /* 0x0008400001dc7983 */ /* 0x001ea80000300a00 */
[----:B------:R-:W2:Y:S04]  /*37000*/  LDL.LU.64 R230, [R1+0x838] ;  /* 0x0008380001e67983 */ /* 0x000ea80000300a00 */
[----:B------:R0:W-:Y:S02]  /*37010*/  STG.E.U16 desc[UR4][R232.64], R184 ;  /* 0x000000b8e8007986 */ /* 0x0001e4000c101504 */
[----:B0-----:R-:W-:-:S02]  /*37020*/  PRMT R184, R180, 0x7632, R184 ;  /* 0x00007632b4b87816 */ /* 0x001fc400000000b8 */
[----:B------:R-:W2:Y:S04]  /*37030*/  LDL.LU.64 R232, [R1+0x830] ;  /* 0x0008300001e87983 */ /* 0x000ea80000300a00 */
[----:B----4-:R0:W-:Y:S04]  /*37040*/  STG.E.U16 desc[UR4][R242.64], R180 ;  /* 0x000000b4f2007986 */ /* 0x0101e8000c101504 */
[----:B------:R1:W-:Y:S04]  /*37050*/  STG.E.U16 desc[UR4][R248.64], R184 ;  /* 0x000000b8f8007986 */ /* 0x0003e8000c101504 */
[----:B0-----:R-:W4:Y:S04]  /*37060*/  LDL.LU.64 R242, [R1+0x828] ;  /* 0x0008280001f27983 */ /* 0x001f280000300a00 */
[----:B-1----:R-:W4:Y:S01]  /*37070*/  LDL.LU.64 R248, [R1+0x820] ;  /* 0x0008200001f87983 */ /* 0x002f220000300a00 */
[----:B------:R-:W-:-:S03]  /*37080*/  PRMT R180, R181, 0x7632, R180 ;  /* 0x00007632b5b47816 */ /* 0x000fc600000000b4 */
[----:B------:R0:W-:Y:S04]  /*37090*/  STG.E.U16 desc[UR4][R234.64], R181 ;  /* 0x000000b5ea007986 */ /* 0x0001e8000c101504 */
[----:B0-----:R-:W4:Y:S01]  /*370a0*/  LDL.LU.64 R234, [R1+0x818] ;  /* 0x0008180001ea7983 */ /* 0x001f220000300a00 */
[----:B------:R-:W-:-:S03]  /*370b0*/  PRMT R181, R182, 0x7632, R181 ;  /* 0x00007632b6b57816 */ /* 0x000fc600000000b5 */
[----:B------:R0:W-:Y:S04]  /*370c0*/  STG.E.U16 desc[UR4][R222.64], R180 ;  /* 0x000000b4de007986 */ /* 0x0001e8000c101504 */
[----:B------:R1:W-:Y:S04]  /*370d0*/  STG.E.U16 desc[UR4][R236.64], R182 ;  /* 0x000000b6ec007986 */ /* 0x0003e8000c101504 */
[----:B------:R1:W-:Y:S04]  /*370e0*/  STG.E.U16 desc[UR4][R238.64], R181 ;  /* 0x000000b5ee007986 */ /* 0x0003e8000c101504 */
[----:B0-----:R-:W4:Y:S01]  /*370f0*/  LDL.LU.64 R222, [R1+0x810] ;  /* 0x0008100001de7983 */ /* 0x001f220000300a00 */
[----:B------:R-:W-:-:S03]  /*37100*/  PRMT R180, R183, 0x7632, R180 ;  /* 0x00007632b7b47816 */ /* 0x000fc600000000b4 */
[----:B-1----:R-:W4:Y:S04]  /*37110*/  LDL.LU.64 R236, [R1+0x808] ;  /* 0x0008080001ec7983 */ /* 0x002f280000300a00 */
[----:B------:R-:W4:Y:S04]  /*37120*/  LDL.LU.64 R238, [R1+0x800] ;  /* 0x0008000001ee7983 */ /* 0x000f280000300a00 */
[----:B------:R0:W-:Y:S04]  /*37130*/  STG.E.U16 desc[UR4][R224.64], R183 ;  /* 0x000000b7e0007986 */ /* 0x0001e8000c101504 */
[----:B0-----:R-:W4:Y:S04]  /*37140*/  LDL.LU.64 R224, [R1+0x7f8] ;  /* 0x0007f80001e07983 */ /* 0x001f280000300a00 */
[----:B---3--:R0:W-:Y:S04]  /*37150*/  STG.E.U16 desc[UR4][R240.64], R180 ;  /* 0x000000b4f0007986 */ /* 0x0081e8000c101504 */
[----:B--2---:R1:W-:Y:S04]  /*37160*/  STG.E.U16 desc[UR4][R226.64], R176 ;  /* 0x000000b0e2007986 */ /* 0x0043e8000c101504 */
[----:B0-----:R-:W2:Y:S01]  /*37170*/  LDL.LU.64 R240, [R1+0x7d8] ;  /* 0x0007d80001f07983 */ /* 0x001ea20000300a00 */
[----:B------:R-:W-:-:S03]  /*37180*/  PRMT R180, R176, 0x7632, R180 ;  /* 0x00007632b0b47816 */ /* 0x000fc600000000b4 */
[----:B-1----:R-:W3:Y:S01]  /*37190*/  LDL.LU.64 R226, [R1+0x7d0] ;  /* 0x0007d00001e27983 */ /* 0x002ee20000300a00 */
[----:B------:R-:W-:-:S03]  /*371a0*/  PRMT R176, R177, 0x7632, R176 ;  /* 0x00007632b1b07816 */ /* 0x000fc600000000b0 */
[----:B------:R0:W-:Y:S04]  /*371b0*/  STG.E.U16 desc[UR4][R228.64], R180 ;  /* 0x000000b4e4007986 */ /* 0x0001e8000c101504 */
[----:B------:R1:W-:Y:S04]  /*371c0*/  STG.E.U16 desc[UR4][R220.64], R177 ;  /* 0x000000b1dc007986 */ /* 0x0003e8000c101504 */
[----:B------:R1:W-:Y:S04]  /*371d0*/  STG.E.U16 desc[UR4][R230.64], R176 ;  /* 0x000000b0e6007986 */ /* 0x0003e8000c101504 */
[----:B0-----:R-:W3:Y:S04]  /*371e0*/  LDL.LU.64 R228, [R1+0x7c8] ;  /* 0x0007c80001e47983 */ /* 0x001ee80000300a00 */
[----:B-1----:R-:W3:Y:S01]  /*371f0*/  LDL.LU.64 R220, [R1+0x7c0] ;  /* 0x0007c00001dc7983 */ /* 0x002ee20000300a00 */
[----:B------:R-:W-:-:S03]  /*37200*/  PRMT R177, R178, 0x7632, R177 ;  /* 0x00007632b2b17816 */ /* 0x000fc600000000b1 */
[----:B------:R-:W3:Y:S04]  /*37210*/  LDL.LU.64 R230, [R1+0x7b8] ;  /* 0x0007b80001e67983 */ /* 0x000ee80000300a00 */
[----:B------:R0:W-:Y:S04]  /*37220*/  STG.E.U16 desc[UR4][R232.64], R178 ;  /* 0x000000b2e8007986 */ /* 0x0001e8000c101504 */
[----:B0-----:R-:W3:Y:S04]  /*37230*/  LDL.LU.64 R232, [R1+0x7b0] ;  /* 0x0007b00001e87983 */ /* 0x001ee80000300a00 */
[----:B----4-:R0:W-:Y:S04]  /*37240*/  STG.E.U16 desc[UR4][R242.64], R177 ;  /* 0x000000b1f2007986 */ /* 0x0101e8000c101504 */
[----:B------:R1:W-:Y:S04]  /*37250*/  STG.E.U16 desc[UR4][R248.64], R179 ;  /* 0x000000b3f8007986 */ /* 0x0003e8000c101504 */
[----:B0-----:R-:W4:Y:S04]  /*37260*/  LDL.LU.64 R242, [R1+0x7a8] ;  /* 0x0007a80001f27983 */ /* 0x001f280000300a00 */
[----:B-1----:R-:W4:Y:S01]  /*37270*/  LDL.LU.64 R248, [R1+0x7a0] ;  /* 0x0007a00001f87983 */ /* 0x002f220000300a00 */
[----:B------:R-:W-:-:S05]  /*37280*/  PRMT R176, R179, 0x7632, R176 ;  /* 0x00007632b3b07816 */ /* 0x000fca00000000b0 */
[----:B------:R0:W-:Y:S02]  /*37290*/  STG.E.U16 desc[UR4][R234.64], R176 ;  /* 0x000000b0ea007986 */ /* 0x0001e4000c101504 */
[----:B0-----:R-:W-:Y:S02]  /*372a0*/  PRMT R176, R172, 0x7632, R176 ;  /* 0x00007632acb07816 */ /* 0x001fe400000000b0 */
[----:B------:R-:W4:Y:S04]  /*372b0*/  LDL.LU.64 R234, [R1+0x798] ;  /* 0x0007980001ea7983 */ /* 0x000f280000300a00 */
[----:B------:R0:W-:Y:S04]  /*372c0*/  STG.E.U16 desc[UR4][R222.64], R172 ;  /* 0x000000acde007986 */ /* 0x0001e8000c101504 */
[----:B------:R1:W-:Y:S04]  /*372d0*/  STG.E.U16 desc[UR4][R236.64], R176 ;  /* 0x000000b0ec007986 */ /* 0x0003e8000c101504 */
[----:B------:R1:W-:Y:S04]  /*372e0*/  STG.E.U16 desc[UR4][R238.64], R173 ;  /* 0x000000adee007986 */ /* 0x0003e8000c101504 */
[----:B0-----:R-:W4:Y:S01]  /*372f0*/  LDL.LU.64 R222, [R1+0x790] ;  /* 0x0007900001de7983 */ /* 0x001f220000300a00 */
[----:B------:R-:W-:-:S03]  /*37300*/  PRMT R172, R173, 0x7632, R172 ;  /* 0x00007632adac7816 */ /* 0x000fc600000000ac */
[----:B-1----:R-:W4:Y:S04]  /*37310*/  LDL.LU.64 R236, [R1+0x788] ;  /* 0x0007880001ec7983 */ /* 0x002f280000300a00 */
[----:B------:R-:W4:Y:S01]  /*37320*/  LDL.LU.64 R238, [R1+0x780] ;  /* 0x0007800001ee7983 */ /* 0x000f220000300a00 */
[----:B------:R-:W-:-:S03]  /*37330*/  PRMT R173, R174, 0x7632, R173 ;  /* 0x00007632aead7816 */ /* 0x000fc600000000ad */
[----:B------:R0:W-:Y:S04]  /*37340*/  STG.E.U16 desc[UR4][R224.64], R172 ;  /* 0x000000ace0007986 */ /* 0x0001e8000c101504 */
[----:B0-----:R-:W4:Y:S01]  /*37350*/  LDL.LU.64 R224, [R1+0x778] ;  /* 0x0007780001e07983 */ /* 0x001f220000300a00 */
[----:B------:R-:W-:-:S03]  /*37360*/  PRMT R172, R175, 0x7632, R172 ;  /* 0x00007632afac7816 */ /* 0x000fc600000000ac */
[----:B--2---:R0:W-:Y:S04]  /*37370*/  STG.E.U16 desc[UR4][R240.64], R174 ;  /* 0x000000aef0007986 */ /* 0x0041e8000c101504 */
[----:B---3--:R1:W-:Y:S04]  /*37380*/  STG.E.U16 desc[UR4][R226.64], R173 ;  /* 0x000000ade2007986 */ /* 0x0083e8000c101504 */
[----:B0-----:R-:W2:Y:S04]  /*37390*/  LDL.LU.64 R240, [R1+0x770] ;  /* 0x0007700001f07983 */ /* 0x001ea80000300a00 */
[----:B-1----:R-:W3:Y:S04]  /*373a0*/  LDL.LU.64 R226, [R1+0x768] ;  /* 0x0007680001e27983 */ /* 0x002ee80000300a00 */
[----:B------:R0:W-:Y:S04]  /*373b0*/  STG.E.U16 desc[UR4][R228.64], R175 ;  /* 0x000000afe4007986 */ /* 0x0001e8000c101504 */
[----:B------:R1:W-:Y:S04]  /*373c0*/  STG.E.U16 desc[UR4][R220.64], R172 ;  /* 0x000000acdc007986 */ /* 0x0003e8000c101504 */
[----:B------:R1:W-:Y:S04]  /*373d0*/  STG.E.U16 desc[UR4][R230.64], R168 ;  /* 0x000000a8e6007986 */ /* 0x0003e8000c101504 */
[----:B0-----:R-:W3:Y:S04]  /*373e0*/  LDL.LU.64 R228, [R1+0x760] ;  /* 0x0007600001e47983 */ /* 0x001ee80000300a00 */
[----:B-1----:R-:W3:Y:S01]  /*373f0*/  LDL.LU.64 R220, [R1+0x758] ;  /* 0x0007580001dc7983 */ /* 0x002ee20000300a00 */
[----:B------:R-:W-:-:S03]  /*37400*/  PRMT R172, R168, 0x7632, R172 ;  /* 0x00007632a8ac7816 */ /* 0x000fc600000000ac */
[----:B------:R-:W3:Y:S01]  /*37410*/  LDL.LU.64 R230, [R1+0x750] ;  /* 0x0007500001e67983 */ /* 0x000ee20000300a00 */
[----:B------:R-:W-:-:S03]  /*37420*/  PRMT R168, R169, 0x7632, R168 ;  /* 0x00007632a9a87816 */ /* 0x000fc600000000a8 */
[----:B------:R0:W-:Y:S04]  /*37430*/  STG.E.U16 desc[UR4][R232.64], R172 ;  /* 0x000000ace8007986 */ /* 0x0001e8000c101504 */
[----:B0-----:R-:W3:Y:S04]  /*37440*/  LDL.LU.64 R232, [R1+0x748] ;  /* 0x0007480001e87983 */ /* 0x001ee80000300a00 */
[----:B----4-:R0:W-:Y:S04]  /*37450*/  STG.E.U16 desc[UR4][R242.64], R169 ;  /* 0x000000a9f2007986 */ /* 0x0101e8000c101504 */
[----:B------:R1:W-:Y:S04]  /*37460*/  STG.E.U16 desc[UR4][R248.64], R168 ;  /* 0x000000a8f8007986 */ /* 0x0003e8000c101504 */
[----:B0-----:R-:W4:Y:S04]  /*37470*/  LDL.LU.64 R242, [R1+0x740] ;  /* 0x0007400001f27983 */ /* 0x001f280000300a00 */
[----:B-1----:R-:W4:Y:S01]  /*37480*/  LDL.LU.64 R248, [R1+0x738] ;  /* 0x0007380001f87983 */ /* 0x002f220000300a00 */
[----:B------:R-:W-:-:S02]  /*37490*/  PRMT R169, R170, 0x7632, R169 ;  /* 0x00007632aaa97816 */ /* 0x000fc400000000a9 */
[----:B------:R-:W-:Y:S01]  /*374a0*/  PRMT R168, R171, 0x7632, R168 ;  /* 0x00007632aba87816 */ /* 0x000fe200000000a8 */
[----:B------:R0:W-:Y:S04]  /*374b0*/  STG.E.U16 desc[UR4][R234.64], R170 ;  /* 0x000000aaea007986 */ /* 0x0001e8000c101504 */
[----:B0-----:R-:W4:Y:S04]  /*374c0*/  LDL.LU.64 R234, [R1+0x730] ;  /* 0x0007300001ea7983 */ /* 0x001f280000300a00 */
[----:B------:R0:W-:Y:S04]  /*374d0*/  STG.E.U16 desc[UR4][R222.64], R169 ;  /* 0x000000a9de007986 */ /* 0x0001e8000c101504 */
[----:B------:R1:W-:Y:S04]  /*374e0*/  STG.E.U16 desc[UR4][R236.64], R171 ;  /* 0x000000abec007986 */ /* 0x0003e8000c101504 */
[----:B------:R1:W-:Y:S04]  /*374f0*/  STG.E.U16 desc[UR4][R238.64], R168 ;  /* 0x000000a8ee007986 */ /* 0x0003e8000c101504 */
[----:B0-----:R-:W4:Y:S04]  /*37500*/  LDL.LU.64 R222, [R1+0x728] ;  /* 0x0007280001de7983 */ /* 0x001f280000300a00 */
[----:B-1----:R-:W4:Y:S01]  /*37510*/  LDL.LU.64 R236, [R1+0x720] ;  /* 0x0007200001ec7983 */ /* 0x002f220000300a00 */
[----:B------:R-:W-:-:S03]  /*37520*/  PRMT R168, R164, 0x7632, R168 ;  /* 0x00007632a4a87816 */ /* 0x000fc600000000a8 */
[----:B------:R-:W4:Y:S04]  /*37530*/  LDL.LU.64 R238, [R1+0x718] ;  /* 0x0007180001ee7983 */ /* 0x000f280000300a00 */
[----:B------:R0:W-:Y:S04]  /*37540*/  STG.E.U16 desc[UR4][R224.64], R164 ;  /* 0x000000a4e0007986 */ /* 0x0001e8000c101504 */
[----:B0-----:R-:W4:Y:S01]  /*37550*/  LDL.LU.64 R224, [R1+0x710] ;  /* 0x0007100001e07983 */ /* 0x001f220000300a00 */
[----:B------:R-:W-:-:S03]  /*37560*/  PRMT R164, R165, 0x7632, R164 ;  /* 0x00007632a5a47816 */ /* 0x000fc600000000a4 */
[----:B--2---:R0:W-:Y:S04]  /*37570*/  STG.E.U16 desc[UR4][R240.64], R168 ;  /* 0x000000a8f0007986 */ /* 0x0041e8000c101504 */
[----:B---3--:R1:W-:Y:S04]  /*37580*/  STG.E.U16 desc[UR4][R226.64], R165 ;  /* 0x000000a5e2007986 */ /* 0x0083e8000c101504 */
[----:B0-----:R-:W2:Y:S04]  /*37590*/  LDL.LU.64 R240, [R1+0x708] ;  /* 0x0007080001f07983 */ /* 0x001ea80000300a00 */
[----:B-1----:R-:W3:Y:S01]  /*375a0*/  LDL.LU.64 R226, [R1+0x700] ;  /* 0x0007000001e27983 */ /* 0x002ee20000300a00 */
[----:B------:R-:W-:-:S03]  /*375b0*/  PRMT R165, R166, 0x7632, R165 ;  /* 0x00007632a6a57816 */ /* 0x000fc600000000a5 */
[----:B------:R0:W-:Y:S04]  /*375c0*/  STG.E.U16 desc[UR4][R228.64], R164 ;  /* 0x000000a4e4007986 */ /* 0x0001e8000c101504 */
[----:B------:R-:W-:Y:S04]  /*375d0*/  STG.E.U16 desc[UR4][R220.64], R166 ;  /* 0x000000a6dc007986 */ /* 0x000fe8000c101504 */
[----:B------:R1:W-:Y:S04]  /*375e0*/  STG.E.U16 desc[UR4][R230.64], R165 ;  /* 0x000000a5e6007986 */ /* 0x0003e8000c101504 */
[----:B0-----:R-:W3:Y:S01]  /*375f0*/  LDL.LU.64 R228, [R1+0x6f8] ;  /* 0x0006f80001e47983 */ /* 0x001ee20000300a00 */
[----:B------:R-:W-:-:S03]  /*37600*/  PRMT R164, R167, 0x7632, R164 ;  /* 0x00007632a7a47816 */ /* 0x000fc600000000a4 */
[----:B------:R-:W3:Y:S04]  /*37610*/  LDL.LU.64 R218, [R1+0x6f0] ;  /* 0x0006f00001da7983 */ /* 0x000ee80000300a00 */
[----:B-1----:R-:W3:Y:S04]  /*37620*/  LDL.LU.64 R230, [R1+0x6e8] ;  /* 0x0006e80001e67983 */ /* 0x002ee80000300a00 */
[----:B------:R0:W-:Y:S04]  /*37630*/  STG.E.U16 desc[UR4][R232.64], R167 ;  /* 0x000000a7e8007986 */ /* 0x0001e8000c101504 */
[----:B0-----:R-:W3:Y:S04]  /*37640*/  LDL.LU.64 R232, [R1+0x6e0] ;  /* 0x0006e00001e87983 */ /* 0x001ee80000300a00 */
[----:B----4-:R0:W-:Y:S04]  /*37650*/  STG.E.U16 desc[UR4][R242.64], R164 ;  /* 0x000000a4f2007986 */ /* 0x0101e8000c101504 */
[----:B------:R1:W-:Y:S04]  /*37660*/  STG.E.U16 desc[UR4][R248.64], R160 ;  /* 0x000000a0f8007986 */ /* 0x0003e8000c101504 */
[----:B0-----:R-:W4:Y:S04]  /*37670*/  LDL.LU.64 R242, [R1+0x6d8] ;  /* 0x0006d80001f27983 */ /* 0x001f280000300a00 */
[----:B-1----:R-:W4:Y:S01]  /*37680*/  LDL.LU.64 R248, [R1+0x6d0] ;  /* 0x0006d00001f87983 */ /* 0x002f220000300a00 */
[----:B------:R-:W-:-:S02]  /*37690*/  PRMT R164, R160, 0x7632, R164 ;  /* 0x00007632a0a47816 */ /* 0x000fc400000000a4 */
[----:B------:R-:W-:-:S03]  /*376a0*/  PRMT R160, R161, 0x7632, R160 ;  /* 0x00007632a1a07816 */ /* 0x000fc600000000a0 */
[----:B------:R0:W-:Y:S04]  /*376b0*/  STG.E.U16 desc[UR4][R234.64], R164 ;  /* 0x000000a4ea007986 */ /* 0x0001e8000c101504 */
[----:B0-----:R-:W4:Y:S04]  /*376c0*/  LDL.LU.64 R234, [R1+0x6c8] ;  /* 0x0006c80001ea7983 */ /* 0x001f280000300a00 */
[----:B------:R-:W4:Y:S04]  /*376d0*/  LDL.LU.64 R220, [R1+0x6c0] ;  /* 0x0006c00001dc7983 */ /* 0x000f280000300a00 */
[----:B------:R0:W-:Y:S04]  /*376e0*/  STG.E.U16 desc[UR4][R222.64], R161 ;  /* 0x000000a1de007986 */ /* 0x0001e8000c101504 */
[----:B------:R1:W-:Y:S04]  /*376f0*/  STG.E.U16 desc[UR4][R236.64], R160 ;  /* 0x000000a0ec007986 */ /* 0x0003e8000c101504 */
[----:B------:R1:W-:Y:S01]  /*37700*/  STG.E.U16 desc[UR4][R238.64], R162 ;  /* 0x000000a2ee007986 */ /* 0x0003e2000c101504 */
[----:B0-----:R-:W-:-:S03]  /*37710*/  PRMT R161, R162, 0x7632, R161 ;  /* 0x00007632a2a17816 */ /* 0x001fc600000000a1 */
[----:B-1----:R-:W4:Y:S01]  /*37720*/  LDL.LU.64 R236, [R1+0x6b8] ;  /* 0x0006b80001ec7983 */ /* 0x002f220000300a00 */
[----:B------:R-:W-:-:S03]  /*37730*/  PRMT R160, R163, 0x7632, R160 ;  /* 0x00007632a3a07816 */ /* 0x000fc600000000a0 */
[----:B------:R-:W4:Y:S04]  /*37740*/  LDL.LU.64 R238, [R1+0x6b0] ;  /* 0x0006b00001ee7983 */ /* 0x000f280000300a00 */
[----:B------:R-:W-:Y:S04]  /*37750*/  STG.E.U16 desc[UR4][R224.64], R161 ;  /* 0x000000a1e0007986 */ /* 0x000fe8000c101504 */
[----:B------:R-:W4:Y:S04]  /*37760*/  LDL.LU.64 R222, [R1+0x6a8] ;  /* 0x0006a80001de7983 */ /* 0x000f280000300a00 */
[----:B--2---:R0:W-:Y:S04]  /*37770*/  STG.E.U16 desc[UR4][R240.64], R163 ;  /* 0x000000a3f0007986 */ /* 0x0041e8000c101504 */
[----:B---3--:R1:W-:Y:S04]  /*37780*/  STG.E.U16 desc[UR4][R226.64], R160 ;  /* 0x000000a0e2007986 */ /* 0x0083e8000c101504 */
[----:B0-----:R-:W2:Y:S01]  /*37790*/  LDL.LU.64 R240, [R1+0x6a0] ;  /* 0x0006a00001f07983 */ /* 0x001ea20000300a00 */
[----:B-1----:R-:W-:-:S03]  /*377a0*/  PRMT R160, R156, 0x7632, R160 ;  /* 0x000076329ca07816 */ /* 0x002fc600000000a0 */
[----:B------:R-:W3:Y:S04]  /*377b0*/  LDL.LU.64 R224, [R1+0x698] ;  /* 0x0006980001e07983 */ /* 0x000ee80000300a00 */
[----:B------:R0:W-:Y:S04]  /*377c0*/  STG.E.U16 desc[UR4][R228.64], R156 ;  /* 0x0000009ce4007986 */ /* 0x0001e8000c101504 */
[----:B------:R-:W3:Y:S04]  /*377d0*/  LDL.LU.64 R226, [R1+0x690] ;  /* 0x0006900001e27983 */ /* 0x000ee80000300a00 */
[----:B------:R-:W-:Y:S04]  /*377e0*/  STG.E.U16 desc[UR4][R218.64], R160 ;  /* 0x000000a0da007986 */ /* 0x000fe8000c101504 */
[----:B0-----:R-:W3:Y:S01]  /*377f0*/  LDL.LU.64 R228, [R1+0x688] ;  /* 0x0006880001e47983 */ /* 0x001ee20000300a00 */
[----:B------:R-:W-:-:S03]  /*37800*/  PRMT R156, R157, 0x7632, R156 ;  /* 0x000076329d9c7816 */ /* 0x000fc6000000009c */
[----:B------:R0:W-:Y:S04]  /*37810*/  STG.E.U16 desc[UR4][R230.64], R157 ;  /* 0x0000009de6007986 */ /* 0x0001e8000c101504 */
[----:B------:R1:W-:Y:S04]  /*37820*/  STG.E.U16 desc[UR4][R232.64], R156 ;  /* 0x0000009ce8007986 */ /* 0x0003e8000c101504 */
[----:B0-----:R-:W3:Y:S01]  /*37830*/  LDL.LU.64 R230, [R1+0x680] ;  /* 0x0006800001e67983 */ /* 0x001ee20000300a00 */
[----:B------:R-:W-:-:S03]  /*37840*/  PRMT R157, R158, 0x7632, R157 ;  /* 0x000076329e9d7816 */ /* 0x000fc6000000009d */
[----:B-1----:R-:W3:Y:S04]  /*37850*/  LDL.LU.64 R232, [R1+0x678] ;  /* 0x0006780001e87983 */ /* 0x002ee80000300a00 */
[----:B----4-:R0:W-:Y:S04]  /*37860*/  STG.E.U16 desc[UR4][R242.64], R158 ;  /* 0x0000009ef2007986 */ /* 0x0101e8000c101504 */
[----:B------:R1:W-:Y:S04]  /*37870*/  STG.E.U16 desc[UR4][R248.64], R157 ;  /* 0x0000009df8007986 */ /* 0x0003e8000c101504 */
[----:B0-----:R-:W4:Y:S04]  /*37880*/  LDL.LU.64 R242, [R1+0x670] ;  /* 0x0006700001f27983 */ /* 0x001f280000300a00 */
[----:B-1----:R-:W4:Y:S01]  /*37890*/  LDL.LU.64 R248, [R1+0x668] ;  /* 0x0006680001f87983 */ /* 0x002f220000300a00 */
[----:B------:R-:W-:-:S03]  /*378a0*/  PRMT R156, R159, 0x7632, R156 ;  /* 0x000076329f9c7816 */ /* 0x000fc6000000009c */
[----:B------:R0:W-:Y:S04]  /*378b0*/  STG.E.U16 desc[UR4][R234.64], R159 ;  /* 0x0000009fea007986 */ /* 0x0001e8000c101504 */
[----:B------:R1:W-:Y:S04]  /*378c0*/  STG.E.U16 desc[UR4][R220.64], R156 ;  /* 0x0000009cdc007986 */ /* 0x0003e8000c101504 */
[----:B0-----:R-:W4:Y:S01]  /*378d0*/  LDL.LU.64 R234, [R1+0x660] ;  /* 0x0006600001ea7983 */ /* 0x001f220000300a00 */
[----:B-1----:R-:W-:-:S03]  /*378e0*/  PRMT R156, R152, 0x7632, R156 ;  /* 0x00007632989c7816 */ /* 0x002fc6000000009c */
[----:B------:R-:W4:Y:S04]  /*378f0*/  LDL.LU.64 R220, [R1+0x658] ;  /* 0x0006580001dc7983 */ /* 0x000f280000300a00 */
[----:B------:R0:W-:Y:S04]  /*37900*/  STG.E.U16 desc[UR4][R236.64], R152 ;  /* 0x00000098ec007986 */ /* 0x0001e8000c101504 */
[----:B------:R1:W-:Y:S04]  /*37910*/  STG.E.U16 desc[UR4][R238.64], R156 ;  /* 0x0000009cee007986 */ /* 0x0003e8000c101504 */
[----:B0-----:R-:W4:Y:S01]  /*37920*/  LDL.LU.64 R236, [R1+0x650] ;  /* 0x0006500001ec7983 */ /* 0x001f220000300a00 */
[----:B------:R-:W-:-:S03]  /*37930*/  PRMT R152, R153, 0x7632, R152 ;  /* 0x0000763299987816 */ /* 0x000fc60000000098 */
[----:B------:R0:W-:Y:S04]  /*37940*/  STG.E.U16 desc[UR4][R222.64], R153 ;  /* 0x00000099de007986 */ /* 0x0001e8000c101504 */
[----:B-1----:R-:W4:Y:S04]  /*37950*/  LDL.LU.64 R238, [R1+0x648] ;  /* 0x0006480001ee7983 */ /* 0x002f280000300a00 */
[----:B0-----:R-:W4:Y:S01]  /*37960*/  LDL.LU.64 R222, [R1+0x640] ;  /* 0x0006400001de7983 */ /* 0x001f220000300a00 */
[----:B------:R-:W-:-:S03]  /*37970*/  PRMT R153, R154, 0x7632, R153 ;  /* 0x000076329a997816 */ /* 0x000fc60000000099 */
[----:B--2---:R0:W-:Y:S04]  /*37980*/  STG.E.U16 desc[UR4][R240.64], R152 ;  /* 0x00000098f0007986 */ /* 0x0041e8000c101504 */
[----:B---3--:R1:W-:Y:S04]  /*37990*/  STG.E.U16 desc[UR4][R224.64], R154 ;  /* 0x0000009ae0007986 */ /* 0x0083e8000c101504 */
[----:B0-----:R-:W2:Y:S01]  /*379a0*/  LDL.LU.64 R240, [R1+0x638] ;  /* 0x0006380001f07983 */ /* 0x001ea20000300a00 */
[----:B------:R-:W-:-:S03]  /*379b0*/  PRMT R152, R155, 0x7632, R152 ;  /* 0x000076329b987816 */ /* 0x000fc60000000098 */
[----:B------:R0:W-:Y:S04]  /*379c0*/  STG.E.U16 desc[UR4][R226.64], R153 ;  /* 0x00000099e2007986 */ /* 0x0001e8000c101504 */
[----:B-1----:R-:W3:Y:S04]  /*379d0*/  LDL.LU.64 R224, [R1+0x630] ;  /* 0x0006300001e07983 */ /* 0x002ee80000300a00 */
[----:B------:R1:W-:Y:S04]  /*379e0*/  STG.E.U16 desc[UR4][R228.64], R155 ;  /* 0x0000009be4007986 */ /* 0x0003e8000c101504 */
[----:B0-----:R-:W3:Y:S04]  /*379f0*/  LDL.LU.64 R226, [R1+0x628] ;  /* 0x0006280001e27983 */ /* 0x001ee80000300a00 */
[----:B-1----:R-:W3:Y:S04]  /*37a00*/  LDL.LU.64 R228, [R1+0x620] ;  /* 0x0006200001e47983 */ /* 0x002ee80000300a00 */
[----:B------:R0:W-:Y:S04]  /*37a10*/  STG.E.U16 desc[UR4][R230.64], R152 ;  /* 0x00000098e6007986 */ /* 0x0001e8000c101504 */
[----:B------:R1:W-:Y:S01]  /*37a20*/  STG.E.U16 desc[UR4][R232.64], R148 ;  /* 0x00000094e8007986 */ /* 0x0003e2000c101504 */
[----:B0-----:R-:W-:-:S03]  /*37a30*/  PRMT R152, R148, 0x7632, R152 ;  /* 0x0000763294987816 */ /* 0x001fc60000000098 */
[----:B------:R-:W3:Y:S04]  /*37a40*/  LDL.LU.64 R230, [R1+0x618] ;  /* 0x0006180001e67983 */ /* 0x000ee80000300a00 */
[----:B-1----:R-:W3:Y:S04]  /*37a50*/  LDL.LU.64 R232, [R1+0x610] ;  /* 0x0006100001e87983 */ /* 0x002ee80000300a00 */
[----:B----4-:R0:W-:Y:S04]  /*37a60*/  STG.E.U16 desc[UR4][R242.64], R152 ;  /* 0x00000098f2007986 */ /* 0x0101e8000c101504 */
[----:B------:R1:W-:Y:S04]  /*37a70*/  STG.E.U16 desc[UR4][R248.64], R149 ;  /* 0x00000095f8007986 */ /* 0x0003e8000c101504 */
[----:B0-----:R-:W4:Y:S04]  /*37a80*/  LDL.LU.64 R242, [R1+0x608] ;  /* 0x0006080001f27983 */ /* 0x001f280000300a00 */
[----:B-1----:R-:W4:Y:S01]  /*37a90*/  LDL.LU.64 R248, [R1+0x600] ;  /* 0x0006000001f87983 */ /* 0x002f220000300a00 */
[----:B------:R-:W-:-:S02]  /*37aa0*/  PRMT R148, R149, 0x7632, R148 ;  /* 0x0000763295947816 */ /* 0x000fc40000000094 */
[----:B------:R-:W-:-:S03]  /*37ab0*/  PRMT R149, R150, 0x7632, R149 ;  /* 0x0000763296957816 */ /* 0x000fc60000000095 */
[----:B------:R0:W-:Y:S04]  /*37ac0*/  STG.E.U16 desc[UR4][R234.64], R148 ;  /* 0x00000094ea007986 */ /* 0x0001e8000c101504 */
[----:B------:R-:W-:Y:S04]  /*37ad0*/  STG.E.U16 desc[UR4][R220.64], R150 ;  /* 0x00000096dc007986 */ /* 0x000fe8000c101504 */
[----:B0-----:R-:W4:Y:S01]  /*37ae0*/  LDL.LU.64 R234, [R1+0x5f8] ;  /* 0x0005f80001ea7983 */ /* 0x001f220000300a00 */
[----:B------:R-:W-:-:S03]  /*37af0*/  PRMT R148, R151, 0x7632, R148 ;  /* 0x0000763297947816 */ /* 0x000fc60000000094 */
[----:B------:R-:W4:Y:S04]  /*37b00*/  LDL.LU.64 R218, [R1+0x5f0] ;  /* 0x0005f00001da7983 */ /* 0x000f280000300a00 */
[----:B------:R0:W-:Y:S04]  /*37b10*/  STG.E.U16 desc[UR4][R236.64], R149 ;  /* 0x00000095ec007986 */ /* 0x0001e8000c101504 */
[----:B------:R1:W-:Y:S04]  /*37b20*/  STG.E.U16 desc[UR4][R238.64], R151 ;  /* 0x00000097ee007986 */ /* 0x0003e8000c101504 */
[----:B0-----:R-:W4:Y:S04]  /*37b30*/  LDL.LU.64 R236, [R1+0x5e8] ;  /* 0x0005e80001ec7983 */ /* 0x001f280000300a00 */
[----:B------:R0:W-:Y:S04]  /*37b40*/  STG.E.U16 desc[UR4][R222.64], R148 ;  /* 0x00000094de007986 */ /* 0x0001e8000c101504 */
[----:B-1----:R-:W4:Y:S04]  /*37b50*/  LDL.LU.64 R238, [R1+0x5e0] ;  /* 0x0005e00001ee7983 */ /* 0x002f280000300a00 */
[----:B------:R-:W4:Y:S01]  /*37b60*/  LDL.LU.64 R220, [R1+0x5d8] ;  /* 0x0005d80001dc7983 */ /* 0x000f220000300a00 */
[----:B0-----:R-:W-:-:S03]  /*37b70*/  PRMT R148, R144, 0x7632, R148 ;  /* 0x0000763290947816 */ /* 0x001fc60000000094 */
[----:B------:R-:W4:Y:S04]  /*37b80*/  LDL.LU.64 R222, [R1+0x5d0] ;  /* 0x0005d00001de7983 */ /* 0x000f280000300a00 */
[----:B--2---:R0:W-:Y:S04]  /*37b90*/  STG.E.U16 desc[UR4][R240.64], R144 ;  /* 0x00000090f0007986 */ /* 0x0041e8000c101504 */
[----:B---3--:R1:W-:Y:S04]  /*37ba0*/  STG.E.U16 desc[UR4][R224.64], R148 ;  /* 0x00000094e0007986 */ /* 0x0083e8000c101504 */
[----:B0-----:R-:W2:Y:S01]  /*37bb0*/  LDL.LU.64 R240, [R1+0x5c8] ;  /* 0x0005c80001f07983 */ /* 0x001ea20000300a00 */
[----:B------:R-:W-:-:S03]  /*37bc0*/  PRMT R144, R145, 0x7632, R144 ;  /* 0x0000763291907816 */ /* 0x000fc60000000090 */
[----:B------:R0:W-:Y:S04]  /*37bd0*/  STG.E.U16 desc[UR4][R226.64], R145 ;  /* 0x00000091e2007986 */ /* 0x0001e8000c101504 */
[----:B-1----:R-:W3:Y:S04]  /*37be0*/  LDL.LU.64 R224, [R1+0x5c0] ;  /* 0x0005c00001e07983 */ /* 0x002ee80000300a00 */
[----:B------:R1:W-:Y:S01]  /*37bf0*/  STG.E.U16 desc[UR4][R228.64], R144 ;  /* 0x00000090e4007986 */ /* 0x0003e2000c101504 */
[----:B0-----:R-:W-:-:S03]  /*37c00*/  PRMT R145, R146, 0x7632, R145 ;  /* 0x0000763292917816 */ /* 0x001fc60000000091 */
[----:B------:R-:W3:Y:S04]  /*37c10*/  LDL.LU.64 R226, [R1+0x5b8] ;  /* 0x0005b80001e27983 */ /* 0x000ee80000300a00 */
[----:B-1----:R-:W3:Y:S01]  /*37c20*/  LDL.LU.64 R228, [R1+0x5b0] ;  /* 0x0005b00001e47983 */ /* 0x002ee20000300a00 */
[----:B------:R-:W-:-:S03]  /*37c30*/  PRMT R144, R147, 0x7632, R144 ;  /* 0x0000763293907816 */ /* 0x000fc60000000090 */
[----:B------:R0:W-:Y:S04]  /*37c40*/  STG.E.U16 desc[UR4][R230.64], R146 ;  /* 0x00000092e6007986 */ /* 0x0001e8000c101504 */
[----:B------:R-:W-:Y:S04]  /*37c50*/  STG.E.U16 desc[UR4][R232.64], R145 ;  /* 0x00000091e8007986 */ /* 0x000fe8000c101504 */
[----:B0-----:R-:W3:Y:S04]  /*37c60*/  LDL.LU.64 R230, [R1+0x5a8] ;  /* 0x0005a80001e67983 */ /* 0x001ee80000300a00 */
[----:B----4-:R0:W-:Y:S04]  /*37c70*/  STG.E.U16 desc[UR4][R242.64], R147 ;  /* 0x00000093f2007986 */ /* 0x0101e8000c101504 */
[----:B------:R1:W-:Y:S04]  /*37c80*/  STG.E.U16 desc[UR4][R248.64], R144 ;  /* 0x00000090f8007986 */ /* 0x0003e8000c101504 */
[----:B0-----:R-:W4:Y:S04]  /*37c90*/  LDL.LU.64 R242, [R1+0x5a0] ;  /* 0x0005a00001f27983 */ /* 0x001f280000300a00 */
[----:B-1----:R-:W4:Y:S01]  /*37ca0*/  LDL.LU.64 R248, [R1+0x8f0] ;  /* 0x0008f00001f87983 */ /* 0x002f220000300a00 */
[----:B------:R-:W-:-:S03]  /*37cb0*/  PRMT R144, R140, 0x7632, R144 ;  /* 0x000076328c907816 */ /* 0x000fc60000000090 */
[----:B------:R-:W4:Y:S04]  /*37cc0*/  LDL.LU.64 R232, [R1+0x910] ;  /* 0x0009100001e87983 */ /* 0x000f280000300a00 */
[----:B------:R0:W-:Y:S04]  /*37cd0*/  STG.E.U16 desc[UR4][R234.64], R140 ;  /* 0x0000008cea007986 */ /* 0x0001e8000c101504 */
[----:B------:R-:W-:Y:S01]  /*37ce0*/  STG.E.U16 desc[UR4][R218.64], R144 ;  /* 0x00000090da007986 */ /* 0x000fe2000c101504 */
[----:B0-----:R-:W-:-:S03]  /*37cf0*/  PRMT R140, R141, 0x7632, R140 ;  /* 0x000076328d8c7816 */ /* 0x001fc6000000008c */
[----:B------:R-:W4:Y:S04]  /*37d00*/  LDL.LU.64 R234, [R1+0x908] ;  /* 0x0009080001ea7983 */ /* 0x000f280000300a00 */
[----:B------:R0:W-:Y:S04]  /*37d10*/  STG.E.U16 desc[UR4][R236.64], R141 ;  /* 0x0000008dec007986 */ /* 0x0001e8000c101504 */
[----:B------:R1:W-:Y:S01]  /*37d20*/  STG.E.U16 desc[UR4][R238.64], R140 ;  /* 0x0000008cee007986 */ /* 0x0003e2000c101504 */
[----:B0-----:R-:W-:-:S03]  /*37d30*/  PRMT R141, R142, 0x7632, R141 ;  /* 0x000076328e8d7816 */ /* 0x001fc6000000008d */
[----:B------:R-:W4:Y:S04]  /*37d40*/  LDL.LU.64 R236, [R1+0x900] ;  /* 0x0009000001ec7983 */ /* 0x000f280000300a00 */
[----:B------:R-:W-:Y:S04]  /*37d50*/  STG.E.U16 desc[UR4][R220.64], R142 ;  /* 0x0000008edc007986 */ /* 0x000fe8000c101504 */
[----:B-1----:R-:W4:Y:S01]  /*37d60*/  LDL.LU.64 R238, [R1+0x918] ;  /* 0x0009180001ee7983 */ /* 0x002f220000300a00 */
[----:B------:R-:W-:-:S03]  /*37d70*/  PRMT R140, R143, 0x7632, R140 ;  /* 0x000076328f8c7816 */ /* 0x000fc6000000008c */
[----:B------:R-:W-:Y:S04]  /*37d80*/  STG.E.U16 desc[UR4][R222.64], R141 ;  /* 0x0000008dde007986 */ /* 0x000fe8000c101504 */
[----:B------:R-:W4:Y:S04]  /*37d90*/  LDL.LU.64 R216, [R1+0x938] ;  /* 0x0009380001d87983 */ /* 0x000f280000300a00 */
[----:B--2---:R0:W-:Y:S04]  /*37da0*/  STG.E.U16 desc[UR4][R240.64], R143 ;  /* 0x0000008ff0007986 */ /* 0x0041e8000c101504 */
[----:B---3--:R1:W-:Y:S04]  /*37db0*/  STG.E.U16 desc[UR4][R224.64], R140 ;  /* 0x0000008ce0007986 */ /* 0x0083e8000c101504 */
[----:B0-----:R-:W2:Y:S04]  /*37dc0*/  LDL.LU.64 R240, [R1+0x930] ;  /* 0x0009300001f07983 */ /* 0x001ea80000300a00 */
[----:B------:R-:W3:Y:S01]  /*37dd0*/  LDL.LU.64 R222, [R1+0x928] ;  /* 0x0009280001de7983 */ /* 0x000ee20000300a00 */
[----:B-1----:R-:W-:-:S03]  /*37de0*/  PRMT R140, R136, 0x7632, R140 ;  /* 0x00007632888c7816 */ /* 0x002fc6000000008c */
[----:B------:R-:W3:Y:S04]  /*37df0*/  LDL.LU.64 R224, [R1+0x940] ;  /* 0x0009400001e07983 */ /* 0x000ee80000300a00 */
[----:B------:R0:W-:Y:S04]  /*37e00*/  STG.E.U16 desc[UR4][R226.64], R136 ;  /* 0x00000088e2007986 */ /* 0x0001e8000c101504 */
[----:B------:R1:W-:Y:S04]  /*37e10*/  STG.E.U16 desc[UR4][R228.64], R140 ;  /* 0x0000008ce4007986 */ /* 0x0003e8000c101504 */
[----:B0-----:R-:W3:Y:S01]  /*37e20*/  LDL.LU.64 R226, [R1+0x920] ;  /* 0x0009200001e27983 */ /* 0x001ee20000300a00 */
[----:B------:R-:W-:-:S03]  /*37e30*/  PRMT R136, R137, 0x7632, R136 ;  /* 0x0000763289887816 */ /* 0x000fc60000000088 */
        /* <DEDUP_REMOVED lines=9> */
[----:B------:R-:W4:Y:S04]  /*37ed0*/  LDL.LU.64 R218, [R1+0x580] ;  /* 0x0005800001da7983 */ /* 0x000f280000300a00 */
[----:B------:R0:W-:Y:S04]  /*37ee0*/  STG.E.U16 desc[UR4][R232.64], R136 ;  /* 0x00000088e8007986 */ /* 0x0001e8000c101504 */
[----:B------:R1:W-:Y:S04]  /*37ef0*/  STG.E.U16 desc[UR4][R234.64], R139 ;  /* 0x0000008bea007986 */ /* 0x0003e8000c101504 */
[----:B0-----:R-:W4:Y:S01]  /*37f00*/  LDL.LU.64 R232, [R1+0x578] ;  /* 0x0005780001e87983 */ /* 0x001f220000300a00 */
[----:B------:R-:W-:-:S03]  /*37f10*/  PRMT R136, R132, 0x7632, R136 ;  /* 0x0000763284887816 */ /* 0x000fc60000000088 */
[----:B-1----:R-:W4:Y:S04]  /*37f20*/  LDL.LU.64 R234, [R1+0x570] ;  /* 0x0005700001ea7983 */ /* 0x002f280000300a00 */
[----:B------:R-:W4:Y:S04]  /*37f30*/  LDL.LU.64 R220, [R1+0x568] ;  /* 0x0005680001dc7983 */ /* 0x000f280000300a00 */
[----:B------:R0:W-:Y:S04]  /*37f40*/  STG.E.U16 desc[UR4][R236.64], R137 ;  /* 0x00000089ec007986 */ /* 0x0001e8000c101504 */
[----:B------:R1:W-:Y:S04]  /*37f50*/  STG.E.U16 desc[UR4][R238.64], R132 ;  /* 0x00000084ee007986 */ /* 0x0003e8000c101504 */
[----:B0-----:R-:W4:Y:S04]  /*37f60*/  LDL.LU.64 R236, [R1+0x560] ;  /* 0x0005600001ec7983 */ /* 0x001f280000300a00 */
[----:B------:R-:W-:Y:S01]  /*37f70*/  STG.E.U16 desc[UR4][R216.64], R136 ;  /* 0x00000088d8007986 */ /* 0x000fe2000c101504 */
[----:B-1----:R-:W-:-:S03]  /*37f80*/  PRMT R132, R133, 0x7632, R132 ;  /* 0x0000763285847816 */ /* 0x002fc60000000084 */
[----:B------:R-:W4:Y:S04]  /*37f90*/  LDL.LU.64 R238, [R1+0x558] ;  /* 0x0005580001ee7983 */ /* 0x000f280000300a00 */
[----:B--2---:R0:W-:Y:S04]  /*37fa0*/  STG.E.U16 desc[UR4][R240.64], R133 ;  /* 0x00000085f0007986 */ /* 0x0041e8000c101504 */
[----:B---3--:R1:W-:Y:S04]  /*37fb0*/  STG.E.U16 desc[UR4][R222.64], R132 ;  /* 0x00000084de007986 */ /* 0x0083e8000c101504 */
[----:B0-----:R-:W2:Y:S01]  /*37fc0*/  LDL.LU.64 R240, [R1+0x550] ;  /* 0x0005500001f07983 */ /* 0x001ea20000300a00 */
[----:B-1----:R-:W-:-:S03]  /*37fd0*/  PRMT R132, R134, 0x7632, R132 ;  /* 0x0000763286847816 */ /* 0x002fc60000000084 */
[----:B------:R0:W-:Y:S01]  /*37fe0*/  STG.E.U16 desc[UR4][R224.64], R134 ;  /* 0x00000086e0007986 */ /* 0x0001e2000c101504 */
[----:B------:R-:W-:-:S03]  /*37ff0*/  PRMT R133, R135, 0x7632, R133 ;  /* 0x0000763287857816 */ /* 0x000fc60000000085 */
[----:B------:R-:W3:Y:S04]  /*38000*/  LDL.LU.64 R222, [R1+0x548] ;  /* 0x0005480001de7983 */ /* 0x000ee80000300a00 */
[----:B------:R1:W-:Y:S04]  /*38010*/  STG.E.U16 desc[UR4][R226.64], R132 ;  /* 0x00000084e2007986 */ /* 0x0003e8000c101504 */
[----:B0-----:R-:W3:Y:S04]  /*38020*/  LDL.LU.64 R224, [R1+0x540] ;  /* 0x0005400001e07983 */ /* 0x001ee80000300a00 */
[----:B------:R0:W-:Y:S04]  /*38030*/  STG.E.U16 desc[UR4][R228.64], R135 ;  /* 0x00000087e4007986 */ /* 0x0001e8000c101504 */
[----:B-1----:R-:W3:Y:S01]  /*38040*/  LDL.LU.64 R226, [R1+0x538] ;  /* 0x0005380001e27983 */ /* 0x002ee20000300a00 */
[----:B------:R-:W-:-:S03]  /*38050*/  PRMT R132, R128, 0x7632, R132 ;  /* 0x0000763280847816 */ /* 0x000fc60000000084 */
[----:B0-----:R-:W3:Y:S04]  /*38060*/  LDL.LU.64 R228, [R1+0x530] ;  /* 0x0005300001e47983 */ /* 0x001ee80000300a00 */
[----:B------:R-:W-:Y:S04]  /*38070*/  STG.E.U16 desc[UR4][R230.64], R133 ;  /* 0x00000085e6007986 */ /* 0x000fe8000c101504 */
[----:B----4-:R0:W-:Y:S04]  /*38080*/  STG.E.U16 desc[UR4][R242.64], R128 ;  /* 0x00000080f2007986 */ /* 0x0101e8000c101504 */
[----:B------:R1:W-:Y:S04]  /*38090*/  STG.E.U16 desc[UR4][R248.64], R132 ;  /* 0x00000084f8007986 */ /* 0x0003e8000c101504 */
[----:B0-----:R-:W4:Y:S04]  /*380a0*/  LDL.LU.64 R242, [R1+0x528] ;  /* 0x0005280001f27983 */ /* 0x001f280000300a00 */
[----:B------:R-:W4:Y:S04]  /*380b0*/  LDL.LU.64 R230, [R1+0x520] ;  /* 0x0005200001e67983 */ /* 0x000f280000300a00 */
[----:B-1----:R-:W4:Y:S01]  /*380c0*/  LDL.LU.64 R248, [R1+0x518] ;  /* 0x0005180001f87983 */ /* 0x002f220000300a00 */
[----:B------:R-:W-:-:S03]  /*380d0*/  PRMT R128, R129, 0x7632, R128 ;  /* 0x0000763281807816 */ /* 0x000fc60000000080 */
[----:B------:R0:W-:Y:S04]  /*380e0*/  STG.E.U16 desc[UR4][R218.64], R129 ;  /* 0x00000081da007986 */ /* 0x0001e8000c101504 */
[----:B------:R1:W-:Y:S04]  /*380f0*/  STG.E.U16 desc[UR4][R232.64], R128 ;  /* 0x00000080e8007986 */ /* 0x0003e8000c101504 */
[----:B------:R1:W-:Y:S01]  /*38100*/  STG.E.U16 desc[UR4][R234.64], R130 ;  /* 0x00000082ea007986 */ /* 0x0003e2000c101504 */
[----:B0-----:R-:W-:-:S03]  /*38110*/  PRMT R129, R131, 0x7632, R129 ;  /* 0x0000763283817816 */ /* 0x001fc60000000081 */
[----:B-1----:R-:W4:Y:S01]  /*38120*/  LDL.LU.64 R232, [R1+0x510] ;  /* 0x0005100001e87983 */ /* 0x002f220000300a00 */
[----:B------:R-:W-:-:S03]  /*38130*/  PRMT R128, R130, 0x7632, R128 ;  /* 0x0000763282807816 */ /* 0x000fc60000000080 */
[----:B------:R-:W4:Y:S01]  /*38140*/  LDL.LU.64 R234, [R1+0x508] ;  /* 0x0005080001ea7983 */ /* 0x000f220000300a00 */
[----:B------:R-:W0:Y:S03]  /*38150*/  LDC R130, c[0x0][0x278] ;  /* 0x00009e00ff827b82 */ /* 0x000e260000000800 */
[----:B------:R1:W-:Y:S02]  /*38160*/  STG.E.U16 desc[UR4][R220.64], R128 ;  /* 0x00000080dc007986 */ /* 0x0003e4000c101504 */
[----:B-1----:R-:W-:Y:S02]  /*38170*/  PRMT R128, R108, 0x7632, R128 ;  /* 0x000076326c807816 */ /* 0x002fe40000000080 */
[----:B------:R1:W-:Y:S04]  /*38180*/  STG.E.U16 desc[UR4][R236.64], R131 ;  /* 0x00000083ec007986 */ /* 0x0003e8000c101504 */
[----:B------:R0:W-:Y:S01]  /*38190*/  STG.E.U16 desc[UR4][R238.64], R129 ;  /* 0x00000081ee007986 */ /* 0x0001e2000c101504 */
[----:B-1----:R-:W1:Y:S03]  /*381a0*/  LDC R131, c[0x0][0x278] ;  /* 0x00009e00ff837b82 */ /* 0x002e660000000800 */
[----:B------:R-:W4:Y:S04]  /*381b0*/  LDL.LU.64 R236, [R1+0x500] ;  /* 0x0005000001ec7983 */ /* 0x000f280000300a00 */
[----:B0-----:R-:W4:Y:S01]  /*381c0*/  LDL.LU.64 R238, [R1+0x4f8] ;  /* 0x0004f80001ee7983 */ /* 0x001f220000300a00 */
[----:B------:R-:W0:Y:S03]  /*381d0*/  LDC R129, c[0x0][0x278] ;  /* 0x00009e00ff817b82 */ /* 0x000e260000000800 */
[----:B--2---:R2:W-:Y:S04]  /*381e0*/  STG.E.U16 desc[UR4][R240.64], R108 ;  /* 0x0000006cf0007986 */ /* 0x0045e8000c101504 */
[----:B---3--:R3:W-:Y:S01]  /*381f0*/  STG.E.U16 desc[UR4][R222.64], R128 ;  /* 0x00000080de007986 */ /* 0x0087e2000c101504 */
[----:B--2---:R-:W-:-:S03]  /*38200*/  PRMT R108, R109, 0x7632, R108 ;  /* 0x000076326d6c7816 */ /* 0x004fc6000000006c */
[----:B------:R-:W1:Y:S04]  /*38210*/  LDL.LU.64 R240, [R1+0x4f0] ;  /* 0x0004f00001f07983 */ /* 0x000e680000300a00 */
[----:B------:R2:W-:Y:S01]  /*38220*/  STG.E.U16 desc[UR4][R224.64], R109 ;  /* 0x0000006de0007986 */ /* 0x0005e2000c101504 */
[----:B---3--:R-:W3:Y:S03]  /*38230*/  LDC R128, c[0x0][0x278] ;  /* 0x00009e00ff807b82 */ /* 0x008ee60000000800 */
[----:B------:R0:W-:Y:S05]  /*38240*/  STG.E.U16 desc[UR4][R226.64], R108 ;  /* 0x0000006ce2007986 */ /* 0x0001ea000c101504 */
[----:B--2---:R-:W2:Y:S01]  /*38250*/  LDC R109, c[0x0][0x278] ;  /* 0x00009e00ff6d7b82 */ /* 0x004ea20000000800 */
[----:B------:R0:W-:Y:S02]  /*38260*/  STG.E.U16 desc[UR4][R228.64], R110 ;  /* 0x0000006ee4007986 */ /* 0x0001e4000c101504 */
[----:B0-----:R-:W-:-:S02]  /*38270*/  PRMT R108, R110, 0x7632, R108 ;  /* 0x000076326e6c7816 */ /* 0x001fc4000000006c */
[----:B------:R-:W-:-:S03]  /*38280*/  PRMT R110, R111, 0x7632, R110 ;  /* 0x000076326f6e7816 */ /* 0x000fc6000000006e */
[----:B----4-:R0:W-:Y:S04]  /*38290*/  STG.E.U16 desc[UR4][R242.64], R108 ;  /* 0x0000006cf2007986 */ /* 0x0101e8000c101504 */
[----:B------:R-:W-:Y:S04]  /*382a0*/  STG.E.U16 desc[UR4][R230.64], R111 ;  /* 0x0000006fe6007986 */ /* 0x000fe8000c101504 */
[----:B------:R4:W-:Y:S04]  /*382b0*/  STG.E.U16 desc[UR4][R248.64], R110 ;  /* 0x0000006ef8007986 */ /* 0x0009e8000c101504 */
[----:B0-----:R-:W3:Y:S01]  /*382c0*/  LDL.LU.64 R242, [R1+0x4e8] ;  /* 0x0004e80001f27983 */ /* 0x001ee20000300a00 */
[----:B------:R-:W0:Y:S03]  /*382d0*/  LDC R108, c[0x0][0x278] ;  /* 0x00009e00ff6c7b82 */ /* 0x000e260000000800 */
[----:B----4-:R-:W4:Y:S05]  /*382e0*/  LDL.LU.64 R248, [R1+0x4e0] ;  /* 0x0004e00001f87983 */ /* 0x010f2a0000300a00 */
[----:B------:R-:W4:Y:S01]  /*382f0*/  LDC R110, c[0x0][0x278] ;  /* 0x00009e00ff6e7b82 */ /* 0x000f220000000800 */
[----:B------:R-:W4:Y:S01]  /*38300*/  LDL.LU.64 R230, [R1+0x4d8] ;  /* 0x0004d80001e67983 */ /* 0x000f220000300a00 */
[----:B------:R-:W-:-:S02]  /*38310*/  LEA R232, R129, R188, 0x9 ;  /* 0x000000bc81e87211 */ /* 0x000fc400078e48ff */
[----:B------:R-:W-:-:S04]  /*38320*/  PRMT R111, R124, 0x7632, R111 ;  /* 0x000076327c6f7816 */ /* 0x000fc8000000006f */
[----:B------:R-:W4:Y:S01]  /*38330*/  LDC R129, c[0x0][0x278] ;  /* 0x00009e00ff817b82 */ /* 0x000f220000000800 */
[----:B------:R2:W-:Y:S01]  /*38340*/  STG.E.U16 desc[UR4][R232.64], R124 ;  /* 0x0000007ce8007986 */ /* 0x0005e2000c101504 */
[----:B------:R-:W-:-:S03]  /*38350*/  IMAD R234, R130, 0x202, R188 ;  /* 0x0000020282ea7824 */ /* 0x000fc600078e02bc */
[----:B--2---:R-:W2:Y:S01]  /*38360*/  LDL.LU.64 R232, [R1+0x470] ;  /* 0x0004700001e87983 */ /* 0x004ea20000300a00 */
[----:B------:R-:W-:-:S03]  /*38370*/  PRMT R124, R125, 0x7632, R124 ;  /* 0x000076327d7c7816 */ /* 0x000fc6000000007c */
[----:B------:R0:W-:Y:S04]  /*38380*/  STG.E.U16 desc[UR4][R234.64], R111 ;  /* 0x0000006fea007986 */ /* 0x0001e8000c101504 */
[----:B0-----:R-:W2:Y:S01]  /*38390*/  LDL.LU.64 R234, [R1+0x468] ;  /* 0x0004680001ea7983 */ /* 0x001ea20000300a00 */
[----:B------:R-:W2:Y:S03]  /*383a0*/  LDC R111, c[0x0][0x278] ;  /* 0x00009e00ff6f7b82 */ /* 0x000ea60000000800 */
[----:B------:R-:W2:Y:S01]  /*383b0*/  LDL.LU.64 R228, [R1+0x460] ;  /* 0x0004600001e47983 */ /* 0x000ea20000300a00 */
[----:B------:R-:W-:-:S04]  /*383c0*/  IMAD R236, R109, 0x204, R188 ;  /* 0x000002046dec7824 */ /* 0x000fc800078e02bc */
[----:B------:R-:W0:Y:S01]  /*383d0*/  LDC R109, c[0x0][0x278] ;  /* 0x00009e00ff6d7b82 */ /* 0x000e220000000800 */
[--C-:B---3--:R-:W-:Y:S01]  /*383e0*/  IMAD R238, R128, 0x206, R188.reuse ;  /* 0x0000020680ee7824 */ /* 0x108fe200078e02bc */
[----:B------:R3:W-:Y:S06]  /*383f0*/  STG.E.U16 desc[UR4][R236.64], R125 ;  /* 0x0000007dec007986 */ /* 0x0007ec000c101504 */
[----:B------:R-:W0:Y:S01]  /*38400*/  LDC R128, c[0x0][0x278] ;  /* 0x00009e00ff807b82 */ /* 0x000e220000000800 */
[----:B------:R3:W-:Y:S04]  /*38410*/  STG.E.U16 desc[UR4][R238.64], R124 ;  /* 0x0000007cee007986 */ /* 0x0007e8000c101504 */
[----:B---3--:R-:W3:Y:S03]  /*38420*/  LDL.LU.64 R236, [R1+0x458] ;  /* 0x0004580001ec7983 */ /* 0x008ee60000300a00 */
[----:B------:R-:W0:Y:S01]  /*38430*/  LDC R125, c[0x0][0x278] ;  /* 0x00009e00ff7d7b82 */ /* 0x000e220000000800 */
[----:B------:R-:W3:Y:S07]  /*38440*/  LDL.LU.64 R238, [R1+0x450] ;  /* 0x0004500001ee7983 */ /* 0x000eee0000300a00 */
[----:B------:R-:W3:Y:S01]  /*38450*/  LDC R124, c[0x0][0x278] ;  /* 0x00009e00ff7c7b82 */ /* 0x000ee20000000800 */
[----:B-1----:R-:W-:-:S05]  /*38460*/  IMAD R240, R131, 0x208, R188 ;  /* 0x0000020883f07824 */ /* 0x002fca00078e02bc */
[----:B------:R1:W-:Y:S02]  /*38470*/  STG.E.U16 desc[UR4][R240.64], R126 ;  /* 0x0000007ef0007986 */ /* 0x0003e4000c101504 */
[----:B-1----:R-:W-:Y:S02]  /*38480*/  PRMT R126, R126, 0x7632, R126 ;  /* 0x000076327e7e7816 */ /* 0x002fe4000000007e */
[----:B------:R-:W3:Y:S01]  /*38490*/  LDL.LU.64 R240, [R1+0x448] ;  /* 0x0004480001f07983 */ /* 0x000ee20000300a00 */
[--C-:B------:R-:W-:Y:S02]  /*384a0*/  IMAD R242, R108, 0x20a, R188.reuse ;  /* 0x0000020a6cf27824 */ /* 0x100fe400078e02bc */
[----:B------:R-:W1:Y:S01]  /*384b0*/  LDC R108, c[0x0][0x278] ;  /* 0x00009e00ff6c7b82 */ /* 0x000e620000000800 */
[--C-:B----4-:R-:W-:Y:S02]  /*384c0*/  IMAD R248, R110, 0x20c, R188.reuse ;  /* 0x0000020c6ef87824 */ /* 0x110fe400078e02bc */
[----:B------:R4:W-:Y:S04]  /*384d0*/  STG.E.U16 desc[UR4][R242.64], R126 ;  /* 0x0000007ef2007986 */ /* 0x0009e8000c101504 */
[----:B------:R0:W-:Y:S04]  /*384e0*/  STG.E.U16 desc[UR4][R248.64], R127 ;  /* 0x0000007ff8007986 */ /* 0x0001e8000c101504 */
[----:B----4-:R-:W4:Y:S04]  /*384f0*/  LDL.LU.64 R242, [R1+0x440] ;  /* 0x0004400001f27983 */ /* 0x010f280000300a00 */
[----:B0-----:R-:W4:Y:S01]  /*38500*/  LDL.LU.64 R248, [R1+0xb8] ;  /* 0x0000b80001f87983 */ /* 0x001f220000300a00 */
[----:B------:R-:W-:Y:S01]  /*38510*/  IMAD R230, R129, 0x20e, R188 ;  /* 0x0000020e81e67824 */ /* 0x000fe200078e02bc */
[----:B------:R-:W-:-:S05]  /*38520*/  PRMT R110, R127, 0x7632, R110 ;  /* 0x000076327f6e7816 */ /* 0x000fca000000006e */
[----:B------:R0:W-:Y:S01]  /*38530*/  STG.E.U16 desc[UR4][R230.64], R110 ;  /* 0x0000006ee6007986 */ /* 0x0001e2000c101504 */
[--C-:B--2---:R-:W-:Y:S02]  /*38540*/  IMAD R232, R111, 0x210, R188.reuse ;  /* 0x000002106fe87824 */ /* 0x104fe400078e02bc */
[----:B------:R-:W2:Y:S03]  /*38550*/  LDC R111, c[0x0][0x278] ;  /* 0x00009e00ff6f7b82 */ /* 0x000ea60000000800 */
[----:B------:R1:W-:Y:S05]  /*38560*/  STG.E.U16 desc[UR4][R232.64], R120 ;  /* 0x00000078e8007986 */ /* 0x0003ea000c101504 */
[----:B0-----:R-:W4:Y:S01]  /*38570*/  LDC R110, c[0x0][0x278] ;  /* 0x00009e00ff6e7b82 */ /* 0x001f220000000800 */
[----:B------:R-:W2:Y:S04]  /*38580*/  LDL.LU.64 R230, [R1+0xb0] ;  /* 0x0000b00001e67983 */ /* 0x000ea80000300a00 */
[----:B-1----:R-:W2:Y:S01]  /*38590*/  LDL.LU.64 R232, [R1+0xa8] ;  /* 0x0000a80001e87983 */ /* 0x002ea20000300a00 */
[--C-:B------:R-:W-:Y:S01]  /*385a0*/  IMAD R234, R109, 0x212, R188.reuse ;  /* 0x000002126dea7824 */ /* 0x100fe200078e02bc */
[----:B------:R-:W-:Y:S01]  /*385b0*/  PRMT R109, R120, 0x7632, R109 ;  /* 0x00007632786d7816 */ /* 0x000fe2000000006d */
[--C-:B------:R-:W-:Y:S01]  /*385c0*/  IMAD R228, R125, 0x214, R188.reuse ;  /* 0x000002147de47824 */ /* 0x100fe200078e02bc */
[----:B------:R-:W0:Y:S03]  /*385d0*/  LDC R120, c[0x0][0x278] ;  /* 0x00009e00ff787b82 */ /* 0x000e260000000800 */
[----:B------:R1:W-:Y:S04]  /*385e0*/  STG.E.U16 desc[UR4][R234.64], R109 ;  /* 0x0000006dea007986 */ /* 0x0003e8000c101504 */
[----:B------:R1:W-:Y:S04]  /*385f0*/  STG.E.U16 desc[UR4][R228.64], R121 ;  /* 0x00000079e4007986 */ /* 0x0003e8000c101504 */
[----:B-1----:R-:W2:Y:S01]  /*38600*/  LDL.LU.64 R234, [R1+0xa0] ;  /* 0x0000a00001ea7983 */ /* 0x002ea20000300a00 */
[----:B------:R-:W1:Y:S01]  /*38610*/  LDC R109, c[0x0][0x278] ;  /* 0x00009e00ff6d7b82 */ /* 0x000e620000000800 */
[----:B------:R-:W-:Y:S01]  /*38620*/  PRMT R121, R121, 0x7632, R121 ;  /* 0x0000763279797816 */ /* 0x000fe20000000079 */
[----:B---3--:R-:W-:-:S06]  /*38630*/  IMAD R236, R124, 0x216, R188 ;  /* 0x000002167cec7824 */ /* 0x008fcc00078e02bc */
[----:B------:R-:W3:Y:S01]  /*38640*/  LDC R124, c[0x0][0x278] ;  /* 0x00009e00ff7c7b82 */ /* 0x000ee20000000800 */
[--C-:B------:R-:W-:Y:S01]  /*38650*/  IMAD R238, R128, 0x218, R188.reuse ;  /* 0x0000021880ee7824 */ /* 0x100fe200078e02bc */
[----:B------:R0:W-:Y:S04]  /*38660*/  STG.E.U16 desc[UR4][R236.64], R121 ;  /* 0x00000079ec007986 */ /* 0x0001e8000c101504 */
[----:B------:R0:W-:Y:S04]  /*38670*/  STG.E.U16 desc[UR4][R238.64], R122 ;  /* 0x0000007aee007986 */ /* 0x0001e8000c101504 */
[----:B0-----:R-:W3:Y:S01]  /*38680*/  LDL.LU.64 R236, [R1+0x98] ;  /* 0x0000980001ec7983 */ /* 0x001ee20000300a00 */
[----:B------:R-:W0:Y:S03]  /*38690*/  LDC R121, c[0x0][0x278] ;  /* 0x00009e00ff797b82 */ /* 0x000e260000000800 */
[----:B------:R-:W3:Y:S01]  /*386a0*/  LDL.LU.64 R238, [R1+0x90] ;  /* 0x0000900001ee7983 */ /* 0x000ee20000300a00 */
[----:B------:R-:W-:Y:S01]  /*386b0*/  IMAD R240, R108, 0x21a, R188 ;  /* 0x0000021a6cf07824 */ /* 0x000fe200078e02bc */
[----:B------:R-:W-:-:S03]  /*386c0*/  PRMT R108, R122, 0x7632, R108 ;  /* 0x000076327a6c7816 */ /* 0x000fc6000000006c */
[----:B------:R-:W0:Y:S02]  /*386d0*/  LDC R122, c[0x0][0x278] ;  /* 0x00009e00ff7a7b82 */ /* 0x000e240000000800 */
[----:B------:R1:W-:Y:S04]  /*386e0*/  STG.E.U16 desc[UR4][R240.64], R108 ;  /* 0x0000006cf0007986 */ /* 0x0003e8000c101504 */
[----:B-1----:R-:W0:Y:S02]  /*386f0*/  LDL.LU.64 R240, [R1+0x88] ;  /* 0x0000880001f07983 */ /* 0x002e240000300a00 */
[----:B------:R-:W1:Y:S02]  /*38700*/  LDC R108, c[0x0][0x278] ;  /* 0x00009e00ff6c7b82 */ /* 0x000e640000000800 */
[----:B------:R-:W3:Y:S01]  /*38710*/  LDL.LU.64 R224, [R1+0x80] ;  /* 0x0000800001e07983 */ /* 0x000ee20000300a00 */
[----:B----4-:R-:W-:-:S05]  /*38720*/  IMAD R242, R110, 0x21c, R188 ;  /* 0x0000021c6ef27824 */ /* 0x010fca00078e02bc */
[----:B------:R-:W4:Y:S01]  /*38730*/  LDC R110, c[0x0][0x278] ;  /* 0x00009e00ff6e7b82 */ /* 0x000f220000000800 */
[--C-:B--2---:R-:W-:Y:S01]  /*38740*/  IMAD R248, R111, 0x21e, R188.reuse ;  /* 0x0000021e6ff87824 */ /* 0x104fe200078e02bc */
[----:B------:R-:W-:Y:S01]  /*38750*/  PRMT R111, R123, 0x7632, R111 ;  /* 0x000076327b6f7816 */ /* 0x000fe2000000006f */
[----:B------:R2:W-:Y:S04]  /*38760*/  STG.E.U16 desc[UR4][R242.64], R123 ;  /* 0x0000007bf2007986 */ /* 0x0005e8000c101504 */
[----:B------:R1:W-:Y:S04]  /*38770*/  STG.E.U16 desc[UR4][R248.64], R111 ;  /* 0x0000006ff8007986 */ /* 0x0003e8000c101504 */
[----:B--2---:R-:W2:Y:S04]  /*38780*/  LDL.LU.64 R242, [R1+0x78] ;  /* 0x0000780001f27983 */ /* 0x004ea80000300a00 */
[----:B-1----:R-:W2:Y:S01]  /*38790*/  LDL.LU.64 R248, [R1+0x70] ;  /* 0x0000700001f87983 */ /* 0x002ea20000300a00 */
[----:B------:R-:W1:Y:S01]  /*387a0*/  LDC R111, c[0x0][0x278] ;  /* 0x00009e00ff6f7b82 */ /* 0x000e620000000800 */
[----:B------:R-:W-:-:S02]  /*387b0*/  IMAD R230, R109, 0x220, R188 ;  /* 0x000002206de67824 */ /* 0x000fc400078e02bc */
[----:B------:R-:W2:Y:S01]  /*387c0*/  LDL.LU.64 R226, [R1+0x68] ;  /* 0x0000680001e27983 */ /* 0x000ea20000300a00 */
[----:B------:R-:W-:Y:S01]  /*387d0*/  IMAD R232, R120, 0x222, R188 ;  /* 0x0000022278e87824 */ /* 0x000fe200078e02bc */
[----:B------:R-:W-:-:S03]  /*387e0*/  PRMT R120, R116, 0x7632, R120 ;  /* 0x0000763274787816 */ /* 0x000fc60000000078 */
[----:B------:R-:W2:Y:S01]  /*387f0*/  LDC R109, c[0x0][0x278] ;  /* 0x00009e00ff6d7b82 */ /* 0x000ea20000000800 */
[----:B------:R4:W-:Y:S04]  /*38800*/  STG.E.U16 desc[UR4][R230.64], R116 ;  /* 0x00000074e6007986 */ /* 0x0009e8000c101504 */
[----:B------:R-:W2:Y:S04]  /*38810*/  LDL.LU.64 R228, [R1+0x60] ;  /* 0x0000600001e47983 */ /* 0x000ea80000300a00 */
[----:B------:R3:W-:Y:S01]  /*38820*/  STG.E.U16 desc[UR4][R232.64], R120 ;  /* 0x00000078e8007986 */ /* 0x0007e2000c101504 */
[----:B----4-:R-:W4:Y:S03]  /*38830*/  LDC R116, c[0x0][0x278] ;  /* 0x00009e00ff747b82 */ /* 0x010f260000000800 */
[----:B------:R-:W4:Y:S04]  /*38840*/  LDL.LU.64 R230, [R1+0x58] ;  /* 0x0000580001e67983 */ /* 0x000f280000300a00 */
[----:B---3--:R-:W3:Y:S01]  /*38850*/  LDL.LU.64 R232, [R1+0x50] ;  /* 0x0000500001e87983 */ /* 0x008ee20000300a00 */
[----:B------:R-:W-:Y:S01]  /*38860*/  IMAD R234, R124, 0x224, R188 ;  /* 0x000002247cea7824 */ /* 0x000fe200078e02bc */
[----:B------:R-:W4:Y:S04]  /*38870*/  LDC R120, c[0x0][0x278] ;  /* 0x00009e00ff787b82 */ /* 0x000f280000000800 */
[----:B------:R1:W-:Y:S02]  /*38880*/  STG.E.U16 desc[UR4][R234.64], R117 ;  /* 0x00000075ea007986 */ /* 0x0003e4000c101504 */
[----:B-1----:R-:W-:-:S02]  /*38890*/  PRMT R117, R117, 0x7632, R117 ;  /* 0x0000763275757816 */ /* 0x002fc40000000075 */
[----:B------:R-:W3:Y:S01]  /*388a0*/  LDL.LU.64 R234, [R1+0x48] ;  /* 0x0000480001ea7983 */ /* 0x000ee20000300a00 */
[--C-:B------:R-:W-:Y:S02]  /*388b0*/  IMAD R236, R108, 0x226, R188.reuse ;  /* 0x000002266cec7824 */ /* 0x100fe400078e02bc */
[----:B------:R-:W1:Y:S01]  /*388c0*/  LDC R108, c[0x0][0x278] ;  /* 0x00009e00ff6c7b82 */ /* 0x000e620000000800 */
[----:B------:R-:W-:Y:S01]  /*388d0*/  IMAD R238, R110, 0x228, R188 ;  /* 0x000002286eee7824 */ /* 0x000fe200078e02bc */
[----:B------:R-:W-:Y:S01]  /*388e0*/  PRMT R110, R118, 0x7632, R110 ;  /* 0x00007632766e7816 */ /* 0x000fe2000000006e */
[----:B------:R1:W-:Y:S04]  /*388f0*/  STG.E.U16 desc[UR4][R236.64], R117 ;  /* 0x00000075ec007986 */ /* 0x0003e8000c101504 */
[----:B------:R1:W-:Y:S04]  /*38900*/  STG.E.U16 desc[UR4][R238.64], R118 ;  /* 0x00000076ee007986 */ /* 0x0003e8000c101504 */
[----:B-1----:R-:W3:Y:S01]  /*38910*/  LDL.LU.64 R236, [R1+0x40] ;  /* 0x0000400001ec7983 */ /* 0x002ee20000300a00 */
[----:B------:R-:W1:Y:S03]  /*38920*/  LDC R117, c[0x0][0x278] ;  /* 0x00009e00ff757b82 */ /* 0x000e660000000800 */
[----:B------:R-:W3:Y:S05]  /*38930*/  LDL.LU.64 R238, [R1+0x38] ;  /* 0x0000380001ee7983 */ /* 0x000eea0000300a00 */
[----:B------:R-:W1:Y:S01]  /*38940*/  LDC R118, c[0x0][0x278] ;  /* 0x00009e00ff767b82 */ /* 0x000e620000000800 */
[----:B0-----:R-:W-:-:S07]  /*38950*/  IMAD R240, R121, 0x22a, R188 ;  /* 0x0000022a79f07824 */ /* 0x001fce00078e02bc */
[----:B------:R-:W0:Y:S01]  /*38960*/  LDC R121, c[0x0][0x278] ;  /* 0x00009e00ff797b82 */ /* 0x000e220000000800 */
[--C-:B------:R-:W-:Y:S01]  /*38970*/  IMAD R224, R111, 0x22c, R188.reuse ;  /* 0x0000022c6fe07824 */ /* 0x100fe200078e02bc */
[----:B------:R1:W-:Y:S04]  /*38980*/  STG.E.U16 desc[UR4][R240.64], R110 ;  /* 0x0000006ef0007986 */ /* 0x0003e8000c101504 */
[----:B------:R-:W-:Y:S02]  /*38990*/  STG.E.U16 desc[UR4][R224.64], R119 ;  /* 0x00000077e0007986 */ /* 0x000fe4000c101504 */
[----:B------:R-:W0:Y:S02]  /*389a0*/  LDC R111, c[0x0][0x278] ;  /* 0x00009e00ff6f7b82 */ /* 0x000e240000000800 */
[----:B-1----:R-:W3:Y:S06]  /*389b0*/  LDL.LU.64 R240, [R1+0x30] ;  /* 0x0000300001f07983 */ /* 0x002eec0000300a00 */
[----:B------:R-:W3:Y:S01]  /*389c0*/  LDC R110, c[0x0][0x278] ;  /* 0x00009e00ff6e7b82 */ /* 0x000ee20000000800 */
[--C-:B--2---:R-:W-:Y:S01]  /*389d0*/  IMAD R242, R109, 0x22e, R188.reuse ;  /* 0x0000022e6df27824 */ /* 0x104fe200078e02bc */
[----:B------:R-:W-:Y:S01]  /*389e0*/  PRMT R109, R119, 0x7632, R109 ;  /* 0x00007632776d7816 */ /* 0x000fe2000000006d */
[----:B----4-:R-:W-:-:S04]  /*389f0*/  IMAD R248, R116, 0x230, R188 ;  /* 0x0000023074f87824 */ /* 0x010fc800078e02bc */
[----:B------:R1:W-:Y:S01]  /*38a00*/  STG.E.U16 desc[UR4][R242.64], R109 ;  /* 0x0000006df2007986 */ /* 0x0003e2000c101504 */
[----:B------:R-:W2:Y:S03]  /*38a10*/  LDC R116, c[0x0][0x278] ;  /* 0x00009e00ff747b82 */ /* 0x000ea60000000800 */
[----:B------:R4:W-:Y:S04]  /*38a20*/  STG.E.U16 desc[UR4][R248.64], R112 ;  /* 0x00000070f8007986 */ /* 0x0009e8000c101504 */
[----:B-1----:R-:W2:Y:S01]  /*38a30*/  LDL.LU.64 R242, [R1+0x28] ;  /* 0x0000280001f27983 */ /* 0x002ea20000300a00 */
[----:B------:R-:W-:Y:S01]  /*38a40*/  IMAD R226, R120, 0x232, R188 ;  /* 0x0000023278e27824 */ /* 0x000fe200078e02bc */
[----:B------:R-:W1:Y:S02]  /*38a50*/  LDC R109, c[0x0][0x278] ;  /* 0x00009e00ff6d7b82 */ /* 0x000e640000000800 */
[----:B----4-:R-:W4:Y:S01]  /*38a60*/  LDL.LU.64 R248, [R1+0x20] ;  /* 0x0000200001f87983 */ /* 0x010f220000300a00 */
[----:B------:R-:W-:-:S05]  /*38a70*/  PRMT R112, R112, 0x7632, R112 ;  /* 0x0000763270707816 */ /* 0x000fca0000000070 */
[----:B------:R0:W-:Y:S01]  /*38a80*/  STG.E.U16 desc[UR4][R226.64], R112 ;  /* 0x00000070e2007986 */ /* 0x0001e2000c101504 */
[--C-:B------:R-:W-:Y:S01]  /*38a90*/  IMAD R228, R122, 0x234, R188.reuse ;  /* 0x000002347ae47824 */ /* 0x100fe200078e02bc */
[----:B------:R-:W4:Y:S01]  /*38aa0*/  LDC R120, c[0x0][0x278] ;  /* 0x00009e00ff787b82 */ /* 0x000f220000000800 */
[----:B---3--:R-:W-:-:S07]  /*38ab0*/  IMAD R232, R110, 0x238, R188 ;  /* 0x000002386ee87824 */ /* 0x008fce00078e02bc */
[----:B------:R-:W4:Y:S08]  /*38ac0*/  LDC R110, c[0x0][0x278] ;  /* 0x00009e00ff6e7b82 */ /* 0x000f300000000800 */
[----:B0-----:R-:W0:Y:S01]  /*38ad0*/  LDC R112, c[0x0][0x278] ;  /* 0x00009e00ff707b82 */ /* 0x001e220000000800 */
[----:B------:R-:W-:Y:S01]  /*38ae0*/  IMAD R230, R108, 0x236, R188 ;  /* 0x000002366ce67824 */ /* 0x000fe200078e02bc */
[----:B------:R-:W-:Y:S01]  /*38af0*/  PRMT R108, R113, 0x7632, R108 ;  /* 0x00007632716c7816 */ /* 0x000fe2000000006c */
[----:B------:R3:W-:Y:S01]  /*38b00*/  STG.E.U16 desc[UR4][R228.64], R113 ;  /* 0x00000071e4007986 */ /* 0x0007e2000c101504 */
[----:B------:R-:W-:Y:S01]  /*38b10*/  IMAD R234, R111, 0x23a, R188 ;  /* 0x0000023a6fea7824 */ /* 0x000fe200078e02bc */
[----:B------:R-:W-:-:S02]  /*38b20*/  PRMT R111, R114, 0x7632, R111 ;  /* 0x00007632726f7816 */ /* 0x000fc4000000006f */
[----:B------:R1:W-:Y:S01]  /*38b30*/  STG.E.U16 desc[UR4][R230.64], R108 ;  /* 0x0000006ce6007986 */ /* 0x0003e2000c101504 */
[----:B------:R-:W-:-:S03]  /*38b40*/  PRMT R122, R104, 0x7632, R122 ;  /* 0x00007632687a7816 */ /* 0x000fc6000000007a */
[----:B------:R1:W-:Y:S01]  /*38b50*/  STG.E.U16 desc[UR4][R232.64], R114 ;  /* 0x00000072e8007986 */ /* 0x0003e2000c101504 */
[----:B---3--:R-:W3:Y:S03]  /*38b60*/  LDC R113, c[0x0][0x278] ;  /* 0x00009e00ff717b82 */ /* 0x008ee60000000800 */
[----:B------:R2:W-:Y:S05]  /*38b70*/  STG.E.U16 desc[UR4][R234.64], R111 ;  /* 0x0000006fea007986 */ /* 0x0005ea000c101504 */
[----:B-1----:R-:W1:Y:S08]  /*38b80*/  LDC R108, c[0x0][0x278] ;  /* 0x00009e00ff6c7b82 */ /* 0x002e700000000800 */
[----:B------:R-:W4:Y:S01]  /*38b90*/  LDC R114, c[0x0][0x278] ;  /* 0x00009e00ff727b82 */ /* 0x000f220000000800 */
[----:B------:R-:W-:Y:S01]  /*38ba0*/  IMAD R236, R109, 0x23c, R188 ;  /* 0x0000023c6dec7824 */ /* 0x000fe200078e02bc */
[----:B------:R-:W-:-:S06]  /*38bb0*/  PRMT R109, R115, 0x7632, R109 ;  /* 0x00007632736d7816 */ /* 0x000fcc000000006d */
[----:B--2---:R-:W2:Y:S01]  /*38bc0*/  LDC R111, c[0x0][0x278] ;  /* 0x00009e00ff6f7b82 */ /* 0x004ea20000000800 */
[--C-:B------:R-:W-:Y:S01]  /*38bd0*/  IMAD R238, R116, 0x23e, R188.reuse ;  /* 0x0000023e74ee7824 */ /* 0x100fe200078e02bc */
[----:B------:R0:W-:Y:S04]  /*38be0*/  STG.E.U16 desc[UR4][R236.64], R115 ;  /* 0x00000073ec007986 */ /* 0x0001e8000c101504 */
[----:B------:R3:W-:Y:S01]  /*38bf0*/  STG.E.U16 desc[UR4][R238.64], R109 ;  /* 0x0000006dee007986 */ /* 0x0007e2000c101504 */
[----:B-1----:R-:W-:Y:S01]  /*38c00*/  IMAD R119, R108, 0x123, RZ ;  /* 0x000001236c777824 */ /* 0x002fe200078e02ff */
[----:B------:R-:W1:Y:S08]  /*38c10*/  LDC R116, c[0x0][0x278] ;  /* 0x00009e00ff747b82 */ /* 0x000e700000000800 */
[----:B0-----:R-:W0:Y:S01]  /*38c20*/  LDC R115, c[0x0][0x278] ;  /* 0x00009e00ff737b82 */ /* 0x001e220000000800 */
[----:B---3--:R-:W-:Y:S01]  /*38c30*/  IMAD R108, R113, 0x246, R188 ;  /* 0x00000246716c7824 */ /* 0x008fe200078e02bc */
[----:B------:R-:W-:Y:S01]  /*38c40*/  LEA.HI.X.SX32 R109, R119, R3, 0x1, P4 ;  /* 0x00000003776d7211 */ /* 0x000fe200020f0eff */
[----:B------:R-:W-:Y:S01]  /*38c50*/  IMAD R121, R121, 0x250, RZ ;  /* 0x0000025079797824 */ /* 0x000fe200078e02ff */
[----:B------:R-:W-:Y:S01]  /*38c60*/  PRMT R123, R107, 0x7632, R123 ;  /* 0x000076326b7b7816 */ /* 0x000fe2000000007b */
[----:B------:R-:W3:Y:S03]  /*38c70*/  LDL.LU R239, [R1+0x94c] ;  /* 0x00094c0001ef7983 */ /* 0x000ee60000300800 */
[----:B------:R-:W1:Y:S01]  /*38c80*/  LDC R119, c[0x0][0x278] ;  /* 0x00009e00ff777b82 */ /* 0x000e620000000800 */
[----:B------:R-:W3:Y:S04]  /*38c90*/  LDL.LU R237, [R1+0x948] ;  /* 0x0009480001ed7983 */ /* 0x000ee80000300800 */
[----:B------:R-:W3:Y:S03]  /*38ca0*/  LDL.LU R238, [R1+0x7f4] ;  /* 0x0007f40001ee7983 */ /* 0x000ee60000300800 */
[----:B------:R-:W1:Y:S01]  /*38cb0*/  LDC R113, c[0x0][0x278] ;  /* 0x00009e00ff717b82 */ /* 0x000e620000000800 */
[----:B0-----:R-:W-:-:S07]  /*38cc0*/  IMAD R115, R115, 0x24c, RZ ;  /* 0x0000024c73737824 */ /* 0x001fce00078e02ff */
[----:B------:R-:W0:Y:S08]  /*38cd0*/  LDC R234, c[0x0][0x278] ;  /* 0x00009e00ffea7b82 */ /* 0x000e300000000800 */
[----:B------:R-:W0:Y:S01]  /*38ce0*/  LDC R236, c[0x0][0x278] ;  /* 0x00009e00ffec7b82 */ /* 0x000e220000000800 */
[----:B------:R-:W-:-:S07]  /*38cf0*/  IMAD R240, R117, 0x240, R188 ;  /* 0x0000024075f07824 */ /* 0x000fce00078e02bc */
[----:B------:R-:W1:Y:S01]  /*38d00*/  LDC R117, c[0x0][0x278] ;  /* 0x00009e00ff757b82 */ /* 0x000e620000000800 */
[----:B------:R0:W-:Y:S01]  /*38d10*/  STG.E.U16 desc[UR4][R240.64], R104 ;  /* 0x00000068f0007986 */ /* 0x0001e2000c101504 */
[----:B------:R-:W-:-:S03]  /*38d20*/  IMAD R242, R112, 0x242, R188 ;  /* 0x0000024270f27824 */ /* 0x000fc600078e02bc */
[----:B0-----:R-:W3:Y:S01]  /*38d30*/  LDL.LU R240, [R1+0x7e4] ;  /* 0x0007e40001f07983 */ /* 0x001ee20000300800 */
[----:B----4-:R-:W-:-:S03]  /*38d40*/  IMAD R248, R110, 0x244, R188 ;  /* 0x000002446ef87824 */ /* 0x010fc600078e02bc */
[----:B------:R0:W-:Y:S01]  /*38d50*/  STG.E.U16 desc[UR4][R242.64], R122 ;  /* 0x0000007af2007986 */ /* 0x0001e2000c101504 */
[----:B--2---:R-:W-:Y:S01]  /*38d60*/  IMAD R104, R111, 0x248, R188 ;  /* 0x000002486f687824 */ /* 0x004fe200078e02bc */
[----:B------:R-:W2:Y:S02]  /*38d70*/  LDC R112, c[0x0][0x278] ;  /* 0x00009e00ff707b82 */ /* 0x000ea40000000800 */
[----:B------:R4:W-:Y:S01]  /*38d80*/  STG.E.U16 desc[UR4][R248.64], R105 ;  /* 0x00000069f8007986 */ /* 0x0009e2000c101504 */
[----:B------:R-:W-:Y:S02]  /*38d90*/  PRMT R110, R105, 0x7632, R110 ;  /* 0x00007632696e7816 */ /* 0x000fe4000000006e */
[----:B0-----:R-:W-:Y:S01]  /*38da0*/  PRMT R122, R106, 0x7632, R122 ;  /* 0x000076326a7a7816 */ /* 0x001fe2000000007a */
[----:B-1----:R-:W-:Y:S01]  /*38db0*/  IMAD R117, R117, 0x127, RZ ;  /* 0x0000012775757824 */ /* 0x002fe200078e02ff */
[----:B------:R-:W3:Y:S01]  /*38dc0*/  LDL.LU R243, [R1+0x7f0] ;  /* 0x0007f00001f37983 */ /* 0x000ee20000300800 */
[----:B----4-:R-:W0:Y:S03]  /*38dd0*/  LDC R249, c[0x0][0x278] ;  /* 0x00009e00fff97b82 */ /* 0x010e260000000800 */
[----:B------:R1:W-:Y:S01]  /*38de0*/  STG.E.U16 desc[UR4][R108.64], R110 ;  /* 0x0000006e6c007986 */ /* 0x0003e2000c101504 */
[----:B------:R-:W-:-:S02]  /*38df0*/  IMAD R188, R189, 0x24a, R188 ;  /* 0x0000024abdbc7824 */ /* 0x000fc400078e02bc */
[----:B------:R-:W-:Y:S01]  /*38e00*/  IMAD R111, R116, 0x24e, RZ ;  /* 0x0000024e746f7824 */ /* 0x000fe200078e02ff */
[----:B------:R-:W4:Y:S01]  /*38e10*/  LDL.LU R241, [R1+0x7ec] ;  /* 0x0007ec0001f17983 */ /* 0x000f220000300800 */
[----:B------:R-:W2:Y:S01]  /*38e20*/  LDC R116, c[0x0][0x278] ;  /* 0x00009e00ff747b82 */ /* 0x000ea20000000800 */
[----:B------:R-:W-:Y:S02]  /*38e30*/  IMAD R113, R113, 0x256, RZ ;  /* 0x0000025671717824 */ /* 0x000fe400078e02ff */
[----:B------:R-:W4:Y:S01]  /*38e40*/  LDL.LU R242, [R1+0x7e8] ;  /* 0x0007e80001f27983 */ /* 0x000f220000300800 */
[----:B0-----:R-:W-:Y:S02]  /*38e50*/  IMAD R249, R249, 0x124, RZ ;  /* 0x00000124f9f97824 */ /* 0x001fe400078e02ff */
[----:B-1----:R-:W-:Y:S01]  /*38e60*/  IMAD R109, R114, 0x125, RZ ;  /* 0x00000125726d7824 */ /* 0x002fe200078e02ff */
[----:B------:R-:W-:Y:S01]  /*38e70*/  IADD3 R108, P4, R115, R2, RZ ;  /* 0x00000002736c7210 */ /* 0x000fe20007f9e0ff */
[----:B------:R-:W0:Y:S01]  /*38e80*/  LDC R114, c[0x0][0x278] ;  /* 0x00009e00ff727b82 */ /* 0x000e220000000800 */
[-C--:B------:R-:W-:Y:S01]  /*38e90*/  LEA.HI.X.SX32 R105, R249, R3.reuse, 0x1, P6 ;  /* 0x00000003f9697211 */ /* 0x080fe200030f0eff */
[----:B------:R-:W4:Y:S06]  /*38ea0*/  LDL.LU R248, [R1+0x7e0] ;  /* 0x0007e00001f87983 */ /* 0x000f2c0000300800 */
[----:B------:R-:W1:Y:S01]  /*38eb0*/  LDC R249, c[0x0][0x278] ;  /* 0x00009e00fff97b82 */ /* 0x000e620000000800 */
[----:B------:R-:W-:-:S07]  /*38ec0*/  LEA.HI.X.SX32 R189, R109, R3, 0x1, P5 ;  /* 0x000000036dbd7211 */ /* 0x000fce00028f0eff */
[----:B------:R-:W2:Y:S01]  /*38ed0*/  LDC R115, c[0x0][0x278] ;  /* 0x00009e00ff737b82 */ /* 0x000ea20000000800 */
[----:B-1----:R-:W-:-:S05]  /*38ee0*/  IMAD R249, R249, 0x126, RZ ;  /* 0x00000126f9f97824 */ /* 0x002fca00078e02ff */
[----:B------:R-:W-:Y:S02]  /*38ef0*/  LEA.HI.X.SX32 R109, R249, R3, 0x1, P4 ;  /* 0x00000003f96d7211 */ /* 0x000fe400020f0eff */
[----:B------:R-:W1:Y:S01]  /*38f00*/  LDC R249, c[0x0][0x278] ;  /* 0x00009e00fff97b82 */ /* 0x000e620000000800 */
[----:B------:R0:W-:Y:S02]  /*38f10*/  STG.E.U16 desc[UR4][R104.64], R106 ;  /* 0x0000006a68007986 */ /* 0x0001e4000c101504 */
[----:B0-----:R-:W-:Y:S01]  /*38f20*/  IMAD R105, R119, 0x252, RZ ;  /* 0x0000025277697824 */ /* 0x001fe200078e02ff */
[----:B------:R-:W-:-:S04]  /*38f30*/  IADD3 R104, P5, R121, R2, RZ ;  /* 0x0000000279687210 */ /* 0x000fc80007fbe0ff */
[----:B------:R-:W-:Y:S01]  /*38f40*/  IADD3 R106, P4, R105, R2, RZ ;  /* 0x00000002696a7210 */ /* 0x000fe20007f9e0ff */
[----:B-1----:R-:W-:-:S05]  /*38f50*/  IMAD R249, R249, 0x128, RZ ;  /* 0x00000128f9f97824 */ /* 0x002fca00078e02ff */
[----:B------:R-:W-:Y:S02]  /*38f60*/  LEA.HI.X.SX32 R105, R249, R3, 0x1, P5 ;  /* 0x00000003f9697211 */ /* 0x000fe400028f0eff */
[----:B------:R-:W0:Y:S01]  /*38f70*/  LDC R249, c[0x0][0x278] ;  /* 0x00009e00fff97b82 */ /* 0x000e220000000800 */
[----:B------:R-:W-:Y:S01]  /*38f80*/  IMAD R121, R118, 0x254, RZ ;  /* 0x0000025476797824 */ /* 0x000fe200078e02ff */
[----:B------:R-:W-:Y:S04]  /*38f90*/  STG.E.U16 desc[UR4][R188.64], R122 ;  /* 0x0000007abc007986 */ /* 0x000fe8000c101504 */
[----:B------:R1:W-:Y:S01]  /*38fa0*/  STG.E.U16 desc[UR4][R108.64], R107 ;  /* 0x0000006b6c007986 */ /* 0x0003e2000c101504 */
[-C--:B------:R-:W-:Y:S01]  /*38fb0*/  IADD3 R110, P6, R111, R2.reuse, RZ ;  /* 0x000000026f6e7210 */ /* 0x080fe20007fde0ff */
[----:B------:R-:W-:Y:S01]  /*38fc0*/  IMAD R119, R120, 0x129, RZ ;  /* 0x0000012978777824 */ /* 0x000fe200078e02ff */
[----:B------:R-:W3:Y:S01]  /*38fd0*/  LDC R118, c[0x0][0x278] ;  /* 0x00009e00ff767b82 */ /* 0x000ee20000000800 */
[----:B-1----:R-:W-:Y:S01]  /*38fe0*/  IADD3 R108, P5, R121, R2, RZ ;  /* 0x00000002796c7210 */ /* 0x002fe20007fbe0ff */
[----:B--2---:R-:W-:-:S02]  /*38ff0*/  IMAD R115, R115, 0x25c, RZ ;  /* 0x0000025c73737824 */ /* 0x004fc400078e02ff */
[----:B0-----:R-:W-:Y:S01]  /*39000*/  IMAD R249, R249, 0x12a, RZ ;  /* 0x0000012af9f97824 */ /* 0x001fe200078e02ff */
[----:B------:R-:W-:-:S03]  /*39010*/  LEA.HI.X.SX32 R111, R117, R3, 0x1, P6 ;  /* 0x00000003756f7211 */ /* 0x000fc600030f0eff */
[----:B------:R-:W0:Y:S01]  /*39020*/  LDC R120, c[0x0][0x278] ;  /* 0x00009e00ff787b82 */ /* 0x000e220000000800 */
[----:B------:R-:W-:-:S07]  /*39030*/  LEA.HI.X.SX32 R109, R249, R3, 0x1, P5 ;  /* 0x00000003f96d7211 */ /* 0x000fce00028f0eff */
[----:B------:R-:W1:Y:S01]  /*39040*/  LDC R249, c[0x0][0x278] ;  /* 0x00009e00fff97b82 */ /* 0x000e620000000800 */
[----:B------:R-:W-:Y:S01]  /*39050*/  STG.E.U16 desc[UR4][R110.64], R123 ;  /* 0x0000007b6e007986 */ /* 0x000fe2000c101504 */
[----:B------:R-:W-:-:S03]  /*39060*/  LEA.HI.X.SX32 R107, R119, R3, 0x1, P4 ;  /* 0x00000003776b7211 */ /* 0x000fc600020f0eff */
[----:B------:R2:W-:Y:S01]  /*39070*/  STG.E.U16 desc[UR4][R104.64], R96 ;  /* 0x0000006068007986 */ /* 0x0005e2000c101504 */
[----:B------:R-:W-:Y:S02]  /*39080*/  PRMT R121, R96, 0x7632, R121 ;  /* 0x0000763260797816 */ /* 0x000fe40000000079 */
[----:B------:R-:W-:Y:S01]  /*39090*/  PRMT R122, R97, 0x7632, R122 ;  /* 0x00007632617a7816 */ /* 0x000fe2000000007a */
[----:B------:R-:W0:Y:S01]  /*390a0*/  LDC R117, c[0x0][0x278] ;  /* 0x00009e00ff757b82 */ /* 0x000e220000000800 */
[----:B--2---:R-:W-:Y:S01]  /*390b0*/  IMAD R105, R116, 0x258, RZ ;  /* 0x0000025874697824 */ /* 0x004fe200078e02ff */
[----:B------:R-:W-:Y:S01]  /*390c0*/  STG.E.U16 desc[UR4][R106.64], R121 ;  /* 0x000000796a007986 */ /* 0x000fe2000c101504 */
[----:B-1----:R-:W-:-:S03]  /*390d0*/  IMAD R249, R249, 0x12c, RZ ;  /* 0x0000012cf9f97824 */ /* 0x002fc600078e02ff */
[-C--:B------:R-:W-:Y:S01]  /*390e0*/  IADD3 R96, P4, R105, R2.reuse, RZ ;  /* 0x0000000269607210 */ /* 0x080fe20007f9e0ff */
[----:B------:R1:W-:Y:S01]  /*390f0*/  STG.E.U16 desc[UR4][R108.64], R97 ;  /* 0x000000616c007986 */ /* 0x0003e2000c101504 */
[----:B------:R-:W-:Y:S01]  /*39100*/  IMAD R111, R112, 0x12b, RZ ;  /* 0x0000012b706f7824 */ /* 0x000fe200078e02ff */
[----:B------:R-:W-:Y:S01]  /*39110*/  IADD3 R110, P6, R113, R2, RZ ;  /* 0x00000002716e7210 */ /* 0x000fe20007fde0ff */
[----:B------:R-:W-:Y:S01]  /*39120*/  IMAD R105, R114, 0x12d, RZ ;  /* 0x0000012d72697824 */ /* 0x000fe200078e02ff */
[----:B------:R-:W2:Y:S01]  /*39130*/  LDC R119, c[0x0][0x278] ;  /* 0x00009e00ff777b82 */ /* 0x000ea20000000800 */
[----:B-1----:R-:W-:Y:S01]  /*39140*/  LEA.HI.X.SX32 R97, R249, R3, 0x1, P4 ;  /* 0x00000003f9617211 */ /* 0x002fe200020f0eff */
[----:B0-----:R-:W-:-:S06]  /*39150*/  IMAD R117, R117, 0x25a, RZ ;  /* 0x0000025a75757824 */ /* 0x001fcc00078e02ff */
[----:B------:R-:W0:Y:S01]  /*39160*/  LDC R249, c[0x0][0x278] ;  /* 0x00009e00fff97b82 */ /* 0x000e220000000800 */
[----:B------:R-:W-:Y:S02]  /*39170*/  LEA.HI.X.SX32 R111, R111, R3, 0x1, P6 ;  /* 0x000000036f6f7211 */ /* 0x000fe400030f0eff */
[----:B------:R-:W-:Y:S02]  /*39180*/  IADD3 R106, P6, R115, R2, RZ ;  /* 0x00000002736a7210 */ /* 0x000fe40007fde0ff */
[----:B------:R-:W-:-:S03]  /*39190*/  PRMT R116, R98, 0x7632, R116 ;  /* 0x0000763262747816 */ /* 0x000fc60000000074 */
[----:B------:R-:W1:Y:S01]  /*391a0*/  LDC R113, c[0x0][0x278] ;  /* 0x00009e00ff717b82 */ /* 0x000e620000000800 */
[----:B------:R-:W-:-:S07]  /*391b0*/  PRMT R121, R99, 0x7632, R121 ;  /* 0x0000763263797816 */ /* 0x000fce0000000079 */
[----:B------:R-:W4:Y:S01]  /*391c0*/  LDC R112, c[0x0][0x278] ;  /* 0x00009e00ff707b82 */ /* 0x000f220000000800 */
[----:B0-----:R-:W-:Y:S01]  /*391d0*/  IMAD R249, R249, 0x12e, RZ ;  /* 0x0000012ef9f97824 */ /* 0x001fe200078e02ff */
[----:B------:R-:W-:Y:S01]  /*391e0*/  IADD3 R104, P5, R117, R2, RZ ;  /* 0x0000000275687210 */ /* 0x000fe20007fbe0ff */
[----:B------:R0:W-:Y:S05]  /*391f0*/  STG.E.U16 desc[UR4][R110.64], R122 ;  /* 0x0000007a6e007986 */ /* 0x0001ea000c101504 */
[----:B------:R-:W4:Y:S01]  /*39200*/  LDC R114, c[0x0][0x278] ;  /* 0x00009e00ff727b82 */ /* 0x000f220000000800 */
[----:B------:R-:W-:-:S07]  /*39210*/  LEA.HI.X.SX32 R107, R249, R3, 0x1, P6 ;  /* 0x00000003f96b7211 */ /* 0x000fce00030f0eff */
[----:B------:R-:W3:Y:S01]  /*39220*/  LDC R249, c[0x0][0x278] ;  /* 0x00009e00fff97b82 */ /* 0x000ee20000000800 */
[----:B------:R-:W-:Y:S01]  /*39230*/  IMAD R117, R120, 0x260, RZ ;  /* 0x0000026078757824 */ /* 0x000fe200078e02ff */
[----:B------:R-:W-:Y:S01]  /*39240*/  LEA.HI.X.SX32 R105, R105, R3, 0x1, P5 ;  /* 0x0000000369697211 */ /* 0x000fe200028f0eff */
[----:B------:R2:W-:Y:S04]  /*39250*/  STG.E.U16 desc[UR4][R96.64], R98 ;  /* 0x0000006260007986 */ /* 0x0005e8000c101504 */
[----:B------:R-:W-:Y:S01]  /*39260*/  STG.E.U16 desc[UR4][R104.64], R116 ;  /* 0x0000007468007986 */ /* 0x000fe2000c101504 */
[----:B-1----:R-:W-:Y:S01]  /*39270*/  IMAD R113, R113, 0x264, RZ ;  /* 0x0000026471717824 */ /* 0x002fe200078e02ff */
[----:B0-----:R-:W0:Y:S02]  /*39280*/  LDC R110, c[0x0][0x278] ;  /* 0x00009e00ff6e7b82 */ /* 0x001e240000000800 */
[----:B------:R1:W-:Y:S01]  /*39290*/  STG.E.U16 desc[UR4][R106.64], R99 ;  /* 0x000000636a007986 */ /* 0x0003e2000c101504 */
[----:B--2---:R-:W-:Y:S01]  /*392a0*/  IADD3 R98, P4, R117, R2, RZ ;  /* 0x0000000275627210 */ /* 0x004fe20007f9e0ff */
[----:B------:R-:W-:-:S04]  /*392b0*/  IMAD R119, R119, 0x25e, RZ ;  /* 0x0000025e77777824 */ /* 0x000fc800078e02ff */
[----:B------:R-:W2:Y:S01]  /*392c0*/  LDC R111, c[0x0][0x278] ;  /* 0x00009e00ff6f7b82 */ /* 0x000ea20000000800 */
[----:B---3--:R-:W-:-:S07]  /*392d0*/  IMAD R249, R249, 0x130, RZ ;  /* 0x00000130f9f97824 */ /* 0x008fce00078e02ff */
[----:B------:R-:W3:Y:S01]  /*392e0*/  LDC R109, c[0x0][0x278] ;  /* 0x00009e00ff6d7b82 */ /* 0x000ee20000000800 */
[----:B-1----:R-:W-:-:S07]  /*392f0*/  LEA.HI.X.SX32 R99, R249, R3, 0x1, P4 ;  /* 0x00000003f9637211 */ /* 0x002fce00020f0eff */
[----:B------:R-:W1:Y:S01]  /*39300*/  LDC R249, c[0x0][0x278] ;  /* 0x00009e00fff97b82 */ /* 0x000e620000000800 */
[-C--:B------:R-:W-:Y:S01]  /*39310*/  IADD3 R106, P6, R113, R2.reuse, RZ ;  /* 0x00000002716a7210 */ /* 0x080fe20007fde0ff */
[----:B------:R-:W-:Y:S01]  /*39320*/  IMAD R97, R118, 0x12f, RZ ;  /* 0x0000012f76617824 */ /* 0x000fe200078e02ff */
[----:B------:R-:W-:-:S05]  /*39330*/  IADD3 R96, P5, R119, R2, RZ ;  /* 0x0000000277607210 */ /* 0x000fca0007fbe0ff */
[----:B------:R-:W2:Y:S08]  /*39340*/  LDC R115, c[0x0][0x278] ;  /* 0x00009e00ff737b82 */ /* 0x000eb00000000800 */
[----:B------:R-:W3:Y:S01]  /*39350*/  LDC R108, c[0x0][0x278] ;  /* 0x00009e00ff6c7b82 */ /* 0x000ee20000000800 */
[----:B-1----:R-:W-:-:S07]  /*39360*/  IMAD R249, R249, 0x132, RZ ;  /* 0x00000132f9f97824 */ /* 0x002fce00078e02ff */
[----:B------:R-:W1:Y:S01]  /*39370*/  LDC R116, c[0x0][0x278] ;  /* 0x00009e00ff747b82 */ /* 0x000e620000000800 */
[----:B------:R-:W-:-:S07]  /*39380*/  LEA.HI.X.SX32 R107, R249, R3, 0x1, P6 ;  /* 0x00000003f96b7211 */ /* 0x000fce00030f0eff */
[----:B------:R-:W1:Y:S01]  /*39390*/  LDC R249, c[0x0][0x278] ;  /* 0x00009e00fff97b82 */ /* 0x000e620000000800 */
[----:B----4-:R-:W-:Y:S01]  /*393a0*/  IMAD R119, R112, 0x262, RZ ;  /* 0x0000026270777824 */ /* 0x010fe200078e02ff */
[-C--:B------:R-:W-:Y:S01]  /*393b0*/  LEA.HI.X.SX32 R97, R97, R3.reuse, 0x1, P5 ;  /* 0x0000000361617211 */ /* 0x080fe200028f0eff */
[----:B0-----:R-:W-:Y:S02]  /*393c0*/  IMAD R105, R110, 0x131, RZ ;  /* 0x000001316e697824 */ /* 0x001fe400078e02ff */
[----:B------:R-:W-:Y:S01]  /*393d0*/  IMAD R117, R114, 0x268, RZ ;  /* 0x0000026872757824 */ /* 0x000fe200078e02ff */
[----:B------:R-:W-:Y:S01]  /*393e0*/  IADD3 R104, P5, R119, R2, RZ ;  /* 0x0000000277687210 */ /* 0x000fe20007fbe0ff */
[----:B------:R-:W-:Y:S01]  /*393f0*/  STG.E.U16 desc[UR4][R96.64], R121 ;  /* 0x0000007960007986 */ /* 0x000fe2000c101504 */
[----:B------:R-:W0:Y:S02]  /*39400*/  LDC R112, c[0x0][0x278] ;  /* 0x00009e00ff707b82 */ /* 0x000e240000000800 */
[----:B------:R-:W-:Y:S01]  /*39410*/  LEA.HI.X.SX32 R105, R105, R3, 0x1, P5 ;  /* 0x0000000369697211 */ /* 0x000fe200028f0eff */
[----:B------:R4:W-:Y:S01]  /*39420*/  STG.E.U16 desc[UR4][R98.64], R100 ;  /* 0x0000006462007986 */ /* 0x0009e2000c101504 */
[----:B------:R-:W-:Y:S01]  /*39430*/  PRMT R118, R100, 0x7632, R118 ;  /* 0x0000763264767816 */ /* 0x000fe20000000076 */
[----:B--2---:R-:W-:-:S02]  /*39440*/  IMAD R115, R115, 0x26a, RZ ;  /* 0x0000026a73737824 */ /* 0x004fc400078e02ff */
[----:B---3--:R-:W-:Y:S01]  /*39450*/  IMAD R109, R109, 0x133, RZ ;  /* 0x000001336d6d7824 */ /* 0x008fe200078e02ff */
[----:B------:R-:W2:Y:S01]  /*39460*/  LDC R113, c[0x0][0x278] ;  /* 0x00009e00ff717b82 */ /* 0x000ea20000000800 */
[----:B----4-:R-:W-:Y:S01]  /*39470*/  IADD3 R98, P5, R117, R2, RZ ;  /* 0x0000000275627210 */ /* 0x010fe20007fbe0ff */
[----:B-1----:R-:W-:-:S06]  /*39480*/  IMAD R249, R249, 0x134, RZ ;  /* 0x00000134f9f97824 */ /* 0x002fcc00078e02ff */
[----:B------:R-:W1:Y:S01]  /*39490*/  LDC R110, c[0x0][0x278] ;  /* 0x00009e00ff6e7b82 */ /* 0x000e620000000800 */
[----:B------:R-:W-:-:S07]  /*394a0*/  LEA.HI.X.SX32 R99, R249, R3, 0x1, P5 ;  /* 0x00000003f9637211 */ /* 0x000fce00028f0eff */
[----:B------:R-:W3:Y:S01]  /*394b0*/  LDC R249, c[0x0][0x278] ;  /* 0x00009e00fff97b82 */ /* 0x000ee20000000800 */
[----:B------:R-:W-:Y:S01]  /*394c0*/  IMAD R97, R111, 0x266, RZ ;  /* 0x000002666f617824 */ /* 0x000fe200078e02ff */
[----:B------:R-:W-:Y:S04]  /*394d0*/  STG.E.U16 desc[UR4][R104.64], R118 ;  /* 0x0000007668007986 */ /* 0x000fe8000c101504 */
[-C--:B------:R-:W-:Y:S01]  /*394e0*/  IADD3 R96, P4, R97, R2.reuse, RZ ;  /* 0x0000000261607210 */ /* 0x080fe20007f9e0ff */
[----:B------:R4:W-:Y:S01]  /*394f0*/  STG.E.U16 desc[UR4][R106.64], R101 ;  /* 0x000000656a007986 */ /* 0x0009e2000c101504 */
[----:B------:R-:W-:Y:S01]  /*39500*/  IADD3 R100, P6, R115, R2, RZ ;  /* 0x0000000273647210 */ /* 0x000fe20007fde0ff */
[----:B0-----:R-:W-:Y:S01]  /*39510*/  IMAD R115, R112, 0x26c, RZ ;  /* 0x0000026c70737824 */ /* 0x001fe200078e02ff */
[----:B------:R-:W-:Y:S01]  /*39520*/  LEA.HI.X.SX32 R97, R109, R3, 0x1, P4 ;  /* 0x000000036d617211 */ /* 0x000fe200020f0eff */
[----:B------:R-:W0:Y:S01]  /*39530*/  LDC R111, c[0x0][0x278] ;  /* 0x00009e00ff6f7b82 */ /* 0x000e220000000800 */
[----:B----4-:R-:W-:-:S07]  /*39540*/  PRMT R106, R101, 0x7632, R106 ;  /* 0x00007632656a7816 */ /* 0x010fce000000006a */
[----:B------:R-:W4:Y:S01]  /*39550*/  LDC R114, c[0x0][0x278] ;  /* 0x00009e00ff727b82 */ /* 0x000f220000000800 */
[----:B------:R2:W-:Y:S01]  /*39560*/  STG.E.U16 desc[UR4][R96.64], R106 ;  /* 0x0000006a60007986 */ /* 0x0005e2000c101504 */
[----:B---3--:R-:W-:Y:S02]  /*39570*/  IMAD R249, R249, 0x136, RZ ;  /* 0x00000136f9f97824 */ /* 0x008fe400078e02ff */
[----:B------:R-:W-:Y:S01]  /*39580*/  IMAD R105, R108, 0x135, RZ ;  /* 0x000001356c697824 */ /* 0x000fe200078e02ff */
[----:B------:R-:W-:-:S03]  /*39590*/  PRMT R117, R102, 0x7632, R117 ;  /* 0x0000763266757816 */ /* 0x000fc60000000075 */
[----:B------:R-:W3:Y:S01]  /*395a0*/  LDC R107, c[0x0][0x278] ;  /* 0x00009e00ff6b7b82 */ /* 0x000ee20000000800 */
[----:B--2---:R-:W-:Y:S01]  /*395b0*/  IADD3 R96, P5, R115, R2, RZ ;  /* 0x0000000273607210 */ /* 0x004fe20007fbe0ff */
[----:B------:R2:W-:Y:S06]  /*395c0*/  STG.E.U16 desc[UR4][R98.64], R102 ;  /* 0x0000006662007986 */ /* 0x0005ec000c101504 */
[----:B------:R-:W1:Y:S01]  /*395d0*/  LDC R108, c[0x0][0x278] ;  /* 0x00009e00ff6c7b82 */ /* 0x000e620000000800 */
[----:B------:R-:W-:-:S07]  /*395e0*/  LEA.HI.X.SX32 R97, R249, R3, 0x1, P5 ;  /* 0x00000003f9617211 */ /* 0x000fce00028f0eff */
[----:B------:R-:W4:Y:S01]  /*395f0*/  LDC R249, c[0x0][0x278] ;  /* 0x00009e00fff97b82 */ /* 0x000f220000000800 */
[----:B------:R-:W-:Y:S01]  /*39600*/  LEA.HI.X.SX32 R101, R105, R3, 0x1, P6 ;  /* 0x0000000369657211 */ /* 0x000fe200030f0eff */
[----:B--2---:R-:W-:-:S04]  /*39610*/  IMAD R99, R116, 0x270, RZ ;  /* 0x0000027074637824 */ /* 0x004fc800078e02ff */
[----:B------:R2:W-:Y:S02]  /*39620*/  STG.E.U16 desc[UR4][R100.64], R117 ;  /* 0x0000007564007986 */ /* 0x0005e4000c101504 */
[----:B------:R-:W3:Y:S01]  /*39630*/  LDC R112, c[0x0][0x278] ;  /* 0x00009e00ff707b82 */ /* 0x000ee20000000800 */
[----:B------:R-:W-:Y:S02]  /*39640*/  IMAD R113, R113, 0x26e, RZ ;  /* 0x0000026e71717824 */ /* 0x000fe400078e02ff */
[----:B0-----:R-:W-:-:S05]  /*39650*/  IMAD R111, R111, 0x272, RZ ;  /* 0x000002726f6f7824 */ /* 0x001fca00078e02ff */
[----:B------:R-:W0:Y:S01]  /*39660*/  LDC R109, c[0x0][0x278] ;  /* 0x00009e00ff6d7b82 */ /* 0x000e220000000800 */
[----:B--2---:R-:W-:Y:S01]  /*39670*/  IADD3 R100, P5, R99, R2, RZ ;  /* 0x0000000263647210 */ /* 0x004fe20007fbe0ff */
[----:B----4-:R-:W-:-:S06]  /*39680*/  IMAD R249, R249, 0x138, RZ ;  /* 0x00000138f9f97824 */ /* 0x010fcc00078e02ff */
[----:B------:R-:W2:Y:S01]  /*39690*/  LDC R104, c[0x0][0x278] ;  /* 0x00009e00ff687b82 */ /* 0x000ea20000000800 */
[----:B------:R-:W-:-:S07]  /*396a0*/  LEA.HI.X.SX32 R101, R249, R3, 0x1, P5 ;  /* 0x00000003f9657211 */ /* 0x000fce00028f0eff */
[----:B------:R-:W4:Y:S01]  /*396b0*/  LDC R249, c[0x0][0x278] ;  /* 0x00009e00fff97b82 */ /* 0x000f220000000800 */
[----:B------:R1:W-:Y:S07]  /*396c0*/  STG.E.U16 desc[UR4][R96.64], R103 ;  /* 0x0000006760007986 */ /* 0x0003ee000c101504 */
[----:B------:R-:W2:Y:S01]  /*396d0*/  LDC R106, c[0x0][0x278] ;  /* 0x00009e00ff6a7b82 */ /* 0x000ea20000000800 */
[----:B-1----:R-:W-:Y:S01]  /*396e0*/  IMAD R97, R108, 0x274, RZ ;  /* 0x000002746c617824 */ /* 0x002fe200078e02ff */
[-C--:B------:R-:W-:Y:S01]  /*396f0*/  IADD3 R98, P4, R113, R2.reuse, RZ ;  /* 0x0000000271627210 */ /* 0x080fe20007f9e0ff */
[----:B------:R-:W-:Y:S01]  /*39700*/  IMAD R105, R110, 0x137, RZ ;  /* 0x000001376e697824 */ /* 0x000fe200078e02ff */
[-C--:B------:R-:W-:Y:S01]  /*39710*/  IADD3 R102, P6, R111, R2.reuse, RZ ;  /* 0x000000026f667210 */ /* 0x080fe20007fde0ff */
[----:B---3--:R-:W-:Y:S01]  /*39720*/  IMAD R107, R107, 0x139, RZ ;  /* 0x000001396b6b7824 */ /* 0x008fe200078e02ff */
[----:B------:R-:W-:-:S02]  /*39730*/  IADD3 R96, P5, R97, R2, RZ ;  /* 0x0000000261607210 */ /* 0x000fc40007fbe0ff */
[----:B------:R-:W1:Y:S01]  /*39740*/  LDC R110, c[0x0][0x278] ;  /* 0x00009e00ff6e7b82 */ /* 0x000e620000000800 */
[----:B----4-:R-:W-:Y:S01]  /*39750*/  IMAD R249, R249, 0x13a, RZ ;  /* 0x0000013af9f97824 */ /* 0x010fe200078e02ff */
[-C--:B------:R-:W-:Y:S02]  /*39760*/  LEA.HI.X.SX32 R99, R105, R3.reuse, 0x1, P4 ;  /* 0x0000000369637211 */ /* 0x080fe400020f0eff */
[----:B------:R-:W-:Y:S02]  /*39770*/  PRMT R115, R103, 0x7632, R115 ;  /* 0x0000763267737816 */ /* 0x000fe40000000073 */
[----:B------:R-:W-:Y:S01]  /*39780*/  PRMT R116, R92, 0x7632, R116 ;  /* 0x000076325c747816 */ /* 0x000fe20000000074 */
[----:B0-----:R-:W-:Y:S01]  /*39790*/  IMAD R109, R109, 0x276, RZ ;  /* 0x000002766d6d7824 */ /* 0x001fe200078e02ff */
[-C--:B------:R-:W-:Y:S01]  /*397a0*/  LEA.HI.X.SX32 R97, R249, R3.reuse, 0x1, P5 ;  /* 0x00000003f9617211 */ /* 0x080fe200028f0eff */
[----:B------:R-:W0:Y:S08]  /*397b0*/  LDC R105, c[0x0][0x278] ;  /* 0x00009e00ff697b82 */ /* 0x000e300000000800 */
[----:B------:R-:W3:Y:S01]  /*397c0*/  LDC R249, c[0x0][0x278] ;  /* 0x00009e00fff97b82 */ /* 0x000ee20000000800 */
[----:B------:R-:W-:Y:S01]  /*397d0*/  LEA.HI.X.SX32 R103, R107, R3, 0x1, P6 ;  /* 0x000000036b677211 */ /* 0x000fe200030f0eff */
[----:B------:R-:W-:Y:S04]  /*397e0*/  STG.E.U16 desc[UR4][R98.64], R115 ;  /* 0x0000007362007986 */ /* 0x000fe8000c101504 */
[----:B------:R-:W-:Y:S02]  /*397f0*/  STG.E.U16 desc[UR4][R100.64], R92 ;  /* 0x0000005c64007986 */ /* 0x000fe4000c101504 */
[----:B------:R-:W4:Y:S02]  /*39800*/  LDC R113, c[0x0][0x278] ;  /* 0x00009e00ff717b82 */ /* 0x000f240000000800 */
[----:B------:R2:W-:Y:S04]  /*39810*/  STG.E.U16 desc[UR4][R102.64], R116 ;  /* 0x0000007466007986 */ /* 0x0005e8000c101504 */
[----:B------:R1:W-:Y:S02]  /*39820*/  STG.E.U16 desc[UR4][R96.64], R93 ;  /* 0x0000005d60007986 */ /* 0x0003e4000c101504 */
[----:B------:R-:W4:Y:S01]  /*39830*/  LDC R108, c[0x0][0x278] ;  /* 0x00009e00ff6c7b82 */ /* 0x000f220000000800 */
[----:B--2---:R-:W-:-:S02]  /*39840*/  IMAD R103, R112, 0x278, RZ ;  /* 0x0000027870677824 */ /* 0x004fc400078e02ff */
[----:B---3--:R-:W-:Y:S01]  /*39850*/  IMAD R249, R249, 0x13c, RZ ;  /* 0x0000013cf9f97824 */ /* 0x008fe200078e02ff */
[-C--:B------:R-:W-:Y:S01]  /*39860*/  IADD3 R98, P4, R109, R2.reuse, RZ ;  /* 0x000000026d627210 */ /* 0x080fe20007f9e0ff */
[----:B------:R-:W-:Y:S01]  /*39870*/  IMAD R99, R104, 0x13b, RZ ;  /* 0x0000013b68637824 */ /* 0x000fe200078e02ff */
[----:B------:R-:W-:Y:S01]  /*39880*/  IADD3 R92, P5, R103, R2, RZ ;  /* 0x00000002675c7210 */ /* 0x000fe20007fbe0ff */
[----:B------:R-:W-:Y:S01]  /*39890*/  IMAD R115, R114, 0x27a, RZ ;  /* 0x0000027a72737824 */ /* 0x000fe200078e02ff */
[----:B------:R-:W-:Y:S01]  /*398a0*/  PRMT R112, R93, 0x7632, R112 ;  /* 0x000076325d707816 */ /* 0x000fe20000000070 */
[----:B-1----:R-:W-:Y:S01]  /*398b0*/  IMAD R109, R110, 0x27c, RZ ;  /* 0x0000027c6e6d7824 */ /* 0x002fe200078e02ff */
[-C--:B------:R-:W-:Y:S01]  /*398c0*/  LEA.HI.X.SX32 R93, R249, R3.reuse, 0x1, P5 ;  /* 0x00000003f95d7211 */ /* 0x080fe200028f0eff */
[----:B0-----:R-:W-:Y:S01]  /*398d0*/  IMAD R101, R105, 0x13d, RZ ;  /* 0x0000013d69657824 */ /* 0x001fe200078e02ff */
[----:B------:R-:W0:Y:S01]  /*398e0*/  LDC R249, c[0x0][0x278] ;  /* 0x00009e00fff97b82 */ /* 0x000e220000000800 */
[----:B------:R-:W-:-:S05]  /*398f0*/  LEA.HI.X.SX32 R99, R99, R3, 0x1, P4 ;  /* 0x0000000363637211 */ /* 0x000fca00020f0eff */
[----:B------:R-:W-:Y:S01]  /*39900*/  STG.E.U16 desc[UR4][R98.64], R112 ;  /* 0x0000007062007986 */ /* 0x000fe2000c101504 */
[-C--:B------:R-:W-:Y:S01]  /*39910*/  IADD3 R100, P6, R115, R2.reuse, RZ ;  /* 0x0000000273647210 */ /* 0x080fe20007fde0ff */
[----:B----4-:R-:W-:Y:S01]  /*39920*/  IMAD R113, R113, 0x280, RZ ;  /* 0x0000028071717824 */ /* 0x010fe200078e02ff */
[----:B------:R-:W-:Y:S01]  /*39930*/  PRMT R114, R94, 0x7632, R114 ;  /* 0x000076325e727816 */ /* 0x000fe20000000072 */
[----:B------:R1:W-:Y:S01]  /*39940*/  STG.E.U16 desc[UR4][R92.64], R94 ;  /* 0x0000005e5c007986 */ /* 0x0003e2000c101504 */
[----:B------:R-:W2:Y:S08]  /*39950*/  LDC R111, c[0x0][0x278] ;  /* 0x00009e00ff6f7b82 */ /* 0x000eb00000000800 */
[----:B------:R-:W3:Y:S01]  /*39960*/  LDC R107, c[0x0][0x278] ;  /* 0x00009e00ff6b7b82 */ /* 0x000ee20000000800 */
[----:B-1----:R-:W-:Y:S01]  /*39970*/  IADD3 R92, P5, R109, R2, RZ ;  /* 0x000000026d5c7210 */ /* 0x002fe20007fbe0ff */
[----:B0-----:R-:W-:-:S06]  /*39980*/  IMAD R249, R249, 0x13e, RZ ;  /* 0x0000013ef9f97824 */ /* 0x001fcc00078e02ff */
[----:B------:R-:W0:Y:S01]  /*39990*/  LDC R105, c[0x0][0x278] ;  /* 0x00009e00ff697b82 */ /* 0x000e220000000800 */
[----:B------:R-:W-:-:S07]  /*399a0*/  LEA.HI.X.SX32 R93, R249, R3, 0x1, P5 ;  /* 0x00000003f95d7211 */ /* 0x000fce00028f0eff */
[----:B------:R-:W1:Y:S01]  /*399b0*/  LDC R249, c[0x0][0x278] ;  /* 0x00009e00fff97b82 */ /* 0x000e620000000800 */
[----:B------:R-:W-:Y:S02]  /*399c0*/  LEA.HI.X.SX32 R101, R101, R3, 0x1, P6 ;  /* 0x0000000365657211 */ /* 0x000fe400030f0eff */
[----:B------:R-:W-:Y:S01]  /*399d0*/  IADD3 R94, P5, R113, R2, RZ ;  /* 0x00000002715e7210 */ /* 0x000fe20007fbe0ff */
[----:B------:R-:W-:Y:S01]  /*399e0*/  IMAD R109, R108, 0x282, RZ ;  /* 0x000002826c6d7824 */ /* 0x000fe200078e02ff */
[----:B------:R-:W-:Y:S01]  /*399f0*/  PRMT R108, R95, 0x7632, R108 ;  /* 0x000076325f6c7816 */ /* 0x000fe2000000006c */
[----:B------:R-:W-:Y:S01]  /*39a00*/  STG.E.U16 desc[UR4][R100.64], R114 ;  /* 0x0000007264007986 */ /* 0x000fe2000c101504 */
[----:B------:R-:W-:Y:S01]  /*39a10*/  IMAD R97, R106, 0x13f, RZ ;  /* 0x0000013f6a617824 */ /* 0x000fe200078e02ff */
[----:B------:R-:W4:Y:S02]  /*39a20*/  LDC R103, c[0x0][0x278] ;  /* 0x00009e00ff677b82 */ /* 0x000f240000000800 */
[----:B------:R2:W-:Y:S06]  /*39a30*/  STG.E.U16 desc[UR4][R92.64], R95 ;  /* 0x0000005f5c007986 */ /* 0x0005ec000c101504 */
[----:B------:R-:W4:Y:S01]  /*39a40*/  LDC R104, c[0x0][0x278] ;  /* 0x00009e00ff687b82 */ /* 0x000f220000000800 */
[----:B-1----:R-:W-:-:S07]  /*39a50*/  IMAD R249, R249, 0x140, RZ ;  /* 0x00000140f9f97824 */ /* 0x002fce00078e02ff */
[----:B------:R-:W1:Y:S01]  /*39a60*/  LDC R102, c[0x0][0x278] ;  /* 0x00009e00ff667b82 */ /* 0x000e620000000800 */
[----:B--2---:R-:W-:-:S07]  /*39a70*/  LEA.HI.X.SX32 R95, R249, R3, 0x1, P5 ;  /* 0x00000003f95f7211 */ /* 0x004fce00028f0eff */
[----:B------:R-:W2:Y:S01]  /*39a80*/  LDC R249, c[0x0][0x278] ;  /* 0x00009e00fff97b82 */ /* 0x000ea20000000800 */
[----:B------:R-:W-:-:S05]  /*39a90*/  IMAD R111, R111, 0x27e, RZ ;  /* 0x0000027e6f6f7824 */ /* 0x000fca00078e02ff */
[-C--:B------:R-:W-:Y:S01]  /*39aa0*/  IADD3 R96, P4, R111, R2.reuse, RZ ;  /* 0x000000026f607210 */ /* 0x080fe20007f9e0ff */
[----:B---3--:R-:W-:Y:S01]  /*39ab0*/  IMAD R99, R107, 0x141, RZ ;  /* 0x000001416b637824 */ /* 0x008fe200078e02ff */
[----:B------:R-:W-:Y:S01]  /*39ac0*/  IADD3 R98, P6, R109, R2, RZ ;  /* 0x000000026d627210 */ /* 0x000fe20007fde0ff */
[----:B0-----:R-:W-:Y:S01]  /*39ad0*/  IMAD R105, R105, 0x288, RZ ;  /* 0x0000028869697824 */ /* 0x001fe200078e02ff */
[----:B------:R-:W0:Y:S08]  /*39ae0*/  LDC R101, c[0x0][0x278] ;  /* 0x00009e00ff657b82 */ /* 0x000e300000000800 */
[----:B------:R-:W3:Y:S01]  /*39af0*/  LDC R100, c[0x0][0x278] ;  /* 0x00009e00ff647b82 */ /* 0x000ee20000000800 */
[----:B--2---:R-:W-:-:S07]  /*39b00*/  IMAD R251, R249, 0x142, RZ ;  /* 0x00000142f9fb7824 */ /* 0x004fce00078e02ff */
[----:B------:R-:W2:Y:S01]  /*39b10*/  LDC R249, c[0x0][0x278] ;  /* 0x00009e00fff97b82 */ /* 0x000ea20000000800 */
[-C--:B------:R-:W-:Y:S02]  /*39b20*/  LEA.HI.X.SX32 R97, R97, R3.reuse, 0x1, P4 ;  /* 0x0000000361617211 */ /* 0x080fe400020f0eff */
[----:B------:R-:W-:-:S03]  /*39b30*/  LEA.HI.X.SX32 R99, R99, R3, 0x1, P6 ;  /* 0x0000000363637211 */ /* 0x000fc600030f0eff */
[----:B------:R4:W-:Y:S02]  /*39b40*/  STG.E.U16 desc[UR4][R96.64], R108 ;  /* 0x0000006c60007986 */ /* 0x0009e4000c101504 */
[----:B------:R-:W0:Y:S01]  /*39b50*/  LDC R106, c[0x0][0x278] ;  /* 0x00009e00ff6a7b82 */ /* 0x000e220000000800 */
[-C--:B----4-:R-:W-:Y:S01]  /*39b60*/  IADD3 R96, P6, R105, R2.reuse, RZ ;  /* 0x0000000269607210 */ /* 0x090fe20007fde0ff */
[----:B--2---:R-:W-:Y:S02]  /*39b70*/  IMAD R249, R249, 0x144, RZ ;  /* 0x00000144f9f97824 */ /* 0x004fe400078e02ff */
[----:B------:R-:W-:Y:S02]  /*39b80*/  IMAD R107, R103, 0x284, RZ ;  /* 0x00000284676b7824 */ /* 0x000fe400078e02ff */
[----:B------:R-:W-:Y:S01]  /*39b90*/  IMAD R93, R104, 0x286, RZ ;  /* 0x00000286685d7824 */ /* 0x000fe200078e02ff */
[----:B------:R-:W-:Y:S01]  /*39ba0*/  LEA.HI.X.SX32 R97, R249, R3, 0x1, P6 ;  /* 0x00000003f9617211 */ /* 0x000fe200030f0eff */
[----:B------:R2:W-:Y:S01]  /*39bb0*/  STG.E.U16 desc[UR4][R94.64], R88 ;  /* 0x000000585e007986 */ /* 0x0005e2000c101504 */
[----:B------:R-:W4:Y:S01]  /*39bc0*/  LDC R249, c[0x0][0x278] ;  /* 0x00009e00fff97b82 */ /* 0x000f220000000800 */
[----:B------:R-:W-:-:S07]  /*39bd0*/  IADD3 R92, P4, R107, R2, RZ ;  /* 0x000000026b5c7210 */ /* 0x000fce0007f9e0ff */
[----:B------:R-:W3:Y:S01]  /*39be0*/  LDC R104, c[0x0][0x278] ;  /* 0x00009e00ff687b82 */ /* 0x000ee20000000800 */
[----:B--2---:R-:W-:Y:S02]  /*39bf0*/  IADD3 R94, P5, R93, R2, RZ ;  /* 0x000000025d5e7210 */ /* 0x004fe40007fbe0ff */
[----:B------:R-:W-:Y:S01]  /*39c00*/  LEA.HI.X.SX32 R93, R251, R3, 0x1, P4 ;  /* 0x00000003fb5d7211 */ /* 0x000fe200020f0eff */
[----:B-1----:R-:W-:Y:S01]  /*39c10*/  IMAD R95, R102, 0x143, RZ ;  /* 0x00000143665f7824 */ /* 0x002fe200078e02ff */
[----:B------:R-:W-:-:S03]  /*39c20*/  PRMT R109, R88, 0x7632, R109 ;  /* 0x00007632586d7816 */ /* 0x000fc6000000006d */
[----:B------:R-:W1:Y:S01]  /*39c30*/  LDC R103, c[0x0][0x278] ;  /* 0x00009e00ff677b82 */ /* 0x000e620000000800 */
[----:B----4-:R-:W-:-:S07]  /*39c40*/  IMAD R251, R249, 0x146, RZ ;  /* 0x00000146f9fb7824 */ /* 0x010fce00078e02ff */
[----:B------:R-:W2:Y:S08]  /*39c50*/  LDC R105, c[0x0][0x278] ;  /* 0x00009e00ff697b82 */ /* 0x000eb00000000800 */
[----:B------:R-:W4:Y:S01]  /*39c60*/  LDC R249, c[0x0][0x278] ;  /* 0x00009e00fff97b82 */ /* 0x000f220000000800 */
[----:B------:R-:W-:Y:S02]  /*39c70*/  LEA.HI.X.SX32 R95, R95, R3, 0x1, P5 ;  /* 0x000000035f5f7211 */ /* 0x000fe400028f0eff */
[----:B------:R-:W-:Y:S01]  /*39c80*/  PRMT R88, R89, 0x7632, R88 ;  /* 0x0000763259587816 */ /* 0x000fe20000000058 */
[----:B------:R3:W-:Y:S04]  /*39c90*/  STG.E.U16 desc[UR4][R98.64], R109 ;  /* 0x0000006d62007986 */ /* 0x0007e8000c101504 */
[----:B------:R-:W-:Y:S01]  /*39ca0*/  STG.E.U16 desc[UR4][R92.64], R89 ;  /* 0x000000595c007986 */ /* 0x000fe2000c101504 */
[----:B0-----:R-:W-:Y:S01]  /*39cb0*/  IMAD R111, R106, 0x28c, RZ ;  /* 0x0000028c6a6f7824 */ /* 0x001fe200078e02ff */
[----:B------:R-:W0:Y:S02]  /*39cc0*/  LDC R102, c[0x0][0x278] ;  /* 0x00009e00ff667b82 */ /* 0x000e240000000800 */
[----:B------:R-:W-:Y:S04]  /*39cd0*/  STG.E.U16 desc[UR4][R94.64], R88 ;  /* 0x000000585e007986 */ /* 0x000fe8000c101504 */
[----:B------:R1:W-:Y:S02]  /*39ce0*/  STG.E.U16 desc[UR4][R96.64], R90 ;  /* 0x0000005a60007986 */ /* 0x0003e4000c101504 */
[----:B---3--:R-:W3:Y:S01]  /*39cf0*/  LDC R98, c[0x0][0x278] ;  /* 0x00009e00ff627b82 */ /* 0x008ee20000000800 */
[----:B----4-:R-:W-:-:S02]  /*39d00*/  IMAD R249, R249, 0x148, RZ ;  /* 0x00000148f9f97824 */ /* 0x010fc400078e02ff */
[----:B------:R-:W-:Y:S01]  /*39d10*/  IMAD R109, R101, 0x28a, RZ ;  /* 0x0000028a656d7824 */ /* 0x000fe200078e02ff */
[----:B------:R-:W-:Y:S01]  /*39d20*/  PRMT R108, R90, 0x7632, R108 ;  /* 0x000076325a6c7816 */ /* 0x000fe2000000006c */
[----:B-1----:R-:W-:-:S03]  /*39d30*/  IMAD R97, R104, 0x290, RZ ;  /* 0x0000029068617824 */ /* 0x002fc600078e02ff */
[----:B------:R-:W1:Y:S02]  /*39d40*/  LDC R99, c[0x0][0x278] ;  /* 0x00009e00ff637b82 */ /* 0x000e640000000800 */
[----:B------:R-:W-:-:S04]  /*39d50*/  IADD3 R96, P6, R97, R2, RZ ;  /* 0x0000000261607210 */ /* 0x000fc80007fde0ff */
[-C--:B------:R-:W-:Y:S01]  /*39d60*/  LEA.HI.X.SX32 R97, R249, R3.reuse, 0x1, P6 ;  /* 0x00000003f9617211 */ /* 0x080fe200030f0eff */
[----:B------:R-:W-:Y:S01]  /*39d70*/  IMAD R89, R100, 0x145, RZ ;  /* 0x0000014564597824 */ /* 0x000fe200078e02ff */
[----:B------:R-:W4:Y:S01]  /*39d80*/  LDC R249, c[0x0][0x278] ;  /* 0x00009e00fff97b82 */ /* 0x000f220000000800 */
[-C--:B------:R-:W-:Y:S01]  /*39d90*/  IADD3 R88, P5, R109, R2.reuse, RZ ;  /* 0x000000026d587210 */ /* 0x080fe20007fbe0ff */
[----:B------:R-:W-:Y:S01]  /*39da0*/  IMAD R103, R103, 0x28e, RZ ;  /* 0x0000028e67677824 */ /* 0x000fe200078e02ff */
[-C--:B------:R-:W-:Y:S01]  /*39db0*/  IADD3 R92, P4, R111, R2.reuse, RZ ;  /* 0x000000026f5c7210 */ /* 0x080fe20007f9e0ff */
[----:B---3--:R-:W-:Y:S01]  /*39dc0*/  IMAD R95, R98, 0x147, RZ ;  /* 0x00000147625f7824 */ /* 0x008fe200078e02ff */
[-C--:B------:R-:W-:Y:S02]  /*39dd0*/  LEA.HI.X.SX32 R89, R89, R3.reuse, 0x1, P5 ;  /* 0x0000000359597211 */ /* 0x080fe400028f0eff */
[----:B------:R-:W-:Y:S01]  /*39de0*/  IADD3 R94, P5, R103, R2, RZ ;  /* 0x00000002675e7210 */ /* 0x000fe20007fbe0ff */
[----:B--2---:R-:W-:Y:S01]  /*39df0*/  IMAD R105, R105, 0x294, RZ ;  /* 0x0000029469697824 */ /* 0x004fe200078e02ff */
[-C--:B------:R-:W-:Y:S01]  /*39e00*/  LEA.HI.X.SX32 R93, R251, R3.reuse, 0x1, P4 ;  /* 0x00000003fb5d7211 */ /* 0x080fe200020f0eff */
[----:B------:R-:W2:Y:S01]  /*39e10*/  LDC R107, c[0x0][0x278] ;  /* 0x00009e00ff6b7b82 */ /* 0x000ea20000000800 */
[----:B------:R-:W-:-:S02]  /*39e20*/  LEA.HI.X.SX32 R95, R95, R3, 0x1, P5 ;  /* 0x000000035f5f7211 */ /* 0x000fc400028f0eff */
[----:B------:R-:W-:Y:S01]  /*39e30*/  PRMT R90, R91, 0x7632, R90 ;  /* 0x000076325b5a7816 */ /* 0x000fe2000000005a */
[----:B------:R-:W-:Y:S04]  /*39e40*/  STG.E.U16 desc[UR4][R88.64], R108 ;  /* 0x0000006c58007986 */ /* 0x000fe8000c101504 */
[----:B------:R-:W-:Y:S01]  /*39e50*/  STG.E.U16 desc[UR4][R92.64], R91 ;  /* 0x0000005b5c007986 */ /* 0x000fe2000c101504 */
[----:B------:R-:W3:Y:S03]  /*39e60*/  LDC R100, c[0x0][0x278] ;  /* 0x00009e00ff647b82 */ /* 0x000ee60000000800 */
[----:B------:R0:W-:Y:S01]  /*39e70*/  STG.E.U16 desc[UR4][R94.64], R90 ;  /* 0x0000005a5e007986 */ /* 0x0001e2000c101504 */
[----:B----4-:R-:W-:-:S02]  /*39e80*/  IMAD R249, R249, 0x14a, RZ ;  /* 0x0000014af9f97824 */ /* 0x010fc400078e02ff */
[----:B0-----:R-:W-:Y:S02]  /*39e90*/  IMAD R109, R102, 0x292, RZ ;  /* 0x00000292666d7824 */ /* 0x001fe400078e02ff */
[----:B------:R-:W0:Y:S01]  /*39ea0*/  LDC R104, c[0x0][0x278] ;  /* 0x00009e00ff687b82 */ /* 0x000e220000000800 */
[-C--:B------:R-:W-:Y:S01]  /*39eb0*/  IADD3 R90, P5, R105, R2.reuse, RZ ;  /* 0x00000002695a7210 */ /* 0x080fe20007fbe0ff */
[----:B-1----:R-:W-:Y:S01]  /*39ec0*/  IMAD R89, R99, 0x149, RZ ;  /* 0x0000014963597824 */ /* 0x002fe200078e02ff */
[----:B------:R-:W-:Y:S01]  /*39ed0*/  IADD3 R88, P4, R109, R2, RZ ;  /* 0x000000026d587210 */ /* 0x000fe20007f9e0ff */
[----:B------:R1:W-:Y:S01]  /*39ee0*/  STG.E.U16 desc[UR4][R96.64], R84 ;  /* 0x0000005460007986 */ /* 0x0003e2000c101504 */
[----:B------:R-:W-:-:S03]  /*39ef0*/  LEA.HI.X.SX32 R91, R249, R3, 0x1, P5 ;  /* 0x00000003f95b7211 */ /* 0x000fc600028f0eff */
[----:B------:R-:W4:Y:S08]  /*39f00*/  LDC R101, c[0x0][0x278] ;  /* 0x00009e00ff657b82 */ /* 0x000f300000000800 */
[----:B------:R-:W2:Y:S01]  /*39f10*/  LDC R249, c[0x0][0x278] ;  /* 0x00009e00fff97b82 */ /* 0x000ea20000000800 */
[----:B------:R-:W-:Y:S01]  /*39f20*/  LEA.HI.X.SX32 R89, R89, R3, 0x1, P4 ;  /* 0x0000000359597211 */ /* 0x000fe200020f0eff */
[----:B---3--:R-:W-:Y:S01]  /*39f30*/  IMAD R105, R100, 0x298, RZ ;  /* 0x0000029864697824 */ /* 0x008fe200078e02ff */
[----:B-1----:R-:W-:-:S05]  /*39f40*/  PRMT R84, R84, 0x7632, R84 ;  /* 0x0000763254547816 */ /* 0x002fca0000000054 */
[----:B------:R1:W-:Y:S01]  /*39f50*/  STG.E.U16 desc[UR4][R88.64], R84 ;  /* 0x0000005458007986 */ /* 0x0003e2000c101504 */
[----:B------:R-:W-:Y:S01]  /*39f60*/  PRMT R106, R85, 0x7632, R106 ;  /* 0x00007632556a7816 */ /* 0x000fe2000000006a */
[----:B------:R-:W3:Y:S02]  /*39f70*/  LDC R103, c[0x0][0x278] ;  /* 0x00009e00ff677b82 */ /* 0x000ee40000000800 */
[----:B------:R2:W-:Y:S06]  /*39f80*/  STG.E.U16 desc[UR4][R90.64], R85 ;  /* 0x000000555a007986 */ /* 0x0005ec000c101504 */
[----:B------:R-:W3:Y:S01]  /*39f90*/  LDC R98, c[0x0][0x278] ;  /* 0x00009e00ff627b82 */ /* 0x000ee20000000800 */
[----:B-1----:R-:W-:Y:S01]  /*39fa0*/  IADD3 R84, P5, R105, R2, RZ ;  /* 0x0000000269547210 */ /* 0x002fe20007fbe0ff */
[----:B--2---:R-:W-:-:S06]  /*39fb0*/  IMAD R249, R249, 0x14c, RZ ;  /* 0x0000014cf9f97824 */ /* 0x004fcc00078e02ff */
[----:B------:R-:W1:Y:S01]  /*39fc0*/  LDC R97, c[0x0][0x278] ;  /* 0x00009e00ff617b82 */ /* 0x000e620000000800 */
[----:B------:R-:W-:-:S07]  /*39fd0*/  LEA.HI.X.SX32 R85, R249, R3, 0x1, P5 ;  /* 0x00000003f9557211 */ /* 0x000fce00028f0eff */
[----:B------:R-:W2:Y:S01]  /*39fe0*/  LDC R249, c[0x0][0x278] ;  /* 0x00009e00fff97b82 */ /* 0x000ea20000000800 */
[----:B0-----:R-:W-:-:S05]  /*39ff0*/  IMAD R91, R104, 0x29c, RZ ;  /* 0x0000029c685b7824 */ /* 0x001fca00078e02ff */
[----:B------:R-:W-:Y:S01]  /*3a000*/  IADD3 R90, P5, R91, R2, RZ ;  /* 0x000000025b5a7210 */ /* 0x000fe20007fbe0ff */
[----:B------:R-:W-:Y:S01]  /*3a010*/  IMAD R107, R107, 0x296, RZ ;  /* 0x000002966b6b7824 */ /* 0x000fe200078e02ff */
[----:B------:R-:W0:Y:S01]  /*3a020*/  LDC R102, c[0x0][0x278] ;  /* 0x00009e00ff667b82 */ /* 0x000e220000000800 */
[----:B----4-:R-:W-:-:S07]  /*3a030*/  IMAD R93, R101, 0x14b, RZ ;  /* 0x0000014b655d7824 */ /* 0x010fce00078e02ff */
[----:B------:R-:W4:Y:S01]  /*3a040*/  LDC R99, c[0x0][0x278] ;  /* 0x00009e00ff637b82 */ /* 0x000f220000000800 */
[----:B--2---:R-:W-:Y:S01]  /*3a050*/  IMAD R249, R249, 0x14e, RZ ;  /* 0x0000014ef9f97824 */ /* 0x004fe200078e02ff */
[----:B------:R-:W-:Y:S01]  /*3a060*/  IADD3 R92, P6, R107, R2, RZ ;  /* 0x000000026b5c7210 */ /* 0x000fe20007fde0ff */
[----:B---3--:R-:W-:-:S05]  /*3a070*/  IMAD R103, R103, 0x29a, RZ ;  /* 0x0000029a67677824 */ /* 0x008fca00078e02ff */
[----:B------:R-:W2:Y:S01]  /*3a080*/  LDC R101, c[0x0][0x278] ;  /* 0x00009e00ff657b82 */ /* 0x000ea20000000800 */
[----:B------:R-:W-:-:S07]  /*3a090*/  LEA.HI.X.SX32 R91, R249, R3, 0x1, P5 ;  /* 0x00000003f95b7211 */ /* 0x000fce00028f0eff */
[----:B------:R-:W3:Y:S01]  /*3a0a0*/  LDC R249, c[0x0][0x278] ;  /* 0x00009e00fff97b82 */ /* 0x000ee20000000800 */
[-C--:B------:R-:W-:Y:S01]  /*3a0b0*/  LEA.HI.X.SX32 R93, R93, R3.reuse, 0x1, P6 ;  /* 0x000000035d5d7211 */ /* 0x080fe200030f0eff */
[----:B------:R-:W-:Y:S01]  /*3a0c0*/  IMAD R89, R98, 0x14d, RZ ;  /* 0x0000014d62597824 */ /* 0x000fe200078e02ff */
[----:B------:R-:W-:Y:S01]  /*3a0d0*/  IADD3 R88, P4, R103, R2, RZ ;  /* 0x0000000267587210 */ /* 0x000fe20007f9e0ff */
[----:B-1----:R-:W-:Y:S02]  /*3a0e0*/  IMAD R103, R97, 0x2a0, RZ ;  /* 0x000002a061677824 */ /* 0x002fe400078e02ff */
[----:B------:R-:W-:Y:S01]  /*3a0f0*/  STG.E.U16 desc[UR4][R92.64], R106 ;  /* 0x0000006a5c007986 */ /* 0x000fe2000c101504 */
[----:B------:R-:W-:Y:S01]  /*3a100*/  LEA.HI.X.SX32 R89, R89, R3, 0x1, P4 ;  /* 0x0000000359597211 */ /* 0x000fe200020f0eff */
[----:B------:R-:W1:Y:S02]  /*3a110*/  LDC R94, c[0x0][0x278] ;  /* 0x00009e00ff5e7b82 */ /* 0x000e640000000800 */
[----:B------:R0:W-:Y:S01]  /*3a120*/  STG.E.U16 desc[UR4][R84.64], R86 ;  /* 0x0000005654007986 */ /* 0x0001e2000c101504 */
[----:B--2---:R-:W-:-:S05]  /*3a130*/  IMAD R101, R101, 0x2a4, RZ ;  /* 0x000002a465657824 */ /* 0x004fca00078e02ff */
[----:B------:R-:W2:Y:S01]  /*3a140*/  LDC R100, c[0x0][0x278] ;  /* 0x00009e00ff647b82 */ /* 0x000ea20000000800 */
[----:B0-----:R-:W-:Y:S01]  /*3a150*/  PRMT R85, R86, 0x7632, R85 ;  /* 0x0000763256557816 */ /* 0x001fe20000000055 */
[----:B---3--:R-:W-:Y:S01]  /*3a160*/  IMAD R249, R249, 0x150, RZ ;  /* 0x00000150f9f97824 */ /* 0x008fe200078e02ff */
[----:B------:R-:W-:-:S05]  /*3a170*/  IADD3 R84, P5, R103, R2, RZ ;  /* 0x0000000267547210 */ /* 0x000fca0007fbe0ff */
[----:B------:R-:W0:Y:S01]  /*3a180*/  LDC R95, c[0x0][0x278] ;  /* 0x00009e00ff5f7b82 */ /* 0x000e220000000800 */
[----:B------:R3:W-:Y:S01]  /*3a190*/  STG.E.U16 desc[UR4][R88.64], R85 ;  /* 0x0000005558007986 */ /* 0x0007e2000c101504 */
[----:B------:R-:W-:-:S06]  /*3a1a0*/  IMAD R105, R102, 0x29e, RZ ;  /* 0x0000029e66697824 */ /* 0x000fcc00078e02ff */
[----:B------:R-:W2:Y:S01]  /*3a1b0*/  LDC R96, c[0x0][0x278] ;  /* 0x00009e00ff607b82 */ /* 0x000ea20000000800 */
[----:B---3--:R-:W-:-:S07]  /*3a1c0*/  LEA.HI.X.SX32 R85, R249, R3, 0x1, P5 ;  /* 0x00000003f9557211 */ /* 0x008fce00028f0eff */
[----:B------:R-:W3:Y:S01]  /*3a1d0*/  LDC R249, c[0x0][0x278] ;  /* 0x00009e00fff97b82 */ /* 0x000ee20000000800 */
[----:B------:R-:W-:-:S07]  /*3a1e0*/  IADD3 R88, P5, R101, R2, RZ ;  /* 0x0000000265587210 */ /* 0x000fce0007fbe0ff */
[----:B------:R-:W2:Y:S01]  /*3a1f0*/  LDC R102, c[0x0][0x278] ;  /* 0x00009e00ff667b82 */ /* 0x000ea20000000800 */
[----:B----4-:R-:W-:Y:S01]  /*3a200*/  IMAD R99, R99, 0x2a2, RZ ;  /* 0x000002a263637824 */ /* 0x010fe200078e02ff */
[----:B------:R-:W-:-:S06]  /*3a210*/  PRMT R104, R87, 0x7632, R104 ;  /* 0x0000763257687816 */ /* 0x000fcc0000000068 */
[----:B------:R-:W4:Y:S01]  /*3a220*/  LDC R98, c[0x0][0x278] ;  /* 0x00009e00ff627b82 */ /* 0x000f220000000800 */
[----:B---3--:R-:W-:-:S07]  /*3a230*/  IMAD R249, R249, 0x152, RZ ;  /* 0x00000152f9f97824 */ /* 0x008fce00078e02ff */
[----:B------:R-:W3:Y:S01]  /*3a240*/  LDC R97, c[0x0][0x278] ;  /* 0x00009e00ff617b82 */ /* 0x000ee20000000800 */
[----:B------:R-:W-:-:S07]  /*3a250*/  LEA.HI.X.SX32 R89, R249, R3, 0x1, P5 ;  /* 0x00000003f9597211 */ /* 0x000fce00028f0eff */
[----:B------:R-:W2:Y:S01]  /*3a260*/  LDC R249, c[0x0][0x278] ;  /* 0x00009e00fff97b82 */ /* 0x000ea20000000800 */
[----:B-1----:R-:W-:Y:S01]  /*3a270*/  IMAD R93, R94, 0x14f, RZ ;  /* 0x0000014f5e5d7824 */ /* 0x002fe200078e02ff */
[----:B------:R1:W-:Y:S01]  /*3a280*/  STG.E.U16 desc[UR4][R90.64], R87 ;  /* 0x000000575a007986 */ /* 0x0003e2000c101504 */
[-C--:B------:R-:W-:Y:S01]  /*3a290*/  IADD3 R92, P6, R105, R2.reuse, RZ ;  /* 0x00000002695c7210 */ /* 0x080fe20007fde0ff */
[----:B0-----:R-:W-:Y:S01]  /*3a2a0*/  IMAD R95, R95, 0x151, RZ ;  /* 0x000001515f5f7824 */ /* 0x001fe200078e02ff */
[----:B------:R-:W-:Y:S01]  /*3a2b0*/  IADD3 R86, P4, R99, R2, RZ ;  /* 0x0000000263567210 */ /* 0x000fe20007f9e0ff */
[----:B--2---:R-:W-:Y:S02]  /*3a2c0*/  IMAD R251, R249, 0x154, RZ ;  /* 0x00000154f9fb7824 */ /* 0x004fe400078e02ff */
[----:B------:R-:W0:Y:S08]  /*3a2d0*/  LDC R94, c[0x0][0x278] ;  /* 0x00009e00ff5e7b82 */ /* 0x000e300000000800 */
[----:B------:R-:W2:Y:S01]  /*3a2e0*/  LDC R249, c[0x0][0x278] ;  /* 0x00009e00fff97b82 */ /* 0x000ea20000000800 */
[----:B-1----:R-:W-:Y:S01]  /*3a2f0*/  IMAD R87, R100, 0x2a6, RZ ;  /* 0x000002a664577824 */ /* 0x002fe200078e02ff */
[----:B------:R-:W-:Y:S01]  /*3a300*/  LEA.HI.X.SX32 R93, R93, R3, 0x1, P6 ;  /* 0x000000035d5d7211 */ /* 0x000fe200030f0eff */
[----:B------:R-:W-:Y:S01]  /*3a310*/  IMAD R91, R96, 0x153, RZ ;  /* 0x00000153605b7824 */ /* 0x000fe200078e02ff */
[----:B------:R-:W-:-:S02]  /*3a320*/  PRMT R100, R76, 0x7632, R100 ;  /* 0x000076324c647816 */ /* 0x000fc40000000064 */
[-C--:B------:R-:W-:Y:S01]  /*3a330*/  IADD3 R90, P6, R87, R2.reuse, RZ ;  /* 0x00000002575a7210 */ /* 0x080fe20007fde0ff */
[----:B------:R-:W-:Y:S01]  /*3a340*/  IMAD R101, R102, 0x2ac, RZ ;  /* 0x000002ac66657824 */ /* 0x000fe200078e02ff */
[-C--:B------:R-:W-:Y:S01]  /*3a350*/  LEA.HI.X.SX32 R87, R95, R3.reuse, 0x1, P4 ;  /* 0x000000035f577211 */ /* 0x080fe200020f0eff */
[----:B------:R1:W-:Y:S01]  /*3a360*/  STG.E.U16 desc[UR4][R92.64], R104 ;  /* 0x000000685c007986 */ /* 0x0003e2000c101504 */
[----:B------:R-:W-:Y:S01]  /*3a370*/  LEA.HI.X.SX32 R91, R91, R3, 0x1, P6 ;  /* 0x000000035b5b7211 */ /* 0x000fe200030f0eff */
[----:B---3--:R-:W-:Y:S01]  /*3a380*/  IMAD R99, R97, 0x2aa, RZ ;  /* 0x000002aa61637824 */ /* 0x008fe200078e02ff */
[----:B------:R-:W-:Y:S01]  /*3a390*/  PRMT R103, R77, 0x7632, R103 ;  /* 0x000076324d677816 */ /* 0x000fe20000000067 */
[----:B------:R-:W-:Y:S01]  /*3a3a0*/  STG.E.U16 desc[UR4][R84.64], R76 ;  /* 0x0000004c54007986 */ /* 0x000fe2000c101504 */
[----:B------:R-:W3:Y:S03]  /*3a3b0*/  LDC R97, c[0x0][0x278] ;  /* 0x00009e00ff617b82 */ /* 0x000ee60000000800 */
[----:B------:R4:W-:Y:S05]  /*3a3c0*/  STG.E.U16 desc[UR4][R86.64], R100 ;  /* 0x0000006456007986 */ /* 0x0009ea000c101504 */
[----:B-1----:R-:W1:Y:S01]  /*3a3d0*/  LDC R93, c[0x0][0x278] ;  /* 0x00009e00ff5d7b82 */ /* 0x002e620000000800 */
[----:B--2---:R-:W-:Y:S01]  /*3a3e0*/  IMAD R249, R249, 0x156, RZ ;  /* 0x00000156f9f97824 */ /* 0x004fe200078e02ff */
[----:B----4-:R-:W-:-:S06]  /*3a3f0*/  IADD3 R86, P6, R101, R2, RZ ;  /* 0x0000000265567210 */ /* 0x010fcc0007fde0ff */
[----:B------:R-:W2:Y:S01]  /*3a400*/  LDC R95, c[0x0][0x278] ;  /* 0x00009e00ff5f7b82 */ /* 0x000ea20000000800 */
[----:B------:R-:W-:-:S07]  /*3a410*/  LEA.HI.X.SX32 R87, R249, R3, 0x1, P6 ;  /* 0x00000003f9577211 */ /* 0x000fce00030f0eff */
[----:B------:R-:W4:Y:S01]  /*3a420*/  LDC R249, c[0x0][0x278] ;  /* 0x00009e00fff97b82 */ /* 0x000f220000000800 */
[----:B------:R-:W-:Y:S01]  /*3a430*/  IMAD R85, R98, 0x2a8, RZ ;  /* 0x000002a862557824 */ /* 0x000fe200078e02ff */
[----:B------:R0:W-:Y:S04]  /*3a440*/  STG.E.U16 desc[UR4][R88.64], R77 ;  /* 0x0000004d58007986 */ /* 0x0001e8000c101504 */
[----:B------:R-:W-:Y:S02]  /*3a450*/  IADD3 R76, P4, R85, R2, RZ ;  /* 0x00000002554c7210 */ /* 0x000fe40007f9e0ff */
[----:B------:R-:W2:Y:S02]  /*3a460*/  LDC R92, c[0x0][0x278] ;  /* 0x00009e00ff5c7b82 */ /* 0x000ea40000000800 */
[----:B0-----:R-:W-:-:S02]  /*3a470*/  LEA.HI.X.SX32 R77, R251, R3, 0x1, P4 ;  /* 0x00000003fb4d7211 */ /* 0x001fc400020f0eff */
[----:B------:R-:W-:Y:S01]  /*3a480*/  IADD3 R84, P5, R99, R2, RZ ;  /* 0x0000000263547210 */ /* 0x000fe20007fbe0ff */
[----:B---3--:R-:W-:Y:S01]  /*3a490*/  IMAD R97, R97, 0x2b4, RZ ;  /* 0x000002b461617824 */ /* 0x008fe200078e02ff */
[----:B------:R-:W-:Y:S02]  /*3a4a0*/  PRMT R98, R78, 0x7632, R98 ;  /* 0x000076324e627816 */ /* 0x000fe40000000062 */
[----:B------:R-:W0:Y:S01]  /*3a4b0*/  LDC R96, c[0x0][0x278] ;  /* 0x00009e00ff607b82 */ /* 0x000e220000000800 */
[----:B----4-:R-:W-:-:S07]  /*3a4c0*/  IMAD R251, R249, 0x158, RZ ;  /* 0x00000158f9fb7824 */ /* 0x010fce00078e02ff */
[----:B------:R-:W3:Y:S01]  /*3a4d0*/  LDC R249, c[0x0][0x278] ;  /* 0x00009e00fff97b82 */ /* 0x000ee20000000800 */
[----:B------:R-:W-:Y:S01]  /*3a4e0*/  IMAD R85, R94, 0x155, RZ ;  /* 0x000001555e557824 */ /* 0x000fe200078e02ff */
[----:B------:R4:W-:Y:S04]  /*3a4f0*/  STG.E.U16 desc[UR4][R90.64], R103 ;  /* 0x000000675a007986 */ /* 0x0009e8000c101504 */
[----:B------:R-:W-:Y:S01]  /*3a500*/  LEA.HI.X.SX32 R85, R85, R3, 0x1, P5 ;  /* 0x0000000355557211 */ /* 0x000fe200028f0eff */
[----:B------:R-:W-:Y:S01]  /*3a510*/  STG.E.U16 desc[UR4][R76.64], R78 ;  /* 0x0000004e4c007986 */ /* 0x000fe2000c101504 */
[----:B------:R-:W0:Y:S01]  /*3a520*/  LDC R88, c[0x0][0x278] ;  /* 0x00009e00ff587b82 */ /* 0x000e220000000800 */
[----:B-1----:R-:W-:Y:S02]  /*3a530*/  IMAD R99, R93, 0x2ae, RZ ;  /* 0x000002ae5d637824 */ /* 0x002fe400078e02ff */
[----:B------:R-:W-:Y:S04]  /*3a540*/  STG.E.U16 desc[UR4][R84.64], R98 ;  /* 0x0000006254007986 */ /* 0x000fe8000c101504 */
[----:B------:R1:W-:Y:S01]  /*3a550*/  STG.E.U16 desc[UR4][R86.64], R79 ;  /* 0x0000004f56007986 */ /* 0x0003e2000c101504 */
[----:B------:R-:W0:Y:S01]  /*3a560*/  LDC R93, c[0x0][0x278] ;  /* 0x00009e00ff5d7b82 */ /* 0x000e220000000800 */
[----:B---3--:R-:W-:-:S07]  /*3a570*/  IMAD R249, R249, 0x15a, RZ ;  /* 0x0000015af9f97824 */ /* 0x008fce00078e02ff */
[----:B----4-:R-:W3:Y:S01]  /*3a580*/  LDC R91, c[0x0][0x278] ;  /* 0x00009e00ff5b7b82 */ /* 0x010ee20000000800 */
[----:B-1----:R-:W-:-:S04]  /*3a590*/  IADD3 R86, P6, R97, R2, RZ ;  /* 0x0000000261567210 */ /* 0x002fc80007fde0ff */
[----:B------:R-:W-:-:S03]  /*3a5a0*/  LEA.HI.X.SX32 R87, R249, R3, 0x1, P6 ;  /* 0x00000003f9577211 */ /* 0x000fc600030f0eff */
[----:B------:R-:W1:Y:S01]  /*3a5b0*/  LDC R249, c[0x0][0x278] ;  /* 0x00009e00fff97b82 */ /* 0x000e620000000800 */
[----:B--2---:R-:W-:Y:S01]  /*3a5c0*/  IMAD R95, R95, 0x2b0, RZ ;  /* 0x000002b05f5f7824 */ /* 0x004fe200078e02ff */
[-C--:B------:R-:W-:Y:S01]  /*3a5d0*/  IADD3 R76, P5, R99, R2.reuse, RZ ;  /* 0x00000002634c7210 */ /* 0x080fe20007fbe0ff */
[----:B------:R-:W-:Y:S02]  /*3a5e0*/  IMAD R77, R92, 0x157, RZ ;  /* 0x000001575c4d7824 */ /* 0x000fe400078e02ff */
[----:B0-----:R-:W-:Y:S01]  /*3a5f0*/  IMAD R99, R96, 0x2b2, RZ ;  /* 0x000002b260637824 */ /* 0x001fe200078e02ff */
[----:B------:R-:W-:Y:S01]  /*3a600*/  IADD3 R78, P4, R95, R2, RZ ;  /* 0x000000025f4e7210 */ /* 0x000fe20007f9e0ff */
[----:B------:R-:W-:Y:S01]  /*3a610*/  IMAD R85, R88, 0x159, RZ ;  /* 0x0000015958557824 */ /* 0x000fe200078e02ff */
[----:B------:R-:W-:Y:S01]  /*3a620*/  PRMT R100, R79, 0x7632, R100 ;  /* 0x000076324f647816 */ /* 0x000fe20000000064 */
[----:B------:R-:W0:Y:S01]  /*3a630*/  LDC R89, c[0x0][0x278] ;  /* 0x00009e00ff597b82 */ /* 0x000e220000000800 */
[-C--:B------:R-:W-:Y:S01]  /*3a640*/  LEA.HI.X.SX32 R77, R77, R3.reuse, 0x1, P5 ;  /* 0x000000034d4d7211 */ /* 0x080fe200028f0eff */
[----:B------:R-:W-:Y:S01]  /*3a650*/  IMAD R93, R93, 0x2b8, RZ ;  /* 0x000002b85d5d7824 */ /* 0x000fe200078e02ff */
[----:B------:R-:W-:-:S02]  /*3a660*/  LEA.HI.X.SX32 R79, R251, R3, 0x1, P4 ;  /* 0x00000003fb4f7211 */ /* 0x000fc400020f0eff */
[----:B------:R-:W-:Y:S01]  /*3a670*/  IADD3 R84, P5, R99, R2, RZ ;  /* 0x0000000263547210 */ /* 0x000fe20007fbe0ff */
[----:B------:R-:W-:Y:S02]  /*3a680*/  STG.E.U16 desc[UR4][R76.64], R100 ;  /* 0x000000644c007986 */ /* 0x000fe4000c101504 */
[----:B------:R-:W2:Y:S01]  /*3a690*/  LDC R92, c[0x0][0x278] ;  /* 0x00009e00ff5c7b82 */ /* 0x000ea20000000800 */
[----:B------:R-:W-:Y:S01]  /*3a6a0*/  LEA.HI.X.SX32 R85, R85, R3, 0x1, P5 ;  /* 0x0000000355557211 */ /* 0x000fe200028f0eff */
[----:B------:R4:W-:Y:S01]  /*3a6b0*/  STG.E.U16 desc[UR4][R78.64], R80 ;  /* 0x000000504e007986 */ /* 0x0009e2000c101504 */
[----:B-1----:R-:W-:Y:S01]  /*3a6c0*/  IMAD R249, R249, 0x15c, RZ ;  /* 0x0000015cf9f97824 */ /* 0x002fe200078e02ff */
[----:B------:R-:W-:Y:S01]  /*3a6d0*/  PRMT R98, R80, 0x7632, R98 ;  /* 0x0000763250627816 */ /* 0x000fe20000000062 */
[----:B---3--:R-:W-:-:S03]  /*3a6e0*/  IMAD R97, R91, 0x2b6, RZ ;  /* 0x000002b65b617824 */ /* 0x008fc600078e02ff */
[----:B------:R-:W1:Y:S01]  /*3a6f0*/  LDC R94, c[0x0][0x278] ;  /* 0x00009e00ff5e7b82 */ /* 0x000e620000000800 */
[----:B----4-:R-:W-:-:S04]  /*3a700*/  IADD3 R78, P5, R93, R2, RZ ;  /* 0x000000025d4e7210 */ /* 0x010fc80007fbe0ff */
[-C--:B------:R-:W-:Y:S01]  /*3a710*/  LEA.HI.X.SX32 R79, R249, R3.reuse, 0x1, P5 ;  /* 0x00000003f94f7211 */ /* 0x080fe200028f0eff */
[----:B0-----:R-:W-:Y:S02]  /*3a720*/  IMAD R77, R89, 0x15b, RZ ;  /* 0x0000015b594d7824 */ /* 0x001fe400078e02ff */
[----:B------:R-:W0:Y:S01]  /*3a730*/  LDC R249, c[0x0][0x278] ;  /* 0x00009e00fff97b82 */ /* 0x000e220000000800 */
[----:B------:R-:W-:Y:S01]  /*3a740*/  IADD3 R76, P4, R97, R2, RZ ;  /* 0x00000002614c7210 */ /* 0x000fe20007f9e0ff */
[----:B------:R-:W-:Y:S01]  /*3a750*/  STG.E.U16 desc[UR4][R84.64], R98 ;  /* 0x0000006254007986 */ /* 0x000fe2000c101504 */
[----:B--2---:R-:W-:Y:S02]  /*3a760*/  IMAD R97, R92, 0x2bc, RZ ;  /* 0x000002bc5c617824 */ /* 0x004fe400078e02ff */
[----:B------:R-:W-:Y:S01]  /*3a770*/  LEA.HI.X.SX32 R77, R77, R3, 0x1, P4 ;  /* 0x000000034d4d7211 */ /* 0x000fe200020f0eff */
[----:B------:R2:W-:Y:S02]  /*3a780*/  STG.E.U16 desc[UR4][R86.64], R81 ;  /* 0x0000005156007986 */ /* 0x0005e4000c101504 */
[----:B------:R-:W3:Y:S08]  /*3a790*/  LDC R90, c[0x0][0x278] ;  /* 0x00009e00ff5a7b82 */ /* 0x000ef00000000800 */
[----:B------:R-:W4:Y:S01]  /*3a7a0*/  LDC R96, c[0x0][0x278] ;  /* 0x00009e00ff607b82 */ /* 0x000f220000000800 */
[----:B--2---:R-:W-:-:S05]  /*3a7b0*/  PRMT R86, R81, 0x7632, R86 ;  /* 0x0000763251567816 */ /* 0x004fca0000000056 */
[----:B------:R2:W-:Y:S01]  /*3a7c0*/  STG.E.U16 desc[UR4][R76.64], R86 ;  /* 0x000000564c007986 */ /* 0x0005e2000c101504 */
[----:B0-----:R-:W-:Y:S01]  /*3a7d0*/  IMAD R249, R249, 0x15e, RZ ;  /* 0x0000015ef9f97824 */ /* 0x001fe200078e02ff */
[----:B------:R-:W0:Y:S01]  /*3a7e0*/  LDC R89, c[0x0][0x278] ;  /* 0x00009e00ff597b82 */ /* 0x000e220000000800 */
[----:B-1----:R-:W-:-:S07]  /*3a7f0*/  IMAD R99, R94, 0x2ba, RZ ;  /* 0x000002ba5e637824 */ /* 0x002fce00078e02ff */
[----:B------:R-:W1:Y:S01]  /*3a800*/  LDC R95, c[0x0][0x278] ;  /* 0x00009e00ff5f7b82 */ /* 0x000e620000000800 */
[----:B--2---:R-:W-:-:S04]  /*3a810*/  IADD3 R76, P5, R97, R2, RZ ;  /* 0x00000002614c7210 */ /* 0x004fc80007fbe0ff */
[----:B------:R-:W-:-:S03]  /*3a820*/  LEA.HI.X.SX32 R77, R249, R3, 0x1, P5 ;  /* 0x00000003f94d7211 */ /* 0x000fc600028f0eff */
[----:B------:R-:W2:Y:S01]  /*3a830*/  LDC R249, c[0x0][0x278] ;  /* 0x00009e00fff97b82 */ /* 0x000ea20000000800 */
[----:B---3--:R-:W-:Y:S01]  /*3a840*/  IMAD R85, R90, 0x15d, RZ ;  /* 0x0000015d5a557824 */ /* 0x008fe200078e02ff */
[----:B------:R-:W-:Y:S01]  /*3a850*/  IADD3 R80, P6, R99, R2, RZ ;  /* 0x0000000263507210 */ /* 0x000fe20007fde0ff */
[----:B------:R4:W-:Y:S01]  /*3a860*/  STG.E.U16 desc[UR4][R78.64], R82 ;  /* 0x000000524e007986 */ /* 0x0009e2000c101504 */
[----:B------:R-:W-:Y:S02]  /*3a870*/  PRMT R94, R82, 0x7632, R94 ;  /* 0x00007632525e7816 */ /* 0x000fe4000000005e */
[----:B------:R-:W-:Y:S02]  /*3a880*/  LEA.HI.X.SX32 R81, R85, R3, 0x1, P6 ;  /* 0x0000000355517211 */ /* 0x000fe400030f0eff */
[----:B------:R-:W3:Y:S03]  /*3a890*/  LDC R91, c[0x0][0x278] ;  /* 0x00009e00ff5b7b82 */ /* 0x000ee60000000800 */
[----:B------:R4:W-:Y:S02]  /*3a8a0*/  STG.E.U16 desc[UR4][R80.64], R94 ;  /* 0x0000005e50007986 */ /* 0x0009e4000c101504 */
[----:B----4-:R-:W-:-:S03]  /*3a8b0*/  IMAD R79, R96, 0x2c0, RZ ;  /* 0x000002c0604f7824 */ /* 0x010fc600078e02ff */
[----:B------:R-:W4:Y:S02]  /*3a8c0*/  LDC R88, c[0x0][0x278] ;  /* 0x00009e00ff587b82 */ /* 0x000f240000000800 */
[----:B------:R-:W-:Y:S01]  /*3a8d0*/  IADD3 R80, P5, R79, R2, RZ ;  /* 0x000000024f507210 */ /* 0x000fe20007fbe0ff */
[----:B--2---:R-:W-:-:S05]  /*3a8e0*/  IMAD R249, R249, 0x160, RZ ;  /* 0x00000160f9f97824 */ /* 0x004fca00078e02ff */
[----:B------:R-:W2:Y:S01]  /*3a8f0*/  LDC R87, c[0x0][0x278] ;  /* 0x00009e00ff577b82 */ /* 0x000ea20000000800 */
[----:B------:R-:W-:-:S07]  /*3a900*/  LEA.HI.X.SX32 R81, R249, R3, 0x1, P5 ;  /* 0x00000003f9517211 */ /* 0x000fce00028f0eff */
[----:B------:R-:W2:Y:S01]  /*3a910*/  LDC R249, c[0x0][0x278] ;  /* 0x00009e00fff97b82 */ /* 0x000ea20000000800 */
[----:B------:R0:W-:Y:S07]  /*3a920*/  STG.E.U16 desc[UR4][R76.64], R83 ;  /* 0x000000534c007986 */ /* 0x0001ee000c101504 */
[----:B------:R-:W2:Y:S01]  /*3a930*/  LDC R92, c[0x0][0x278] ;  /* 0x00009e00ff5c7b82 */ /* 0x000ea20000000800 */
[----:B0-----:R-:W-:Y:S02]  /*3a940*/  IMAD R77, R89, 0x2c4, RZ ;  /* 0x000002c4594d7824 */ /* 0x001fe400078e02ff */
[----:B-1----:R-:W-:Y:S01]  /*3a950*/  IMAD R95, R95, 0x2be, RZ ;  /* 0x000002be5f5f7824 */ /* 0x002fe200078e02ff */
[----:B------:R-:W-:Y:S01]  /*3a960*/  PRMT R97, R72, 0x7632, R97 ;  /* 0x0000763248617816 */ /* 0x000fe20000000061 */
[----:B---3--:R-:W-:Y:S01]  /*3a970*/  IMAD R91, R91, 0x2c2, RZ ;  /* 0x000002c25b5b7824 */ /* 0x008fe200078e02ff */
[-C--:B------:R-:W-:Y:S01]  /*3a980*/  IADD3 R76, P5, R77, R2.reuse, RZ ;  /* 0x000000024d4c7210 */ /* 0x080fe20007fbe0ff */
[----:B----4-:R-:W-:Y:S01]  /*3a990*/  IMAD R85, R88, 0x15f, RZ ;  /* 0x0000015f58557824 */ /* 0x010fe200078e02ff */
[----:B------:R-:W0:Y:S01]  /*3a9a0*/  LDC R90, c[0x0][0x278] ;  /* 0x00009e00ff5a7b82 */ /* 0x000e220000000800 */
[----:B--2---:R-:W-:Y:S01]  /*3a9b0*/  IMAD R249, R249, 0x162, RZ ;  /* 0x00000162f9f97824 */ /* 0x004fe200078e02ff */
[-C--:B------:R-:W-:Y:S01]  /*3a9c0*/  IADD3 R78, P4, R95, R2.reuse, RZ ;  /* 0x000000025f4e7210 */ /* 0x080fe20007f9e0ff */
[----:B------:R-:W-:Y:S01]  /*3a9d0*/  IMAD R87, R87, 0x161, RZ ;  /* 0x0000016157577824 */ /* 0x000fe200078e02ff */
[----:B------:R-:W-:-:S04]  /*3a9e0*/  IADD3 R82, P6, R91, R2, RZ ;  /* 0x000000025b527210 */ /* 0x000fc80007fde0ff */
[----:B------:R-:W1:Y:S01]  /*3a9f0*/  LDC R93, c[0x0][0x278] ;  /* 0x00009e00ff5d7b82 */ /* 0x000e620000000800 */
[----:B------:R-:W-:-:S07]  /*3aa00*/  LEA.HI.X.SX32 R77, R249, R3, 0x1, P5 ;  /* 0x00000003f94d7211 */ /* 0x000fce00028f0eff */
[----:B------:R-:W2:Y:S01]  /*3aa10*/  LDC R249, c[0x0][0x278] ;  /* 0x00009e00fff97b82 */ /* 0x000ea20000000800 */
[-C--:B------:R-:W-:Y:S02]  /*3aa20*/  LEA.HI.X.SX32 R79, R85, R3.reuse, 0x1, P4 ;  /* 0x00000003554f7211 */ /* 0x080fe400020f0eff */
[----:B------:R-:W-:Y:S02]  /*3aa30*/  PRMT R96, R83, 0x7632, R96 ;  /* 0x0000763253607816 */ /* 0x000fe40000000060 */
[----:B------:R-:W-:-:S03]  /*3aa40*/  LEA.HI.X.SX32 R83, R87, R3, 0x1, P6 ;  /* 0x0000000357537211 */ /* 0x000fc600030f0eff */
[----:B------:R-:W-:Y:S01]  /*3aa50*/  STG.E.U16 desc[UR4][R78.64], R96 ;  /* 0x000000604e007986 */ /* 0x000fe2000c101504 */
[----:B------:R-:W3:Y:S03]  /*3aa60*/  LDC R84, c[0x0][0x278] ;  /* 0x00009e00ff547b82 */ /* 0x000ee60000000800 */
[----:B------:R-:W-:Y:S04]  /*3aa70*/  STG.E.U16 desc[UR4][R80.64], R72 ;  /* 0x0000004850007986 */ /* 0x000fe8000c101504 */
[----:B------:R4:W-:Y:S01]  /*3aa80*/  STG.E.U16 desc[UR4][R82.64], R97 ;  /* 0x0000006152007986 */ /* 0x0009e2000c101504 */
[----:B------:R-:W3:Y:S03]  /*3aa90*/  LDC R88, c[0x0][0x278] ;  /* 0x00009e00ff587b82 */ /* 0x000ee60000000800 */
[----:B------:R0:W-:Y:S01]  /*3aaa0*/  STG.E.U16 desc[UR4][R76.64], R73 ;  /* 0x000000494c007986 */ /* 0x0001e2000c101504 */
[----:B--2---:R-:W-:-:S04]  /*3aab0*/  IMAD R249, R249, 0x164, RZ ;  /* 0x00000164f9f97824 */ /* 0x004fc800078e02ff */
[----:B------:R-:W2:Y:S01]  /*3aac0*/  LDC R85, c[0x0][0x278] ;  /* 0x00009e00ff557b82 */ /* 0x000ea20000000800 */
[----:B----4-:R-:W-:-:S05]  /*3aad0*/  IMAD R83, R92, 0x2c8, RZ ;  /* 0x000002c85c537824 */ /* 0x010fca00078e02ff */
[-C--:B------:R-:W-:Y:S01]  /*3aae0*/  IADD3 R72, P5, R83, R2.reuse, RZ ;  /* 0x0000000253487210 */ /* 0x080fe20007fbe0ff */
[----:B0-----:R-:W-:Y:S01]  /*3aaf0*/  IMAD R95, R90, 0x2c6, RZ ;  /* 0x000002c65a5f7824 */ /* 0x001fe200078e02ff */
[----:B------:R-:W-:Y:S01]  /*3ab00*/  PRMT R77, R73, 0x7632, R77 ;  /* 0x00007632494d7816 */ /* 0x000fe2000000004d */
[----:B-1----:R-:W-:Y:S01]  /*3ab10*/  IMAD R93, R93, 0x2ca, RZ ;  /* 0x000002ca5d5d7824 */ /* 0x002fe200078e02ff */
[-C--:B------:R-:W-:Y:S01]  /*3ab20*/  LEA.HI.X.SX32 R73, R249, R3.reuse, 0x1, P5 ;  /* 0x00000003f9497211 */ /* 0x080fe200028f0eff */
[----:B---3--:R-:W-:Y:S01]  /*3ab30*/  IMAD R79, R84, 0x163, RZ ;  /* 0x00000163544f7824 */ /* 0x008fe200078e02ff */
[----:B------:R-:W0:Y:S01]  /*3ab40*/  LDC R249, c[0x0][0x278] ;  /* 0x00009e00fff97b82 */ /* 0x000e220000000800 */
[-C--:B------:R-:W-:Y:S02]  /*3ab50*/  IADD3 R78, P4, R95, R2.reuse, RZ ;  /* 0x000000025f4e7210 */ /* 0x080fe40007f9e0ff */
[----:B------:R-:W-:Y:S01]  /*3ab60*/  IADD3 R80, P6, R93, R2, RZ ;  /* 0x000000025d507210 */ /* 0x000fe20007fde0ff */
[----:B------:R-:W-:Y:S01]  /*3ab70*/  IMAD R93, R88, 0x2cc, RZ ;  /* 0x000002cc585d7824 */ /* 0x000fe200078e02ff */
[----:B------:R-:W-:-:S03]  /*3ab80*/  LEA.HI.X.SX32 R79, R79, R3, 0x1, P4 ;  /* 0x000000034f4f7211 */ /* 0x000fc600020f0eff */
[----:B------:R-:W1:Y:S01]  /*3ab90*/  LDC R89, c[0x0][0x278] ;  /* 0x00009e00ff597b82 */ /* 0x000e620000000800 */
[----:B------:R-:W-:Y:S01]  /*3aba0*/  IADD3 R76, P5, R93, R2, RZ ;  /* 0x000000025d4c7210 */ /* 0x000fe20007fbe0ff */
[----:B------:R3:W-:Y:S01]  /*3abb0*/  STG.E.U16 desc[UR4][R78.64], R77 ;  /* 0x0000004d4e007986 */ /* 0x0007e2000c101504 */
[----:B--2---:R-:W-:Y:S01]  /*3abc0*/  IMAD R81, R85, 0x165, RZ ;  /* 0x0000016555517824 */ /* 0x004fe200078e02ff */
[----:B------:R-:W-:-:S04]  /*3abd0*/  PRMT R90, R74, 0x7632, R90 ;  /* 0x000076324a5a7816 */ /* 0x000fc8000000005a */
[----:B------:R-:W2:Y:S01]  /*3abe0*/  LDC R91, c[0x0][0x278] ;  /* 0x00009e00ff5b7b82 */ /* 0x000ea20000000800 */
[----:B0-----:R-:W-:Y:S01]  /*3abf0*/  IMAD R249, R249, 0x166, RZ ;  /* 0x00000166f9f97824 */ /* 0x001fe200078e02ff */
[----:B------:R0:W-:Y:S06]  /*3ac00*/  STG.E.U16 desc[UR4][R72.64], R74 ;  /* 0x0000004a48007986 */ /* 0x0001ec000c101504 */
[----:B------:R-:W4:Y:S01]  /*3ac10*/  LDC R94, c[0x0][0x278] ;  /* 0x00009e00ff5e7b82 */ /* 0x000f220000000800 */
[----:B---3--:R-:W-:-:S07]  /*3ac20*/  LEA.HI.X.SX32 R77, R249, R3, 0x1, P5 ;  /* 0x00000003f94d7211 */ /* 0x008fce00028f0eff */
[----:B------:R-:W3:Y:S01]  /*3ac30*/  LDC R249, c[0x0][0x278] ;  /* 0x00009e00fff97b82 */ /* 0x000ee20000000800 */
[----:B-1----:R-:W-:Y:S01]  /*3ac40*/  IMAD R89, R89, 0x2d0, RZ ;  /* 0x000002d059597824 */ /* 0x002fe200078e02ff */
[----:B------:R-:W-:-:S04]  /*3ac50*/  LEA.HI.X.SX32 R81, R81, R3, 0x1, P6 ;  /* 0x0000000351517211 */ /* 0x000fc800030f0eff */
[----:B0-----:R-:W-:Y:S01]  /*3ac60*/  IADD3 R74, P5, R89, R2, RZ ;  /* 0x00000002594a7210 */ /* 0x001fe20007fbe0ff */
[----:B------:R-:W-:Y:S01]  /*3ac70*/  STG.E.U16 desc[UR4][R80.64], R90 ;  /* 0x0000005a50007986 */ /* 0x000fe2000c101504 */
[----:B------:R-:W-:Y:S01]  /*3ac80*/  PRMT R89, R75, 0x7632, R89 ;  /* 0x000076324b597816 */ /* 0x000fe20000000059 */
[----:B------:R-:W0:Y:S02]  /*3ac90*/  LDC R86, c[0x0][0x278] ;  /* 0x00009e00ff567b82 */ /* 0x000e240000000800 */
[----:B------:R1:W-:Y:S06]  /*3aca0*/  STG.E.U16 desc[UR4][R76.64], R75 ;  /* 0x0000004b4c007986 */ /* 0x0003ec000c101504 */
[----:B------:R-:W0:Y:S01]  /*3acb0*/  LDC R87, c[0x0][0x278] ;  /* 0x00009e00ff577b82 */ /* 0x000e220000000800 */
[----:B---3--:R-:W-:-:S07]  /*3acc0*/  IMAD R249, R249, 0x168, RZ ;  /* 0x00000168f9f97824 */ /* 0x008fce00078e02ff */
[----:B------:R-:W3:Y:S01]  /*3acd0*/  LDC R88, c[0x0][0x278] ;  /* 0x00009e00ff587b82 */ /* 0x000ee20000000800 */
[----:B-1----:R-:W-:-:S07]  /*3ace0*/  LEA.HI.X.SX32 R75, R249, R3, 0x1, P5 ;  /* 0x00000003f94b7211 */ /* 0x002fce00028f0eff */
[----:B------:R-:W1:Y:S08]  /*3acf0*/  LDC R249, c[0x0][0x278] ;  /* 0x00009e00fff97b82 */ /* 0x000e700000000800 */
[----:B------:R-:W3:Y:S01]  /*3ad00*/  LDC R85, c[0x0][0x278] ;  /* 0x00009e00ff557b82 */ /* 0x000ee20000000800 */
[----:B--2---:R-:W-:Y:S02]  /*3ad10*/  IMAD R91, R91, 0x2ce, RZ ;  /* 0x000002ce5b5b7824 */ /* 0x004fe400078e02ff */
[----:B----4-:R-:W-:-:S05]  /*3ad20*/  IMAD R73, R94, 0x2d2, RZ ;  /* 0x000002d25e497824 */ /* 0x010fca00078e02ff */
[----:B------:R-:W2:Y:S01]  /*3ad30*/  LDC R84, c[0x0][0x278] ;  /* 0x00009e00ff547b82 */ /* 0x000ea20000000800 */
[----:B-1----:R-:W-:-:S07]  /*3ad40*/  IMAD R251, R249, 0x16a, RZ ;  /* 0x0000016af9fb7824 */ /* 0x002fce00078e02ff */
[----:B------:R-:W1:Y:S08]  /*3ad50*/  LDC R82, c[0x0][0x278] ;  /* 0x00009e00ff527b82 */ /* 0x000e700000000800 */
[----:B------:R-:W4:Y:S01]  /*3ad60*/  LDC R249, c[0x0][0x278] ;  /* 0x00009e00fff97b82 */ /* 0x000f220000000800 */
[----:B0-----:R-:W-:Y:S01]  /*3ad70*/  IMAD R83, R86, 0x167, RZ ;  /* 0x0000016756537824 */ /* 0x001fe200078e02ff */
[-C--:B------:R-:W-:Y:S01]  /*3ad80*/  IADD3 R72, P4, R91, R2.reuse, RZ ;  /* 0x000000025b487210 */ /* 0x080fe20007f9e0ff */
[----:B------:R-:W-:Y:S01]  /*3ad90*/  IMAD R79, R87, 0x169, RZ ;  /* 0x00000169574f7824 */ /* 0x000fe200078e02ff */
[-C--:B------:R-:W-:Y:S01]  /*3ada0*/  IADD3 R78, P6, R73, R2.reuse, RZ ;  /* 0x00000002494e7210 */ /* 0x080fe20007fde0ff */
[----:B---3--:R-:W-:Y:S01]  /*3adb0*/  IMAD R87, R88, 0x2d8, RZ ;  /* 0x000002d858577824 */ /* 0x008fe200078e02ff */
[-C--:B------:R-:W-:Y:S01]  /*3adc0*/  LEA.HI.X.SX32 R73, R83, R3.reuse, 0x1, P4 ;  /* 0x0000000353497211 */ /* 0x080fe200020f0eff */
[----:B------:R-:W-:Y:S01]  /*3add0*/  IMAD R77, R85, 0x2d6, RZ ;  /* 0x000002d6554d7824 */ /* 0x000fe200078e02ff */
[----:B------:R-:W-:Y:S01]  /*3ade0*/  LEA.HI.X.SX32 R79, R79, R3, 0x1, P6 ;  /* 0x000000034f4f7211 */ /* 0x000fe200030f0eff */
[----:B--2---:R-:W-:Y:S01]  /*3adf0*/  IMAD R81, R84, 0x2d4, RZ ;  /* 0x000002d454517824 */ /* 0x004fe200078e02ff */
[-C--:B------:R-:W-:Y:S01]  /*3ae00*/  IADD3 R76, P6, R87, R2.reuse, RZ ;  /* 0x00000002574c7210 */ /* 0x080fe20007fde0ff */
[----:B------:R-:W-:Y:S01]  /*3ae10*/  STG.E.U16 desc[UR4][R72.64], R89 ;  /* 0x0000005948007986 */ /* 0x000fe2000c101504 */
[----:B------:R-:W0:Y:S03]  /*3ae20*/  LDC R83, c[0x0][0x278] ;  /* 0x00009e00ff537b82 */ /* 0x000e260000000800 */
[----:B------:R2:W-:Y:S05]  /*3ae30*/  STG.E.U16 desc[UR4][R74.64], R68 ;  /* 0x000000444a007986 */ /* 0x0005ea000c101504 */
[----:B------:R-:W3:Y:S01]  /*3ae40*/  LDC R80, c[0x0][0x278] ;  /* 0x00009e00ff507b82 */ /* 0x000ee20000000800 */
[----:B----4-:R-:W-:Y:S01]  /*3ae50*/  IMAD R249, R249, 0x16c, RZ ;  /* 0x0000016cf9f97824 */ /* 0x010fe200078e02ff */
[----:B--2---:R-:W-:-:S06]  /*3ae60*/  IADD3 R74, P5, R77, R2, RZ ;  /* 0x000000024d4a7210 */ /* 0x004fcc0007fbe0ff */
[----:B------:R-:W2:Y:S01]  /*3ae70*/  LDC R85, c[0x0][0x278] ;  /* 0x00009e00ff557b82 */ /* 0x000ea20000000800 */
[----:B------:R-:W-:-:S07]  /*3ae80*/  LEA.HI.X.SX32 R77, R249, R3, 0x1, P6 ;  /* 0x00000003f94d7211 */ /* 0x000fce00030f0eff */
[----:B------:R-:W4:Y:S01]  /*3ae90*/  LDC R249, c[0x0][0x278] ;  /* 0x00009e00fff97b82 */ /* 0x000f220000000800 */
[----:B------:R-:W-:-:S04]  /*3aea0*/  IADD3 R72, P4, R81, R2, RZ ;  /* 0x0000000251487210 */ /* 0x000fc80007f9e0ff */
[----:B------:R-:W-:Y:S01]  /*3aeb0*/  LEA.HI.X.SX32 R73, R251, R3, 0x1, P4 ;  /* 0x00000003fb497211 */ /* 0x000fe200020f0eff */
[----:B-1----:R-:W-:Y:S01]  /*3aec0*/  IMAD R75, R82, 0x16b, RZ ;  /* 0x0000016b524b7824 */ /* 0x002fe200078e02ff */
[----:B------:R-:W-:Y:S01]  /*3aed0*/  PRMT R90, R68, 0x7632, R90 ;  /* 0x00007632445a7816 */ /* 0x000fe2000000005a */
[----:B0-----:R-:W-:Y:S01]  /*3aee0*/  IMAD R89, R83, 0x2da, RZ ;  /* 0x000002da53597824 */ /* 0x001fe200078e02ff */
[----:B------:R-:W-:Y:S01]  /*3aef0*/  PRMT R68, R69, 0x7632, R68 ;  /* 0x0000763245447816 */ /* 0x000fe20000000044 */
[----:B------:R-:W0:Y:S01]  /*3af00*/  LDC R86, c[0x0][0x278] ;  /* 0x00009e00ff567b82 */ /* 0x000e220000000800 */
[----:B--2---:R-:W-:-:S07]  /*3af10*/  IMAD R85, R85, 0x2e0, RZ ;  /* 0x000002e055557824 */ /* 0x004fce00078e02ff */
[----:B------:R-:W1:Y:S01]  /*3af20*/  LDC R84, c[0x0][0x278] ;  /* 0x00009e00ff547b82 */ /* 0x000e620000000800 */
[----:B----4-:R-:W-:-:S07]  /*3af30*/  IMAD R251, R249, 0x16e, RZ ;  /* 0x0000016ef9fb7824 */ /* 0x010fce00078e02ff */
[----:B------:R-:W2:Y:S01]  /*3af40*/  LDC R249, c[0x0][0x278] ;  /* 0x00009e00fff97b82 */ /* 0x000ea20000000800 */
[----:B------:R-:W-:Y:S01]  /*3af50*/  LEA.HI.X.SX32 R75, R75, R3, 0x1, P5 ;  /* 0x000000034b4b7211 */ /* 0x000fe200028f0eff */
[----:B------:R4:W-:Y:S04]  /*3af60*/  STG.E.U16 desc[UR4][R78.64], R90 ;  /* 0x0000005a4e007986 */ /* 0x0009e8000c101504 */
[----:B------:R3:W-:Y:S02]  /*3af70*/  STG.E.U16 desc[UR4][R72.64], R69 ;  /* 0x0000004548007986 */ /* 0x0007e4000c101504 */
[----:B------:R-:W1:Y:S02]  /*3af80*/  LDC R83, c[0x0][0x278] ;  /* 0x00009e00ff537b82 */ /* 0x000e640000000800 */
[----:B------:R0:W-:Y:S04]  /*3af90*/  STG.E.U16 desc[UR4][R74.64], R68 ;  /* 0x000000444a007986 */ /* 0x0001e8000c101504 */
[----:B------:R2:W-:Y:S02]  /*3afa0*/  STG.E.U16 desc[UR4][R76.64], R70 ;  /* 0x000000464c007986 */ /* 0x0005e4000c101504 */
[----:B----4-:R-:W4:Y:S01]  /*3afb0*/  LDC R78, c[0x0][0x278] ;  /* 0x00009e00ff4e7b82 */ /* 0x010f220000000800 */
[----:B---3--:R-:W-:Y:S01]  /*3afc0*/  IMAD R69, R80, 0x16d, RZ ;  /* 0x0000016d50457824 */ /* 0x008fe200078e02ff */
[----:B0-----:R-:W-:Y:S01]  /*3afd0*/  IADD3 R68, P5, R89, R2, RZ ;  /* 0x0000000259447210 */ /* 0x001fe20007fbe0ff */
[----:B--2---:R-:W-:-:S05]  /*3afe0*/  IMAD R249, R249, 0x170, RZ ;  /* 0x00000170f9f97824 */ /* 0x004fca00078e02ff */
[----:B------:R-:W0:Y:S01]  /*3aff0*/  LDC R82, c[0x0][0x278] ;  /* 0x00009e00ff527b82 */ /* 0x000e220000000800 */
[----:B------:R-:W-:Y:S02]  /*3b000*/  PRMT R77, R70, 0x7632, R77 ;  /* 0x00007632464d7816 */ /* 0x000fe4000000004d */
[----:B------:R-:W-:Y:S02]  /*3b010*/  LEA.HI.X.SX32 R69, R69, R3, 0x1, P5 ;  /* 0x0000000345457211 */ /* 0x000fe400028f0eff */
[----:B------:R-:W-:-:S03]  /*3b020*/  IADD3 R76, P6, R85, R2, RZ ;  /* 0x00000002554c7210 */ /* 0x000fc60007fde0ff */
[----:B------:R2:W-:Y:S01]  /*3b030*/  STG.E.U16 desc[UR4][R68.64], R77 ;  /* 0x0000004d44007986 */ /* 0x0005e2000c101504 */
[----:B------:R-:W-:Y:S01]  /*3b040*/  IMAD R91, R86, 0x2dc, RZ ;  /* 0x000002dc565b7824 */ /* 0x000fe200078e02ff */
[----:B------:R-:W3:Y:S01]  /*3b050*/  LDC R79, c[0x0][0x278] ;  /* 0x00009e00ff4f7b82 */ /* 0x000ee20000000800 */
[----:B-1----:R-:W-:Y:S02]  /*3b060*/  IMAD R73, R84, 0x2de, RZ ;  /* 0x000002de54497824 */ /* 0x002fe400078e02ff */
[----:B------:R-:W-:Y:S02]  /*3b070*/  IMAD R83, R83, 0x2e4, RZ ;  /* 0x000002e453537824 */ /* 0x000fe400078e02ff */
[----:B----4-:R-:W-:-:S03]  /*3b080*/  IMAD R75, R78, 0x16f, RZ ;  /* 0x0000016f4e4b7824 */ /* 0x010fc600078e02ff */
[----:B------:R-:W1:Y:S01]  /*3b090*/  LDC R80, c[0x0][0x278] ;  /* 0x00009e00ff507b82 */ /* 0x000e620000000800 */
[----:B--2---:R-:W-:-:S07]  /*3b0a0*/  LEA.HI.X.SX32 R77, R249, R3, 0x1, P6 ;  /* 0x00000003f94d7211 */ /* 0x004fce00030f0eff */
[----:B------:R-:W2:Y:S01]  /*3b0b0*/  LDC R249, c[0x0][0x278] ;  /* 0x00009e00fff97b82 */ /* 0x000ea20000000800 */
[-C--:B------:R-:W-:Y:S02]  /*3b0c0*/  IADD3 R72, P4, R91, R2.reuse, RZ ;  /* 0x000000025b487210 */ /* 0x080fe40007f9e0ff */
[----:B------:R-:W-:Y:S02]  /*3b0d0*/  IADD3 R74, P5, R73, R2, RZ ;  /* 0x00000002494a7210 */ /* 0x000fe40007fbe0ff */
[-C--:B------:R-:W-:Y:S02]  /*3b0e0*/  LEA.HI.X.SX32 R73, R251, R3.reuse, 0x1, P4 ;  /* 0x00000003fb497211 */ /* 0x080fe400020f0eff */
[----:B------:R-:W-:Y:S01]  /*3b0f0*/  LEA.HI.X.SX32 R75, R75, R3, 0x1, P5 ;  /* 0x000000034b4b7211 */ /* 0x000fe200028f0eff */
[----:B0-----:R-:W-:Y:S01]  /*3b100*/  IMAD R89, R82, 0x2e2, RZ ;  /* 0x000002e252597824 */ /* 0x001fe200078e02ff */
[----:B------:R-:W-:Y:S01]  /*3b110*/  PRMT R70, R71, 0x7632, R70 ;  /* 0x0000763247467816 */ /* 0x000fe20000000046 */
[----:B------:R0:W-:Y:S01]  /*3b120*/  STG.E.U16 desc[UR4][R72.64], R71 ;  /* 0x0000004748007986 */ /* 0x0001e2000c101504 */
[----:B------:R-:W4:Y:S01]  /*3b130*/  LDC R87, c[0x0][0x278] ;  /* 0x00009e00ff577b82 */ /* 0x000f220000000800 */
[----:B---3--:R-:W-:-:S07]  /*3b140*/  IMAD R69, R79, 0x171, RZ ;  /* 0x000001714f457824 */ /* 0x008fce00078e02ff */
[----:B------:R-:W3:Y:S01]  /*3b150*/  LDC R81, c[0x0][0x278] ;  /* 0x00009e00ff517b82 */ /* 0x000ee20000000800 */
[-C--:B0-----:R-:W-:Y:S01]  /*3b160*/  IADD3 R72, P5, R83, R2.reuse, RZ ;  /* 0x0000000253487210 */ /* 0x081fe20007fbe0ff */
[----:B--2---:R-:W-:Y:S01]  /*3b170*/  IMAD R249, R249, 0x172, RZ ;  /* 0x00000172f9f97824 */ /* 0x004fe200078e02ff */
[----:B------:R-:W-:Y:S01]  /*3b180*/  IADD3 R68, P4, R89, R2, RZ ;  /* 0x0000000259447210 */ /* 0x000fe20007f9e0ff */
[----:B------:R-:W-:Y:S04]  /*3b190*/  STG.E.U16 desc[UR4][R74.64], R70 ;  /* 0x000000464a007986 */ /* 0x000fe8000c101504 */
[----:B------:R-:W0:Y:S01]  /*3b1a0*/  LDC R85, c[0x0][0x278] ;  /* 0x00009e00ff557b82 */ /* 0x000e220000000800 */
[----:B------:R-:W-:-:S07]  /*3b1b0*/  LEA.HI.X.SX32 R73, R249, R3, 0x1, P5 ;  /* 0x00000003f9497211 */ /* 0x000fce00028f0eff */
[----:B------:R-:W2:Y:S01]  /*3b1c0*/  LDC R249, c[0x0][0x278] ;  /* 0x00009e00fff97b82 */ /* 0x000ea20000000800 */
[----:B------:R4:W-:Y:S01]  /*3b1d0*/  STG.E.U16 desc[UR4][R76.64], R64 ;  /* 0x000000404c007986 */ /* 0x0009e2000c101504 */
[----:B------:R-:W-:Y:S01]  /*3b1e0*/  LEA.HI.X.SX32 R69, R69, R3, 0x1, P4 ;  /* 0x0000000345457211 */ /* 0x000fe200020f0eff */
[----:B-1----:R-:W-:Y:S01]  /*3b1f0*/  IMAD R83, R80, 0x2e8, RZ ;  /* 0x000002e850537824 */ /* 0x002fe200078e02ff */
[----:B------:R-:W-:-:S04]  /*3b200*/  PRMT R86, R65, 0x7632, R86 ;  /* 0x0000763241567816 */ /* 0x000fc80000000056 */
[----:B------:R-:W1:Y:S01]  /*3b210*/  LDC R82, c[0x0][0x278] ;  /* 0x00009e00ff527b82 */ /* 0x000e620000000800 */
[----:B----4-:R-:W-:Y:S01]  /*3b220*/  PRMT R64, R64, 0x7632, R64 ;  /* 0x0000763240407816 */ /* 0x010fe20000000040 */
[----:B------:R-:W-:Y:S02]  /*3b230*/  IMAD R87, R87, 0x2e6, RZ ;  /* 0x000002e657577824 */ /* 0x000fe400078e02ff */
[----:B---3--:R-:W-:-:S04]  /*3b240*/  IMAD R71, R81, 0x173, RZ ;  /* 0x0000017351477824 */ /* 0x008fc800078e02ff */
[----:B------:R-:W3:Y:S01]  /*3b250*/  LDC R84, c[0x0][0x278] ;  /* 0x00009e00ff547b82 */ /* 0x000ee20000000800 */
[----:B------:R4:W-:Y:S01]  /*3b260*/  STG.E.U16 desc[UR4][R68.64], R64 ;  /* 0x0000004044007986 */ /* 0x0009e2000c101504 */
[----:B--2---:R-:W-:-:S03]  /*3b270*/  IMAD R249, R249, 0x174, RZ ;  /* 0x00000174f9f97824 */ /* 0x004fc600078e02ff */
[----:B------:R2:W-:Y:S01]  /*3b280*/  STG.E.U16 desc[UR4][R72.64], R65 ;  /* 0x0000004148007986 */ /* 0x0005e2000c101504 */
[-C--:B------:R-:W-:Y:S01]  /*3b290*/  IADD3 R70, P6, R87, R2.reuse, RZ ;  /* 0x0000000257467210 */ /* 0x080fe20007fde0ff */
[----:B0-----:R-:W-:Y:S01]  /*3b2a0*/  IMAD R85, R85, 0x2ec, RZ ;  /* 0x000002ec55557824 */ /* 0x001fe200078e02ff */
[----:B------:R-:W0:Y:S01]  /*3b2b0*/  LDC R78, c[0x0][0x278] ;  /* 0x00009e00ff4e7b82 */ /* 0x000e220000000800 */
[----:B----4-:R-:W-:-:S07]  /*3b2c0*/  IADD3 R64, P5, R83, R2, RZ ;  /* 0x0000000253407210 */ /* 0x010fce0007fbe0ff */
[----:B------:R-:W4:Y:S01]  /*3b2d0*/  LDC R77, c[0x0][0x278] ;  /* 0x00009e00ff4d7b82 */ /* 0x000f220000000800 */
[----:B--2---:R-:W-:-:S07]  /*3b2e0*/  LEA.HI.X.SX32 R65, R249, R3, 0x1, P5 ;  /* 0x00000003f9417211 */ /* 0x004fce00028f0eff */
[----:B------:R-:W2:Y:S01]  /*3b2f0*/  LDC R249, c[0x0][0x278] ;  /* 0x00009e00fff97b82 */ /* 0x000ea20000000800 */
[----:B------:R-:W-:-:S05]  /*3b300*/  LEA.HI.X.SX32 R71, R71, R3, 0x1, P6 ;  /* 0x0000000347477211 */ /* 0x000fca00030f0eff */
[----:B------:R1:W-:Y:S02]  /*3b310*/  STG.E.U16 desc[UR4][R70.64], R86 ;  /* 0x0000005646007986 */ /* 0x0003e4000c101504 */
[----:B------:R-:W4:Y:S08]  /*3b320*/  LDC R80, c[0x0][0x278] ;  /* 0x00009e00ff507b82 */ /* 0x000f300000000800 */
[----:B------:R-:W4:Y:S01]  /*3b330*/  LDC R79, c[0x0][0x278] ;  /* 0x00009e00ff4f7b82 */ /* 0x000f220000000800 */
[----:B-1----:R-:W-:Y:S01]  /*3b340*/  IMAD R71, R82, 0x2ee, RZ ;  /* 0x000002ee52477824 */ /* 0x002fe200078e02ff */
[----:B------:R-:W-:Y:S01]  /*3b350*/  IADD3 R70, P5, R85, R2, RZ ;  /* 0x0000000255467210 */ /* 0x000fe20007fbe0ff */
[----:B--2---:R-:W-:-:S03]  /*3b360*/  IMAD R249, R249, 0x176, RZ ;  /* 0x00000176f9f97824 */ /* 0x004fc600078e02ff */
[----:B------:R-:W-:Y:S01]  /*3b370*/  IADD3 R72, P6, R71, R2, RZ ;  /* 0x0000000247487210 */ /* 0x000fe20007fde0ff */
[----:B---3--:R-:W-:Y:S01]  /*3b380*/  IMAD R87, R84, 0x2ea, RZ ;  /* 0x000002ea54577824 */ /* 0x008fe200078e02ff */
[----:B------:R-:W1:Y:S01]  /*3b390*/  LDC R74, c[0x0][0x278] ;  /* 0x00009e00ff4a7b82 */ /* 0x000e620000000800 */
[----:B------:R-:W-:-:S07]  /*3b3a0*/  LEA.HI.X.SX32 R71, R249, R3, 0x1, P5 ;  /* 0x00000003f9477211 */ /* 0x000fce00028f0eff */
[----:B------:R-:W2:Y:S01]  /*3b3b0*/  LDC R249, c[0x0][0x278] ;  /* 0x00009e00fff97b82 */ /* 0x000ea20000000800 */
[----:B0-----:R-:W-:Y:S01]  /*3b3c0*/  IMAD R69, R78, 0x175, RZ ;  /* 0x000001754e457824 */ /* 0x001fe200078e02ff */
[----:B------:R-:W-:Y:S01]  /*3b3d0*/  IADD3 R68, P4, R87, R2, RZ ;  /* 0x0000000257447210 */ /* 0x000fe20007f9e0ff */
[----:B----4-:R-:W-:Y:S01]  /*3b3e0*/  IMAD R83, R77, 0x2f0, RZ ;  /* 0x000002f04d537824 */ /* 0x010fe200078e02ff */
[----:B------:R0:W-:Y:S02]  /*3b3f0*/  STG.E.U16 desc[UR4][R64.64], R66 ;  /* 0x0000004240007986 */ /* 0x0001e4000c101504 */
[----:B------:R-:W-:Y:S02]  /*3b400*/  LEA.HI.X.SX32 R69, R69, R3, 0x1, P4 ;  /* 0x0000000345457211 */ /* 0x000fe400020f0eff */
[----:B------:R-:W3:Y:S01]  /*3b410*/  LDC R75, c[0x0][0x278] ;  /* 0x00009e00ff4b7b82 */ /* 0x000ee20000000800 */
[----:B0-----:R-:W-:-:S07]  /*3b420*/  PRMT R65, R66, 0x7632, R65 ;  /* 0x0000763242417816 */ /* 0x001fce0000000041 */
[----:B------:R-:W0:Y:S01]  /*3b430*/  LDC R81, c[0x0][0x278] ;  /* 0x00009e00ff517b82 */ /* 0x000e220000000800 */
[----:B------:R-:W-:Y:S01]  /*3b440*/  IADD3 R64, P5, R83, R2, RZ ;  /* 0x0000000253407210 */ /* 0x000fe20007fbe0ff */
[----:B--2---:R-:W-:Y:S01]  /*3b450*/  IMAD R249, R249, 0x178, RZ ;  /* 0x00000178f9f97824 */ /* 0x004fe200078e02ff */
[----:B------:R2:W-:Y:S05]  /*3b460*/  STG.E.U16 desc[UR4][R68.64], R65 ;  /* 0x0000004144007986 */ /* 0x0005ea000c101504 */
[----:B------:R-:W4:Y:S08]  /*3b470*/  LDC R76, c[0x0][0x278] ;  /* 0x00009e00ff4c7b82 */ /* 0x000f300000000800 */
[----:B------:R-:W4:Y:S01]  /*3b480*/  LDC R82, c[0x0][0x278] ;  /* 0x00009e00ff527b82 */ /* 0x000f220000000800 */
[----:B--2---:R-:W-:-:S07]  /*3b490*/  LEA.HI.X.SX32 R65, R249, R3, 0x1, P5 ;  /* 0x00000003f9417211 */ /* 0x004fce00028f0eff */
[----:B------:R-:W2:Y:S01]  /*3b4a0*/  LDC R249, c[0x0][0x278] ;  /* 0x00009e00fff97b82 */ /* 0x000ea20000000800 */
[----:B------:R-:W-:-:S05]  /*3b4b0*/  IMAD R69, R80, 0x2f4, RZ ;  /* 0x000002f450457824 */ /* 0x000fca00078e02ff */
[-C--:B------:R-:W-:Y:S01]  /*3b4c0*/  IADD3 R68, P5, R69, R2.reuse, RZ ;  /* 0x0000000245447210 */ /* 0x080fe20007fbe0ff */
[----:B------:R-:W-:Y:S01]  /*3b4d0*/  IMAD R79, R79, 0x2f2, RZ ;  /* 0x000002f24f4f7824 */ /* 0x000fe200078e02ff */
[----:B------:R-:W-:Y:S01]  /*3b4e0*/  PRMT R84, R67, 0x7632, R84 ;  /* 0x0000763243547816 */ /* 0x000fe20000000054 */
[----:B-1----:R-:W-:Y:S01]  /*3b4f0*/  IMAD R73, R74, 0x177, RZ ;  /* 0x000001774a497824 */ /* 0x002fe200078e02ff */
[----:B------:R-:W1:Y:S08]  /*3b500*/  LDC R78, c[0x0][0x278] ;  /* 0x00009e00ff4e7b82 */ /* 0x000e700000000800 */
[----:B------:R-:W1:Y:S01]  /*3b510*/  LDC R77, c[0x0][0x278] ;  /* 0x00009e00ff4d7b82 */ /* 0x000e620000000800 */
[----:B--2---:R-:W-:Y:S01]  /*3b520*/  IMAD R249, R249, 0x17a, RZ ;  /* 0x0000017af9f97824 */ /* 0x004fe200078e02ff */
[----:B------:R-:W-:Y:S01]  /*3b530*/  IADD3 R66, P4, R79, R2, RZ ;  /* 0x000000024f427210 */ /* 0x000fe20007f9e0ff */
[----:B---3--:R-:W-:-:S02]  /*3b540*/  IMAD R75, R75, 0x179, RZ ;  /* 0x000001794b4b7824 */ /* 0x008fc400078e02ff */
[----:B0-----:R-:W-:Y:S01]  /*3b550*/  IMAD R81, R81, 0x2f6, RZ ;  /* 0x000002f651517824 */ /* 0x001fe200078e02ff */
[-C--:B------:R-:W-:Y:S01]  /*3b560*/  LEA.HI.X.SX32 R69, R249, R3.reuse, 0x1, P5 ;  /* 0x00000003f9457211 */ /* 0x080fe200028f0eff */
[----:B------:R4:W-:Y:S01]  /*3b570*/  STG.E.U16 desc[UR4][R70.64], R67 ;  /* 0x0000004346007986 */ /* 0x0009e2000c101504 */
[----:B------:R-:W0:Y:S01]  /*3b580*/  LDC R249, c[0x0][0x278] ;  /* 0x00009e00fff97b82 */ /* 0x000e220000000800 */
[----:B------:R-:W-:Y:S02]  /*3b590*/  LEA.HI.X.SX32 R73, R73, R3, 0x1, P6 ;  /* 0x0000000349497211 */ /* 0x000fe400030f0eff */
[----:B------:R-:W-:-:S05]  /*3b5a0*/  PRMT R80, R52, 0x7632, R80 ;  /* 0x0000763234507816 */ /* 0x000fca0000000050 */
[----:B------:R-:W2:Y:S01]  /*3b5b0*/  LDC R74, c[0x0][0x278] ;  /* 0x00009e00ff4a7b82 */ /* 0x000ea20000000800 */
[----:B0-----:R-:W-:-:S07]  /*3b5c0*/  IMAD R251, R249, 0x17c, RZ ;  /* 0x0000017cf9fb7824 */ /* 0x001fce00078e02ff */
[----:B------:R-:W0:Y:S01]  /*3b5d0*/  LDC R249, c[0x0][0x278] ;  /* 0x00009e00fff97b82 */ /* 0x000e220000000800 */
[----:B----4-:R-:W-:Y:S01]  /*3b5e0*/  IMAD R71, R76, 0x17b, RZ ;  /* 0x0000017b4c477824 */ /* 0x010fe200078e02ff */
[-C--:B------:R-:W-:Y:S01]  /*3b5f0*/  IADD3 R70, P6, R81, R2.reuse, RZ ;  /* 0x0000000251467210 */ /* 0x080fe20007fde0ff */
[----:B------:R-:W-:Y:S01]  /*3b600*/  IMAD R81, R82, 0x2fc, RZ ;  /* 0x000002fc52517824 */ /* 0x000fe200078e02ff */
[-C--:B------:R-:W-:Y:S01]  /*3b610*/  LEA.HI.X.SX32 R67, R75, R3.reuse, 0x1, P4 ;  /* 0x000000034b437211 */ /* 0x080fe200020f0eff */
[----:B------:R3:W-:Y:S01]  /*3b620*/  STG.E.U16 desc[UR4][R72.64], R84 ;  /* 0x0000005448007986 */ /* 0x0007e2000c101504 */
[----:B------:R-:W-:Y:S01]  /*3b630*/  LEA.HI.X.SX32 R71, R71, R3, 0x1, P6 ;  /* 0x0000000347477211 */ /* 0x000fe200030f0eff */
[----:B-1----:R-:W-:Y:S01]  /*3b640*/  IMAD R79, R77, 0x2fa, RZ ;  /* 0x000002fa4d4f7824 */ /* 0x002fe200078e02ff */
[----:B------:R-:W-:Y:S01]  /*3b650*/  PRMT R83, R53, 0x7632, R83 ;  /* 0x0000763235537816 */ /* 0x000fe20000000053 */
[----:B------:R-:W-:Y:S01]  /*3b660*/  STG.E.U16 desc[UR4][R64.64], R52 ;  /* 0x0000003440007986 */ /* 0x000fe2000c101504 */
[----:B------:R-:W1:Y:S03]  /*3b670*/  LDC R77, c[0x0][0x278] ;  /* 0x00009e00ff4d7b82 */ /* 0x000e660000000800 */
[----:B------:R4:W-:Y:S05]  /*3b680*/  STG.E.U16 desc[UR4][R66.64], R80 ;  /* 0x0000005042007986 */ /* 0x0009ea000c101504 */
[----:B---3--:R-:W3:Y:S01]  /*3b690*/  LDC R73, c[0x0][0x278] ;  /* 0x00009e00ff497b82 */ /* 0x008ee20000000800 */
[----:B0-----:R-:W-:Y:S01]  /*3b6a0*/  IMAD R249, R249, 0x17e, RZ ;  /* 0x0000017ef9f97824 */ /* 0x001fe200078e02ff */
[----:B----4-:R-:W-:-:S06]  /*3b6b0*/  IADD3 R66, P6, R81, R2, RZ ;  /* 0x0000000251427210 */ /* 0x010fcc0007fde0ff */
[----:B------:R-:W0:Y:S01]  /*3b6c0*/  LDC R75, c[0x0][0x278] ;  /* 0x00009e00ff4b7b82 */ /* 0x000e220000000800 */
[----:B------:R-:W-:-:S07]  /*3b6d0*/  LEA.HI.X.SX32 R67, R249, R3, 0x1, P6 ;  /* 0x00000003f9437211 */ /* 0x000fce00030f0eff */
[----:B------:R-:W4:Y:S01]  /*3b6e0*/  LDC R249, c[0x0][0x278] ;  /* 0x00009e00fff97b82 */ /* 0x000f220000000800 */
[----:B------:R-:W-:-:S05]  /*3b6f0*/  IMAD R65, R78, 0x2f8, RZ ;  /* 0x000002f84e417824 */ /* 0x000fca00078e02ff */
[-C--:B------:R-:W-:Y:S02]  /*3b700*/  IADD3 R64, P4, R65, R2.reuse, RZ ;  /* 0x0000000241407210 */ /* 0x080fe40007f9e0ff */
[----:B------:R-:W0:Y:S02]  /*3b710*/  LDC R72, c[0x0][0x278] ;  /* 0x00009e00ff487b82 */ /* 0x000e240000000800 */
[----:B------:R-:W-:Y:S01]  /*3b720*/  LEA.HI.X.SX32 R65, R251, R3, 0x1, P4 ;  /* 0x00000003fb417211 */ /* 0x000fe200020f0eff */
[----:B------:R2:W-:Y:S05]  /*3b730*/  STG.E.U16 desc[UR4][R68.64], R53 ;  /* 0x0000003544007986 */ /* 0x0005ea000c101504 */
[----:B------:R-:W0:Y:S01]  /*3b740*/  LDC R76, c[0x0][0x278] ;  /* 0x00009e00ff4c7b82 */ /* 0x000e220000000800 */
[----:B----4-:R-:W-:Y:S01]  /*3b750*/  IMAD R251, R249, 0x180, RZ ;  /* 0x00000180f9fb7824 */ /* 0x010fe200078e02ff */
[----:B------:R-:W-:-:S06]  /*3b760*/  IADD3 R52, P5, R79, R2, RZ ;  /* 0x000000024f347210 */ /* 0x000fcc0007fbe0ff */
[----:B------:R-:W4:Y:S01]  /*3b770*/  LDC R249, c[0x0][0x278] ;  /* 0x00009e00fff97b82 */ /* 0x000f220000000800 */
[----:B--2---:R-:W-:Y:S01]  /*3b780*/  IMAD R53, R74, 0x17d, RZ ;  /* 0x0000017d4a357824 */ /* 0x004fe200078e02ff */
[----:B------:R-:W-:Y:S01]  /*3b790*/  PRMT R78, R54, 0x7632, R78 ;  /* 0x00007632364e7816 */ /* 0x000fe2000000004e */
[----:B-1----:R-:W-:-:S03]  /*3b7a0*/  IMAD R77, R77, 0x304, RZ ;  /* 0x000003044d4d7824 */ /* 0x002fc600078e02ff */
[----:B------:R-:W-:Y:S01]  /*3b7b0*/  LEA.HI.X.SX32 R53, R53, R3, 0x1, P5 ;  /* 0x0000000335357211 */ /* 0x000fe200028f0eff */
[----:B------:R1:W-:Y:S01]  /*3b7c0*/  STG.E.U16 desc[UR4][R70.64], R83 ;  /* 0x0000005346007986 */ /* 0x0003e2000c101504 */
[----:B------:R-:W2:Y:S03]  /*3b7d0*/  LDC R68, c[0x0][0x278] ;  /* 0x00009e00ff447b82 */ /* 0x000ea60000000800 */
[----:B------:R-:W-:Y:S01]  /*3b7e0*/  STG.E.U16 desc[UR4][R64.64], R54 ;  /* 0x0000003640007986 */ /* 0x000fe2000c101504 */
[----:B---3--:R-:W-:-:S03]  /*3b7f0*/  IMAD R79, R73, 0x2fe, RZ ;  /* 0x000002fe494f7824 */ /* 0x008fc600078e02ff */
[----:B------:R-:W-:Y:S01]  /*3b800*/  STG.E.U16 desc[UR4][R52.64], R78 ;  /* 0x0000004e34007986 */ /* 0x000fe2000c101504 */
[----:B------:R-:W3:Y:S03]  /*3b810*/  LDC R73, c[0x0][0x278] ;  /* 0x00009e00ff497b82 */ /* 0x000ee60000000800 */
[----:B------:R0:W-:Y:S01]  /*3b820*/  STG.E.U16 desc[UR4][R66.64], R55 ;  /* 0x0000003742007986 */ /* 0x0001e2000c101504 */
[----:B----4-:R-:W-:-:S04]  /*3b830*/  IMAD R249, R249, 0x182, RZ ;  /* 0x00000182f9f97824 */ /* 0x010fc800078e02ff */
[----:B-1----:R-:W1:Y:S01]  /*3b840*/  LDC R71, c[0x0][0x278] ;  /* 0x00009e00ff477b82 */ /* 0x002e620000000800 */
[----:B0-----:R-:W-:Y:S01]  /*3b850*/  IADD3 R66, P6, R77, R2, RZ ;  /* 0x000000024d427210 */ /* 0x001fe20007fde0ff */
[----:B------:R-:W-:Y:S01]  /*3b860*/  IMAD R75, R75, 0x300, RZ ;  /* 0x000003004b4b7824 */ /* 0x000fe200078e02ff */
[----:B------:R-:W-:-:S05]  /*3b870*/  PRMT R80, R55, 0x7632, R80 ;  /* 0x0000763237507816 */ /* 0x000fca0000000050 */
[----:B------:R-:W0:Y:S01]  /*3b880*/  LDC R69, c[0x0][0x278] ;  /* 0x00009e00ff457b82 */ /* 0x000e220000000800 */
[----:B------:R-:W-:-:S07]  /*3b890*/  LEA.HI.X.SX32 R67, R249, R3, 0x1, P6 ;  /* 0x00000003f9437211 */ /* 0x000fce00030f0eff */
[----:B------:R-:W4:Y:S01]  /*3b8a0*/  LDC R249, c[0x0][0x278] ;  /* 0x00009e00fff97b82 */ /* 0x000f220000000800 */
[----:B------:R-:W-:Y:S01]  /*3b8b0*/  IMAD R65, R72, 0x17f, RZ ;  /* 0x0000017f48417824 */ /* 0x000fe200078e02ff */
[-C--:B------:R-:W-:Y:S01]  /*3b8c0*/  IADD3 R52, P5, R79, R2.reuse, RZ ;  /* 0x000000024f347210 */ /* 0x080fe20007fbe0ff */
[----:B------:R-:W-:Y:S01]  /*3b8d0*/  IMAD R79, R76, 0x302, RZ ;  /* 0x000003024c4f7824 */ /* 0x000fe200078e02ff */
[-C--:B------:R-:W-:Y:S02]  /*3b8e0*/  IADD3 R54, P4, R75, R2.reuse, RZ ;  /* 0x000000024b367210 */ /* 0x080fe40007f9e0ff */
[-C--:B------:R-:W-:Y:S01]  /*3b8f0*/  LEA.HI.X.SX32 R53, R65, R3.reuse, 0x1, P5 ;  /* 0x0000000341357211 */ /* 0x080fe200028f0eff */
[----:B--2---:R-:W-:Y:S01]  /*3b900*/  IMAD R65, R68, 0x181, RZ ;  /* 0x0000018144417824 */ /* 0x004fe200078e02ff */
[-C--:B------:R-:W-:Y:S01]  /*3b910*/  LEA.HI.X.SX32 R55, R251, R3.reuse, 0x1, P4 ;  /* 0x00000003fb377211 */ /* 0x080fe200020f0eff */
[----:B---3--:R-:W-:Y:S01]  /*3b920*/  IMAD R73, R73, 0x308, RZ ;  /* 0x0000030849497824 */ /* 0x008fe200078e02ff */
[----:B------:R-:W-:Y:S01]  /*3b930*/  IADD3 R64, P5, R79, R2, RZ ;  /* 0x000000024f407210 */ /* 0x000fe20007fbe0ff */
[----:B------:R-:W-:Y:S01]  /*3b940*/  STG.E.U16 desc[UR4][R52.64], R80 ;  /* 0x0000005034007986 */ /* 0x000fe2000c101504 */
[----:B------:R-:W2:Y:S02]  /*3b950*/  LDC R72, c[0x0][0x278] ;  /* 0x00009e00ff487b82 */ /* 0x000ea40000000800 */
[----:B------:R-:W-:Y:S01]  /*3b960*/  LEA.HI.X.SX32 R65, R65, R3, 0x1, P5 ;  /* 0x0000000341417211 */ /* 0x000fe200028f0eff */
[----:B------:R3:W-:Y:S01]  /*3b970*/  STG.E.U16 desc[UR4][R54.64], R60 ;  /* 0x0000003c36007986 */ /* 0x0007e2000c101504 */
[----:B-1----:R-:W-:Y:S01]  /*3b980*/  IMAD R77, R71, 0x306, RZ ;  /* 0x00000306474d7824 */ /* 0x002fe200078e02ff */
[----:B------:R-:W-:-:S03]  /*3b990*/  PRMT R78, R60, 0x7632, R78 ;  /* 0x000076323c4e7816 */ /* 0x000fc6000000004e */
[----:B------:R-:W1:Y:S01]  /*3b9a0*/  LDC R74, c[0x0][0x278] ;  /* 0x00009e00ff4a7b82 */ /* 0x000e620000000800 */
[----:B----4-:R-:W-:Y:S01]  /*3b9b0*/  IMAD R249, R249, 0x184, RZ ;  /* 0x00000184f9f97824 */ /* 0x010fe200078e02ff */
[-C--:B---3--:R-:W-:Y:S01]  /*3b9c0*/  IADD3 R54, P5, R73, R2.reuse, RZ ;  /* 0x0000000249367210 */ /* 0x088fe20007fbe0ff */
[----:B0-----:R-:W-:Y:S01]  /*3b9d0*/  IMAD R53, R69, 0x183, RZ ;  /* 0x0000018345357824 */ /* 0x001fe200078e02ff */
[----:B------:R-:W-:Y:S01]  /*3b9e0*/  IADD3 R52, P4, R77, R2, RZ ;  /* 0x000000024d347210 */ /* 0x000fe20007f9e0ff */
[----:B------:R0:W-:Y:S01]  /*3b9f0*/  STG.E.U16 desc[UR4][R64.64], R78 ;  /* 0x0000004e40007986 */ /* 0x0001e2000c101504 */
[-C--:B------:R-:W-:Y:S02]  /*3ba00*/  LEA.HI.X.SX32 R55, R249, R3.reuse, 0x1, P5 ;  /* 0x00000003f9377211 */ /* 0x080fe400028f0eff */
[----:B------:R-:W3:Y:S08]  /*3ba10*/  LDC R70, c[0x0][0x278] ;  /* 0x00009e00ff467b82 */ /* 0x000ef00000000800 */
[----:B------:R-:W4:Y:S01]  /*3ba20*/  LDC R249, c[0x0][0x278] ;  /* 0x00009e00fff97b82 */ /* 0x000f220000000800 */
[----:B------:R-:W-:Y:S01]  /*3ba30*/  LEA.HI.X.SX32 R53, R53, R3, 0x1, P4 ;  /* 0x0000000335357211 */ /* 0x000fe200020f0eff */
[----:B--2---:R-:W-:Y:S01]  /*3ba40*/  IMAD R77, R72, 0x30c, RZ ;  /* 0x0000030c484d7824 */ /* 0x004fe200078e02ff */
[----:B0-----:R-:W-:Y:S01]  /*3ba50*/  PRMT R64, R61, 0x7632, R64 ;  /* 0x000076323d407816 */ /* 0x001fe20000000040 */
[----:B------:R-:W-:Y:S04]  /*3ba60*/  STG.E.U16 desc[UR4][R66.64], R61 ;  /* 0x0000003d42007986 */ /* 0x000fe8000c101504 */
[----:B------:R0:W-:Y:S01]  /*3ba70*/  STG.E.U16 desc[UR4][R52.64], R64 ;  /* 0x0000004034007986 */ /* 0x0001e2000c101504 */
[----:B------:R-:W2:Y:S01]  /*3ba80*/  LDC R76, c[0x0][0x278] ;  /* 0x00009e00ff4c7b82 */ /* 0x000ea20000000800 */
[----:B-1----:R-:W-:-:S02]  /*3ba90*/  IMAD R79, R74, 0x30a, RZ ;  /* 0x0000030a4a4f7824 */ /* 0x002fc400078e02ff */
[----:B---3--:R-:W-:-:S05]  /*3baa0*/  IMAD R65, R70, 0x185, RZ ;  /* 0x0000018546417824 */ /* 0x008fca00078e02ff */
[----:B------:R-:W1:Y:S01]  /*3bab0*/  LDC R69, c[0x0][0x278] ;  /* 0x00009e00ff457b82 */ /* 0x000e620000000800 */
[-C--:B0-----:R-:W-:Y:S01]  /*3bac0*/  IADD3 R52, P5, R77, R2.reuse, RZ ;  /* 0x000000024d347210 */ /* 0x081fe20007fbe0ff */
[----:B----4-:R-:W-:Y:S01]  /*3bad0*/  IMAD R249, R249, 0x186, RZ ;  /* 0x00000186f9f97824 */ /* 0x010fe200078e02ff */
[----:B------:R-:W-:Y:S01]  /*3bae0*/  IADD3 R60, P6, R79, R2, RZ ;  /* 0x000000024f3c7210 */ /* 0x000fe20007fde0ff */
[----:B------:R2:W-:Y:S01]  /*3baf0*/  STG.E.U16 desc[UR4][R54.64], R62 ;  /* 0x0000003e36007986 */ /* 0x0005e2000c101504 */
[----:B------:R-:W-:-:S03]  /*3bb00*/  PRMT R74, R62, 0x7632, R74 ;  /* 0x000076323e4a7816 */ /* 0x000fc6000000004a */
[----:B------:R-:W0:Y:S01]  /*3bb10*/  LDC R75, c[0x0][0x278] ;  /* 0x00009e00ff4b7b82 */ /* 0x000e220000000800 */
[----:B------:R-:W-:-:S07]  /*3bb20*/  LEA.HI.X.SX32 R53, R249, R3, 0x1, P5 ;  /* 0x00000003f9357211 */ /* 0x000fce00028f0eff */
[----:B------:R-:W3:Y:S01]  /*3bb30*/  LDC R249, c[0x0][0x278] ;  /* 0x00009e00fff97b82 */ /* 0x000ee20000000800 */
[----:B------:R-:W-:Y:S01]  /*3bb40*/  LEA.HI.X.SX32 R61, R65, R3, 0x1, P6 ;  /* 0x00000003413d7211 */ /* 0x000fe200030f0eff */
[----:B--2---:R-:W-:-:S04]  /*3bb50*/  IMAD R55, R76, 0x310, RZ ;  /* 0x000003104c377824 */ /* 0x004fc800078e02ff */
[----:B------:R2:W-:Y:S02]  /*3bb60*/  STG.E.U16 desc[UR4][R60.64], R74 ;  /* 0x0000004a3c007986 */ /* 0x0005e4000c101504 */
[----:B------:R-:W4:Y:S08]  /*3bb70*/  LDC R68, c[0x0][0x278] ;  /* 0x00009e00ff447b82 */ /* 0x000f300000000800 */
[----:B------:R-:W4:Y:S01]  /*3bb80*/  LDC R71, c[0x0][0x278] ;  /* 0x00009e00ff477b82 */ /* 0x000f220000000800 */
[----:B--2---:R-:W-:Y:S01]  /*3bb90*/  IADD3 R60, P5, R55, R2, RZ ;  /* 0x00000002373c7210 */ /* 0x004fe20007fbe0ff */
[----:B---3--:R-:W-:-:S06]  /*3bba0*/  IMAD R249, R249, 0x188, RZ ;  /* 0x00000188f9f97824 */ /* 0x008fcc00078e02ff */
[----:B------:R-:W2:Y:S01]  /*3bbb0*/  LDC R72, c[0x0][0x278] ;  /* 0x00009e00ff487b82 */ /* 0x000ea20000000800 */
[----:B------:R-:W-:-:S07]  /*3bbc0*/  LEA.HI.X.SX32 R61, R249, R3, 0x1, P5 ;  /* 0x00000003f93d7211 */ /* 0x000fce00028f0eff */
[----:B------:R-:W3:Y:S01]  /*3bbd0*/  LDC R249, c[0x0][0x278] ;  /* 0x00009e00fff97b82 */ /* 0x000ee20000000800 */
[----:B------:R1:W-:Y:S01]  /*3bbe0*/  STG.E.U16 desc[UR4][R52.64], R63 ;  /* 0x0000003f34007986 */ /* 0x0003e2000c101504 */
[----:B0-----:R-:W-:Y:S01]  /*3bbf0*/  IMAD R75, R75, 0x30e, RZ ;  /* 0x0000030e4b4b7824 */ /* 0x001fe200078e02ff */
[----:B------:R-:W-:-:S05]  /*3bc00*/  PRMT R76, R63, 0x7632, R76 ;  /* 0x000076323f4c7816 */ /* 0x000fca000000004c */
[----:B------:R-:W0:Y:S01]  /*3bc10*/  LDC R67, c[0x0][0x278] ;  /* 0x00009e00ff437b82 */ /* 0x000e220000000800 */
[----:B-1----:R-:W-:-:S07]  /*3bc20*/  IMAD R53, R69, 0x314, RZ ;  /* 0x0000031445357824 */ /* 0x002fce00078e02ff */
[----:B------:R-:W1:Y:S01]  /*3bc30*/  LDC R70, c[0x0][0x278] ;  /* 0x00009e00ff467b82 */ /* 0x000e620000000800 */
[-C--:B------:R-:W-:Y:S01]  /*3bc40*/  IADD3 R52, P5, R53, R2.reuse, RZ ;  /* 0x0000000235347210 */ /* 0x080fe20007fbe0ff */
[----:B---3--:R-:W-:Y:S01]  /*3bc50*/  IMAD R249, R249, 0x18a, RZ ;  /* 0x0000018af9f97824 */ /* 0x008fe200078e02ff */
[----:B------:R-:W-:Y:S01]  /*3bc60*/  IADD3 R54, P4, R75, R2, RZ ;  /* 0x000000024b367210 */ /* 0x000fe20007f9e0ff */
[----:B----4-:R-:W-:-:S04]  /*3bc70*/  IMAD R65, R68, 0x187, RZ ;  /* 0x0000018744417824 */ /* 0x010fc800078e02ff */
[----:B------:R-:W3:Y:S01]  /*3bc80*/  LDC R66, c[0x0][0x278] ;  /* 0x00009e00ff427b82 */ /* 0x000ee20000000800 */
[----:B------:R-:W-:-:S07]  /*3bc90*/  LEA.HI.X.SX32 R53, R249, R3, 0x1, P5 ;  /* 0x00000003f9357211 */ /* 0x000fce00028f0eff */
[----:B------:R-:W4:Y:S01]  /*3bca0*/  LDC R249, c[0x0][0x278] ;  /* 0x00009e00fff97b82 */ /* 0x000f220000000800 */
[----:B------:R-:W-:Y:S01]  /*3bcb0*/  LEA.HI.X.SX32 R55, R65, R3, 0x1, P4 ;  /* 0x0000000341377211 */ /* 0x000fe200020f0eff */
[----:B------:R-:W-:-:S04]  /*3bcc0*/  IMAD R71, R71, 0x312, RZ ;  /* 0x0000031247477824 */ /* 0x000fc800078e02ff */
[----:B------:R-:W-:Y:S02]  /*3bcd0*/  STG.E.U16 desc[UR4][R54.64], R76 ;  /* 0x0000004c36007986 */ /* 0x000fe4000c101504 */
[----:B------:R-:W3:Y:S02]  /*3bce0*/  LDC R74, c[0x0][0x278] ;  /* 0x00009e00ff4a7b82 */ /* 0x000ee40000000800 */
[----:B------:R2:W-:Y:S01]  /*3bcf0*/  STG.E.U16 desc[UR4][R60.64], R56 ;  /* 0x000000383c007986 */ /* 0x0005e2000c101504 */
[----:B------:R-:W-:-:S05]  /*3bd00*/  IADD3 R64, P6, R71, R2, RZ ;  /* 0x0000000247407210 */ /* 0x000fca0007fde0ff */
[----:B------:R-:W3:Y:S01]  /*3bd10*/  LDC R71, c[0x0][0x278] ;  /* 0x00009e00ff477b82 */ /* 0x000ee20000000800 */
[----:B--2---:R-:W-:Y:S02]  /*3bd20*/  IMAD R61, R72, 0x318, RZ ;  /* 0x00000318483d7824 */ /* 0x004fe400078e02ff */
[----:B----4-:R-:W-:Y:S01]  /*3bd30*/  IMAD R249, R249, 0x18c, RZ ;  /* 0x0000018cf9f97824 */ /* 0x010fe200078e02ff */
[----:B------:R-:W-:Y:S01]  /*3bd40*/  PRMT R77, R56, 0x7632, R77 ;  /* 0x00007632384d7816 */ /* 0x000fe2000000004d */
[----:B0-----:R-:W-:Y:S01]  /*3bd50*/  IMAD R67, R67, 0x189, RZ ;  /* 0x0000018943437824 */ /* 0x001fe200078e02ff */
[----:B------:R-:W-:Y:S01]  /*3bd60*/  IADD3 R60, P5, R61, R2, RZ ;  /* 0x000000023d3c7210 */ /* 0x000fe20007fbe0ff */
[----:B-1----:R-:W-:Y:S01]  /*3bd70*/  IMAD R63, R70, 0x316, RZ ;  /* 0x00000316463f7824 */ /* 0x002fe200078e02ff */
[----:B------:R-:W0:Y:S02]  /*3bd80*/  LDC R69, c[0x0][0x278] ;  /* 0x00009e00ff457b82 */ /* 0x000e240000000800 */
[----:B------:R-:W-:-:S06]  /*3bd90*/  LEA.HI.X.SX32 R61, R249, R3, 0x1, P5 ;  /* 0x00000003f93d7211 */ /* 0x000fcc00028f0eff */
[----:B------:R-:W1:Y:S01]  /*3bda0*/  LDC R249, c[0x0][0x278] ;  /* 0x00009e00fff97b82 */ /* 0x000e620000000800 */
[-C--:B------:R-:W-:Y:S01]  /*3bdb0*/  LEA.HI.X.SX32 R65, R67, R3.reuse, 0x1, P6 ;  /* 0x0000000343417211 */ /* 0x080fe200030f0eff */
[----:B---3--:R-:W-:Y:S01]  /*3bdc0*/  IMAD R55, R66, 0x18b, RZ ;  /* 0x0000018b42377824 */ /* 0x008fe200078e02ff */
[-C--:B------:R-:W-:Y:S01]  /*3bdd0*/  IADD3 R54, P4, R63, R2.reuse, RZ ;  /* 0x000000023f367210 */ /* 0x080fe20007f9e0ff */
[----:B------:R-:W-:Y:S01]  /*3bde0*/  IMAD R71, R71, 0x31c, RZ ;  /* 0x0000031c47477824 */ /* 0x000fe200078e02ff */
[----:B------:R-:W-:Y:S01]  /*3bdf0*/  PRMT R56, R57, 0x7632, R56 ;  /* 0x0000763239387816 */ /* 0x000fe20000000038 */
[----:B------:R-:W-:Y:S01]  /*3be00*/  STG.E.U16 desc[UR4][R64.64], R77 ;  /* 0x0000004d40007986 */ /* 0x000fe2000c101504 */
[----:B------:R-:W-:Y:S01]  /*3be10*/  LEA.HI.X.SX32 R55, R55, R3, 0x1, P4 ;  /* 0x0000000337377211 */ /* 0x000fe200020f0eff */
[----:B------:R-:W2:Y:S02]  /*3be20*/  LDC R67, c[0x0][0x278] ;  /* 0x00009e00ff437b82 */ /* 0x000ea40000000800 */
[----:B------:R3:W-:Y:S04]  /*3be30*/  STG.E.U16 desc[UR4][R52.64], R57 ;  /* 0x0000003934007986 */ /* 0x0007e8000c101504 */
[----:B------:R4:W-:Y:S01]  /*3be40*/  STG.E.U16 desc[UR4][R54.64], R56 ;  /* 0x0000003836007986 */ /* 0x0009e2000c101504 */
[----:B0-----:R-:W-:Y:S01]  /*3be50*/  IMAD R69, R69, 0x320, RZ ;  /* 0x0000032045457824 */ /* 0x001fe200078e02ff */
[----:B------:R-:W0:Y:S01]  /*3be60*/  LDC R73, c[0x0][0x278] ;  /* 0x00009e00ff497b82 */ /* 0x000e220000000800 */
[----:B---3--:R-:W-:Y:S01]  /*3be70*/  IMAD R53, R74, 0x31e, RZ ;  /* 0x0000031e4a357824 */ /* 0x008fe200078e02ff */
[----:B------:R-:W-:Y:S01]  /*3be80*/  IADD3 R52, P5, R71, R2, RZ ;  /* 0x0000000247347210 */ /* 0x000fe20007fbe0ff */
[----:B-1----:R-:W-:-:S05]  /*3be90*/  IMAD R249, R249, 0x18e, RZ ;  /* 0x0000018ef9f97824 */ /* 0x002fca00078e02ff */
[----:B------:R-:W1:Y:S01]  /*3bea0*/  LDC R62, c[0x0][0x278] ;  /* 0x00009e00ff3e7b82 */ /* 0x000e620000000800 */
[----:B----4-:R-:W-:Y:S02]  /*3beb0*/  IADD3 R54, P4, R53, R2, RZ ;  /* 0x0000000235367210 */ /* 0x010fe40007f9e0ff */
[----:B------:R-:W-:-:S05]  /*3bec0*/  LEA.HI.X.SX32 R53, R249, R3, 0x1, P5 ;  /* 0x00000003f9357211 */ /* 0x000fca00028f0eff */
[----:B------:R-:W3:Y:S01]  /*3bed0*/  LDC R249, c[0x0][0x278] ;  /* 0x00009e00fff97b82 */ /* 0x000ee20000000800 */
[----:B--2---:R-:W-:Y:S01]  /*3bee0*/  IMAD R57, R67, 0x18f, RZ ;  /* 0x0000018f43397824 */ /* 0x004fe200078e02ff */
[----:B------:R-:W-:-:S04]  /*3bef0*/  IADD3 R56, P5, R69, R2, RZ ;  /* 0x0000000245387210 */ /* 0x000fc80007fbe0ff */
[----:B------:R-:W-:Y:S02]  /*3bf00*/  LEA.HI.X.SX32 R55, R57, R3, 0x1, P4 ;  /* 0x0000000339377211 */ /* 0x000fe400020f0eff */
[----:B------:R-:W2:Y:S08]  /*3bf10*/  LDC R75, c[0x0][0x278] ;  /* 0x00009e00ff4b7b82 */ /* 0x000eb00000000800 */
[----:B------:R-:W4:Y:S01]  /*3bf20*/  LDC R68, c[0x0][0x278] ;  /* 0x00009e00ff447b82 */ /* 0x000f220000000800 */
[----:B---3--:R-:W-:-:S07]  /*3bf30*/  IMAD R249, R249, 0x190, RZ ;  /* 0x00000190f9f97824 */ /* 0x008fce00078e02ff */
[----:B------:R-:W3:Y:S01]  /*3bf40*/  LDC R70, c[0x0][0x278] ;  /* 0x00009e00ff467b82 */ /* 0x000ee20000000800 */
[----:B------:R-:W-:-:S07]  /*3bf50*/  LEA.HI.X.SX32 R57, R249, R3, 0x1, P5 ;  /* 0x00000003f9397211 */ /* 0x000fce00028f0eff */
[----:B------:R-:W2:Y:S01]  /*3bf60*/  LDC R249, c[0x0][0x278] ;  /* 0x00009e00fff97b82 */ /* 0x000ea20000000800 */
[----:B0-----:R-:W-:Y:S02]  /*3bf70*/  IMAD R73, R73, 0x31a, RZ ;  /* 0x0000031a49497824 */ /* 0x001fe400078e02ff */
[----:B-1----:R-:W-:-:S03]  /*3bf80*/  IMAD R63, R62, 0x18d, RZ ;  /* 0x0000018d3e3f7824 */ /* 0x002fc600078e02ff */
[----:B------:R-:W-:Y:S02]  /*3bf90*/  IADD3 R62, P6, R73, R2, RZ ;  /* 0x00000002493e7210 */ /* 0x000fe40007fde0ff */
[----:B------:R-:W-:Y:S01]  /*3bfa0*/  PRMT R72, R58, 0x7632, R72 ;  /* 0x000076323a487816 */ /* 0x000fe20000000048 */
[----:B------:R-:W0:Y:S01]  /*3bfb0*/  LDC R65, c[0x0][0x278] ;  /* 0x00009e00ff417b82 */ /* 0x000e220000000800 */
[----:B------:R-:W-:-:S07]  /*3bfc0*/  LEA.HI.X.SX32 R63, R63, R3, 0x1, P6 ;  /* 0x000000033f3f7211 */ /* 0x000fce00030f0eff */
[----:B------:R-:W1:Y:S01]  /*3bfd0*/  LDC R66, c[0x0][0x278] ;  /* 0x00009e00ff427b82 */ /* 0x000e620000000800 */
[----:B--2---:R-:W-:-:S07]  /*3bfe0*/  IMAD R251, R249, 0x192, RZ ;  /* 0x00000192f9fb7824 */ /* 0x004fce00078e02ff */
[----:B------:R-:W2:Y:S08]  /*3bff0*/  LDC R64, c[0x0][0x278] ;  /* 0x00009e00ff407b82 */ /* 0x000eb00000000800 */
[----:B------:R-:W1:Y:S01]  /*3c000*/  LDC R249, c[0x0][0x278] ;  /* 0x00009e00fff97b82 */ /* 0x000e620000000800 */
[----:B------:R-:W-:Y:S01]  /*3c010*/  IMAD R75, R75, 0x322, RZ ;  /* 0x000003224b4b7824 */ /* 0x000fe200078e02ff */
[----:B------:R4:W-:Y:S04]  /*3c020*/  STG.E.U16 desc[UR4][R60.64], R58 ;  /* 0x0000003a3c007986 */ /* 0x0009e8000c101504 */
[----:B------:R3:W-:Y:S04]  /*3c030*/  STG.E.U16 desc[UR4][R62.64], R72 ;  /* 0x000000483e007986 */ /* 0x0007e8000c101504 */
[----:B------:R3:W-:Y:S01]  /*3c040*/  STG.E.U16 desc[UR4][R52.64], R59 ;  /* 0x0000003b34007986 */ /* 0x0007e2000c101504 */
[----:B----4-:R-:W-:Y:S01]  /*3c050*/  IMAD R61, R68, 0x191, RZ ;  /* 0x00000191443d7824 */ /* 0x010fe200078e02ff */
[----:B------:R-:W-:Y:S01]  /*3c060*/  PRMT R68, R59, 0x7632, R68 ;  /* 0x000076323b447816 */ /* 0x000fe20000000044 */
[----:B0-----:R-:W-:Y:S01]  /*3c070*/  IMAD R67, R65, 0x324, RZ ;  /* 0x0000032441437824 */ /* 0x001fe200078e02ff */
[-C--:B------:R-:W-:Y:S01]  /*3c080*/  IADD3 R60, P6, R75, R2.reuse, RZ ;  /* 0x000000024b3c7210 */ /* 0x080fe20007fde0ff */
[----:B---3--:R-:W0:Y:S01]  /*3c090*/  LDC R62, c[0x0][0x278] ;  /* 0x00009e00ff3e7b82 */ /* 0x008e220000000800 */
[----:B------:R-:W-:Y:S01]  /*3c0a0*/  IMAD R59, R70, 0x328, RZ ;  /* 0x00000328463b7824 */ /* 0x000fe200078e02ff */
[----:B------:R-:W-:Y:S01]  /*3c0b0*/  STG.E.U16 desc[UR4][R54.64], R68 ;  /* 0x0000004436007986 */ /* 0x000fe2000c101504 */
[----:B------:R-:W-:Y:S01]  /*3c0c0*/  LEA.HI.X.SX32 R61, R61, R3, 0x1, P6 ;  /* 0x000000033d3d7211 */ /* 0x000fe200030f0eff */
[----:B-1----:R-:W-:Y:S01]  /*3c0d0*/  IMAD R249, R249, 0x194, RZ ;  /* 0x00000194f9f97824 */ /* 0x002fe200078e02ff */
[----:B------:R-:W-:Y:S01]  /*3c0e0*/  PRMT R69, R48, 0x7632, R69 ;  /* 0x0000763230457816 */ /* 0x000fe20000000045 */
[----:B------:R1:W-:Y:S01]  /*3c0f0*/  STG.E.U16 desc[UR4][R56.64], R48 ;  /* 0x0000003038007986 */ /* 0x0003e2000c101504 */
[----:B------:R-:W-:Y:S01]  /*3c100*/  IMAD R53, R66, 0x326, RZ ;  /* 0x0000032642357824 */ /* 0x000fe200078e02ff */
[-C--:B------:R-:W-:Y:S01]  /*3c110*/  IADD3 R52, P4, R67, R2.reuse, RZ ;  /* 0x0000000243347210 */ /* 0x080fe20007f9e0ff */
[----:B------:R-:W3:Y:S08]  /*3c120*/  LDC R66, c[0x0][0x278] ;  /* 0x00009e00ff427b82 */ /* 0x000ef00000000800 */
[----:B------:R-:W4:Y:S01]  /*3c130*/  LDC R58, c[0x0][0x278] ;  /* 0x00009e00ff3a7b82 */ /* 0x000f220000000800 */
[----:B-1----:R-:W-:-:S04]  /*3c140*/  IADD3 R56, P6, R59, R2, RZ ;  /* 0x000000023b387210 */ /* 0x002fc80007fde0ff */
[----:B------:R-:W-:-:S03]  /*3c150*/  LEA.HI.X.SX32 R57, R249, R3, 0x1, P6 ;  /* 0x00000003f9397211 */ /* 0x000fc600030f0eff */
[----:B------:R-:W1:Y:S01]  /*3c160*/  LDC R249, c[0x0][0x278] ;  /* 0x00009e00fff97b82 */ /* 0x000e620000000800 */
[----:B------:R-:W-:Y:S02]  /*3c170*/  IADD3 R54, P5, R53, R2, RZ ;  /* 0x0000000235367210 */ /* 0x000fe40007fbe0ff */
[-C--:B------:R-:W-:Y:S01]  /*3c180*/  LEA.HI.X.SX32 R53, R251, R3.reuse, 0x1, P4 ;  /* 0x00000003fb357211 */ /* 0x080fe200020f0eff */
[----:B--2---:R-:W-:Y:S01]  /*3c190*/  IMAD R55, R64, 0x193, RZ ;  /* 0x0000019340377824 */ /* 0x004fe200078e02ff */
[----:B------:R-:W-:Y:S01]  /*3c1a0*/  PRMT R48, R49, 0x7632, R48 ;  /* 0x0000763231307816 */ /* 0x000fe20000000030 */
[----:B------:R0:W-:Y:S02]  /*3c1b0*/  STG.E.U16 desc[UR4][R60.64], R69 ;  /* 0x000000453c007986 */ /* 0x0001e4000c101504 */
[----:B------:R-:W2:Y:S01]  /*3c1c0*/  LDC R63, c[0x0][0x278] ;  /* 0x00009e00ff3f7b82 */ /* 0x000ea20000000800 */
[----:B------:R-:W-:-:S07]  /*3c1d0*/  LEA.HI.X.SX32 R55, R55, R3, 0x1, P5 ;  /* 0x0000000337377211 */ /* 0x000fce00028f0eff */
[----:B------:R-:W4:Y:S01]  /*3c1e0*/  LDC R65, c[0x0][0x278] ;  /* 0x00009e00ff417b82 */ /* 0x000f220000000800 */
[----:B-1----:R-:W-:-:S07]  /*3c1f0*/  IMAD R251, R249, 0x196, RZ ;  /* 0x00000196f9fb7824 */ /* 0x002fce00078e02ff */
[----:B------:R-:W1:Y:S08]  /*3c200*/  LDC R59, c[0x0][0x278] ;  /* 0x00009e00ff3b7b82 */ /* 0x000e700000000800 */
[----:B------:R-:W2:Y:S01]  /*3c210*/  LDC R249, c[0x0][0x278] ;  /* 0x00009e00fff97b82 */ /* 0x000ea20000000800 */
[----:B------:R-:W-:Y:S04]  /*3c220*/  STG.E.U16 desc[UR4][R52.64], R49 ;  /* 0x0000003134007986 */ /* 0x000fe8000c101504 */
[----:B------:R-:W-:Y:S01]  /*3c230*/  STG.E.U16 desc[UR4][R54.64], R48 ;  /* 0x0000003036007986 */ /* 0x000fe2000c101504 */
[----:B0-----:R-:W-:-:S02]  /*3c240*/  IMAD R69, R62, 0x32a, RZ ;  /* 0x0000032a3e457824 */ /* 0x001fc400078e02ff */
[----:B------:R-:W0:Y:S01]  /*3c250*/  LDC R62, c[0x0][0x278] ;  /* 0x00009e00ff3e7b82 */ /* 0x000e220000000800 */
[----:B------:R3:W-:Y:S01]  /*3c260*/  STG.E.U16 desc[UR4][R56.64], R50 ;  /* 0x0000003238007986 */ /* 0x0007e2000c101504 */
[----:B------:R-:W-:-:S06]  /*3c270*/  PRMT R68, R50, 0x7632, R68 ;  /* 0x0000763232447816 */ /* 0x000fcc0000000044 */
[----:B------:R-:W0:Y:S01]  /*3c280*/  LDC R64, c[0x0][0x278] ;  /* 0x00009e00ff407b82 */ /* 0x000e220000000800 */
[----:B---3--:R-:W-:Y:S02]  /*3c290*/  IMAD R57, R66, 0x330, RZ ;  /* 0x0000033042397824 */ /* 0x008fe400078e02ff */
[----:B--2---:R-:W-:-:S05]  /*3c2a0*/  IMAD R249, R249, 0x198, RZ ;  /* 0x00000198f9f97824 */ /* 0x004fca00078e02ff */
[----:B------:R-:W2:Y:S01]  /*3c2b0*/  LDC R60, c[0x0][0x278] ;  /* 0x00009e00ff3c7b82 */ /* 0x000ea20000000800 */
[----:B------:R-:W-:-:S04]  /*3c2c0*/  IADD3 R56, P6, R57, R2, RZ ;  /* 0x0000000239387210 */ /* 0x000fc80007fde0ff */
[----:B------:R-:W-:-:S03]  /*3c2d0*/  LEA.HI.X.SX32 R57, R249, R3, 0x1, P6 ;  /* 0x00000003f9397211 */ /* 0x000fc600030f0eff */
[----:B------:R-:W3:Y:S01]  /*3c2e0*/  LDC R249, c[0x0][0x278] ;  /* 0x00009e00fff97b82 */ /* 0x000ee20000000800 */
[----:B------:R-:W-:Y:S01]  /*3c2f0*/  IMAD R63, R63, 0x32c, RZ ;  /* 0x0000032c3f3f7824 */ /* 0x000fe200078e02ff */
[-C--:B------:R-:W-:Y:S01]  /*3c300*/  IADD3 R48, P5, R69, R2.reuse, RZ ;  /* 0x0000000245307210 */ /* 0x080fe20007fbe0ff */
[----:B----4-:R-:W-:Y:S02]  /*3c310*/  IMAD R49, R58, 0x195, RZ ;  /* 0x000001953a317824 */ /* 0x010fe400078e02ff */
[----:B------:R-:W-:Y:S01]  /*3c320*/  IMAD R65, R65, 0x32e, RZ ;  /* 0x0000032e41417824 */ /* 0x000fe200078e02ff */
[-C--:B------:R-:W-:Y:S01]  /*3c330*/  IADD3 R52, P4, R63, R2.reuse, RZ ;  /* 0x000000023f347210 */ /* 0x080fe20007f9e0ff */
[----:B-1----:R-:W-:Y:S01]  /*3c340*/  IMAD R55, R59, 0x197, RZ ;  /* 0x000001973b377824 */ /* 0x002fe200078e02ff */
[----:B------:R-:W-:Y:S01]  /*3c350*/  LEA.HI.X.SX32 R49, R49, R3, 0x1, P5 ;  /* 0x0000000331317211 */ /* 0x000fe200028f0eff */
[----:B------:R-:W1:Y:S01]  /*3c360*/  LDC R67, c[0x0][0x278] ;  /* 0x00009e00ff437b82 */ /* 0x000e620000000800 */
[----:B------:R-:W-:-:S02]  /*3c370*/  IADD3 R54, P5, R65, R2, RZ ;  /* 0x0000000241367210 */ /* 0x000fc40007fbe0ff */
[-C--:B------:R-:W-:Y:S01]  /*3c380*/  LEA.HI.X.SX32 R53, R251, R3.reuse, 0x1, P4 ;  /* 0x00000003fb357211 */ /* 0x080fe200020f0eff */
[----:B0-----:R-:W-:Y:S01]  /*3c390*/  IMAD R71, R62, 0x334, RZ ;  /* 0x000003343e477824 */ /* 0x001fe200078e02ff */
[----:B------:R-:W-:Y:S02]  /*3c3a0*/  LEA.HI.X.SX32 R55, R55, R3, 0x1, P5 ;  /* 0x0000000337377211 */ /* 0x000fe400028f0eff */
[----:B------:R-:W-:Y:S01]  /*3c3b0*/  PRMT R50, R51, 0x7632, R50 ;  /* 0x0000763233327816 */ /* 0x000fe20000000032 */
[----:B------:R-:W-:Y:S01]  /*3c3c0*/  STG.E.U16 desc[UR4][R48.64], R68 ;  /* 0x0000004430007986 */ /* 0x000fe2000c101504 */
[----:B------:R-:W0:Y:S03]  /*3c3d0*/  LDC R59, c[0x0][0x278] ;  /* 0x00009e00ff3b7b82 */ /* 0x000e260000000800 */
[----:B------:R-:W-:Y:S01]  /*3c3e0*/  STG.E.U16 desc[UR4][R52.64], R51 ;  /* 0x0000003334007986 */ /* 0x000fe2000c101504 */
[----:B---3--:R-:W-:-:S03]  /*3c3f0*/  IMAD R249, R249, 0x19a, RZ ;  /* 0x0000019af9f97824 */ /* 0x008fc600078e02ff */
[----:B------:R3:W-:Y:S01]  /*3c400*/  STG.E.U16 desc[UR4][R54.64], R50 ;  /* 0x0000003236007986 */ /* 0x0007e2000c101504 */
[----:B------:R-:W-:Y:S01]  /*3c410*/  IMAD R69, R64, 0x332, RZ ;  /* 0x0000033240457824 */ /* 0x000fe200078e02ff */
[----:B------:R-:W4:Y:S01]  /*3c420*/  LDC R61, c[0x0][0x278] ;  /* 0x00009e00ff3d7b82 */ /* 0x000f220000000800 */
[----:B-1----:R-:W-:-:S07]  /*3c430*/  IMAD R67, R67, 0x336, RZ ;  /* 0x0000033643437824 */ /* 0x002fce00078e02ff */
[----:B------:R-:W1:Y:S01]  /*3c440*/  LDC R65, c[0x0][0x278] ;  /* 0x00009e00ff417b82 */ /* 0x000e620000000800 */
[----:B---3--:R-:W-:-:S04]  /*3c450*/  IADD3 R50, P5, R71, R2, RZ ;  /* 0x0000000247327210 */ /* 0x008fc80007fbe0ff */
[----:B------:R-:W-:-:S03]  /*3c460*/  LEA.HI.X.SX32 R51, R249, R3, 0x1, P5 ;  /* 0x00000003f9337211 */ /* 0x000fc600028f0eff */
[----:B------:R-:W3:Y:S01]  /*3c470*/  LDC R249, c[0x0][0x278] ;  /* 0x00009e00fff97b82 */ /* 0x000ee20000000800 */
[----:B--2---:R-:W-:Y:S01]  /*3c480*/  IMAD R49, R60, 0x199, RZ ;  /* 0x000001993c317824 */ /* 0x004fe200078e02ff */
[-C--:B------:R-:W-:Y:S01]  /*3c490*/  IADD3 R48, P4, R69, R2.reuse, RZ ;  /* 0x0000000245307210 */ /* 0x080fe20007f9e0ff */
[----:B------:R2:W-:Y:S01]  /*3c4a0*/  STG.E.U16 desc[UR4][R56.64], R44 ;  /* 0x0000002c38007986 */ /* 0x0005e2000c101504 */
[----:B------:R-:W-:Y:S01]  /*3c4b0*/  IADD3 R52, P6, R67, R2, RZ ;  /* 0x0000000243347210 */ /* 0x000fe20007fde0ff */
[----:B0-----:R-:W-:Y:S01]  /*3c4c0*/  IMAD R67, R59, 0x338, RZ ;  /* 0x000003383b437824 */ /* 0x001fe200078e02ff */
[----:B------:R-:W-:Y:S02]  /*3c4d0*/  LEA.HI.X.SX32 R49, R49, R3, 0x1, P4 ;  /* 0x0000000331317211 */ /* 0x000fe400020f0eff */
[----:B------:R-:W-:Y:S01]  /*3c4e0*/  PRMT R62, R45, 0x7632, R62 ;  /* 0x000076322d3e7816 */ /* 0x000fe2000000003e */
[----:B------:R-:W0:Y:S01]  /*3c4f0*/  LDC R64, c[0x0][0x278] ;  /* 0x00009e00ff407b82 */ /* 0x000e220000000800 */
[----:B--2---:R-:W-:Y:S01]  /*3c500*/  PRMT R44, R44, 0x7632, R44 ;  /* 0x000076322c2c7816 */ /* 0x004fe2000000002c */
[----:B----4-:R-:W-:-:S06]  /*3c510*/  IMAD R53, R61, 0x19b, RZ ;  /* 0x0000019b3d357824 */ /* 0x010fcc00078e02ff */
[----:B------:R-:W2:Y:S01]  /*3c520*/  LDC R63, c[0x0][0x278] ;  /* 0x00009e00ff3f7b82 */ /* 0x000ea20000000800 */
[----:B------:R4:W-:Y:S01]  /*3c530*/  STG.E.U16 desc[UR4][R48.64], R44 ;  /* 0x0000002c30007986 */ /* 0x0009e2000c101504 */
[----:B---3--:R-:W-:-:S03]  /*3c540*/  IMAD R249, R249, 0x19c, RZ ;  /* 0x0000019cf9f97824 */ /* 0x008fc600078e02ff */
[----:B------:R3:W-:Y:S01]  /*3c550*/  STG.E.U16 desc[UR4][R50.64], R45 ;  /* 0x0000002d32007986 */ /* 0x0007e2000c101504 */
[----:B-1----:R-:W-:Y:S02]  /*3c560*/  IMAD R65, R65, 0x33c, RZ ;  /* 0x0000033c41417824 */ /* 0x002fe400078e02ff */
[----:B------:R-:W1:Y:S01]  /*3c570*/  LDC R57, c[0x0][0x278] ;  /* 0x00009e00ff397b82 */ /* 0x000e620000000800 */
[----:B----4-:R-:W-:-:S07]  /*3c580*/  IADD3 R44, P5, R67, R2, RZ ;  /* 0x00000002432c7210 */ /* 0x010fce0007fbe0ff */
[----:B------:R-:W4:Y:S01]  /*3c590*/  LDC R58, c[0x0][0x278] ;  /* 0x00009e00ff3a7b82 */ /* 0x000f220000000800 */
[----:B---3--:R-:W-:-:S07]  /*3c5a0*/  LEA.HI.X.SX32 R45, R249, R3, 0x1, P5 ;  /* 0x00000003f92d7211 */ /* 0x008fce00028f0eff */
[----:B------:R-:W3:Y:S01]  /*3c5b0*/  LDC R249, c[0x0][0x278] ;  /* 0x00009e00fff97b82 */ /* 0x000ee20000000800 */
[----:B------:R-:W-:Y:S01]  /*3c5c0*/  LEA.HI.X.SX32 R53, R53, R3, 0x1, P6 ;  /* 0x0000000335357211 */ /* 0x000fe200030f0eff */
[----:B0-----:R-:W-:Y:S01]  /*3c5d0*/  IMAD R51, R64, 0x33e, RZ ;  /* 0x0000033e40337824 */ /* 0x001fe200078e02ff */
[----:B------:R-:W-:-:S03]  /*3c5e0*/  IADD3 R50, P5, R65, R2, RZ ;  /* 0x0000000241327210 */ /* 0x000fc60007fbe0ff */
[----:B------:R0:W-:Y:S02]  /*3c5f0*/  STG.E.U16 desc[UR4][R52.64], R62 ;  /* 0x0000003e34007986 */ /* 0x0001e4000c101504 */
[----:B------:R-:W1:Y:S08]  /*3c600*/  LDC R60, c[0x0][0x278] ;  /* 0x00009e00ff3c7b82 */ /* 0x000e700000000800 */
[----:B------:R-:W1:Y:S01]  /*3c610*/  LDC R59, c[0x0][0x278] ;  /* 0x00009e00ff3b7b82 */ /* 0x000e620000000800 */
[----:B0-----:R-:W-:Y:S01]  /*3c620*/  IADD3 R52, P6, R51, R2, RZ ;  /* 0x0000000233347210 */ /* 0x001fe20007fde0ff */
[----:B---3--:R-:W-:-:S06]  /*3c630*/  IMAD R249, R249, 0x19e, RZ ;  /* 0x0000019ef9f97824 */ /* 0x008fcc00078e02ff */
[----:B------:R-:W0:Y:S01]  /*3c640*/  LDC R54, c[0x0][0x278] ;  /* 0x00009e00ff367b82 */ /* 0x000e220000000800 */
[----:B------:R-:W-:-:S07]  /*3c650*/  LEA.HI.X.SX32 R51, R249, R3, 0x1, P5 ;  /* 0x00000003f9337211 */ /* 0x000fce00028f0eff */
[----:B------:R-:W3:Y:S01]  /*3c660*/  LDC R249, c[0x0][0x278] ;  /* 0x00009e00fff97b82 */ /* 0x000ee20000000800 */
[----:B--2---:R-:W-:Y:S01]  /*3c670*/  IMAD R63, R63, 0x33a, RZ ;  /* 0x0000033a3f3f7824 */ /* 0x004fe200078e02ff */
[----:B------:R2:W-:Y:S01]  /*3c680*/  STG.E.U16 desc[UR4][R44.64], R46 ;  /* 0x0000002e2c007986 */ /* 0x0005e2000c101504 */
[----:B----4-:R-:W-:-:S03]  /*3c690*/  IMAD R49, R58, 0x19d, RZ ;  /* 0x0000019d3a317824 */ /* 0x010fc600078e02ff */
[-C--:B------:R-:W-:Y:S01]  /*3c6a0*/  IADD3 R48, P4, R63, R2.reuse, RZ ;  /* 0x000000023f307210 */ /* 0x080fe20007f9e0ff */
[----:B-1----:R-:W-:Y:S01]  /*3c6b0*/  IMAD R63, R57, 0x340, RZ ;  /* 0x00000340393f7824 */ /* 0x002fe200078e02ff */
[----:B------:R-:W-:Y:S01]  /*3c6c0*/  PRMT R64, R46, 0x7632, R64 ;  /* 0x000076322e407816 */ /* 0x000fe20000000040 */
[----:B------:R-:W-:Y:S01]  /*3c6d0*/  IMAD R59, R59, 0x344, RZ ;  /* 0x000003443b3b7824 */ /* 0x000fe200078e02ff */
[----:B------:R-:W-:Y:S01]  /*3c6e0*/  LEA.HI.X.SX32 R49, R49, R3, 0x1, P4 ;  /* 0x0000000331317211 */ /* 0x000fe200020f0eff */
[----:B------:R-:W1:Y:S01]  /*3c6f0*/  LDC R55, c[0x0][0x278] ;  /* 0x00009e00ff377b82 */ /* 0x000e620000000800 */
[----:B--2---:R-:W-:Y:S01]  /*3c700*/  IMAD R45, R60, 0x342, RZ ;  /* 0x000003423c2d7824 */ /* 0x004fe200078e02ff */
[----:B------:R-:W-:-:S04]  /*3c710*/  IADD3 R44, P5, R63, R2, RZ ;  /* 0x000000023f2c7210 */ /* 0x000fc80007fbe0ff */
[----:B------:R-:W-:Y:S02]  /*3c720*/  IADD3 R46, P4, R45, R2, RZ ;  /* 0x000000022d2e7210 */ /* 0x000fe40007f9e0ff */
[----:B------:R-:W2:Y:S01]  /*3c730*/  LDC R61, c[0x0][0x278] ;  /* 0x00009e00ff3d7b82 */ /* 0x000ea20000000800 */
[----:B---3--:R-:W-:-:S07]  /*3c740*/  IMAD R249, R249, 0x1a0, RZ ;  /* 0x000001a0f9f97824 */ /* 0x008fce00078e02ff */
[----:B------:R-:W3:Y:S01]  /*3c750*/  LDC R56, c[0x0][0x278] ;  /* 0x00009e00ff387b82 */ /* 0x000ee20000000800 */
[----:B------:R-:W-:-:S07]  /*3c760*/  LEA.HI.X.SX32 R45, R249, R3, 0x1, P5 ;  /* 0x00000003f92d7211 */ /* 0x000fce00028f0eff */
[----:B------:R-:W4:Y:S01]  /*3c770*/  LDC R249, c[0x0][0x278] ;  /* 0x00009e00fff97b82 */ /* 0x000f220000000800 */
[----:B------:R0:W-:Y:S07]  /*3c780*/  STG.E.U16 desc[UR4][R48.64], R64 ;  /* 0x0000004030007986 */ /* 0x0001ee000c101504 */
[----:B------:R-:W3:Y:S01]  /*3c790*/  LDC R62, c[0x0][0x278] ;  /* 0x00009e00ff3e7b82 */ /* 0x000ee20000000800 */
[----:B0-----:R-:W-:Y:S01]  /*3c7a0*/  IADD3 R48, P5, R59, R2, RZ ;  /* 0x000000023b307210 */ /* 0x001fe20007fbe0ff */
[----:B------:R-:W-:Y:S01]  /*3c7b0*/  IMAD R53, R54, 0x19f, RZ ;  /* 0x0000019f36357824 */ /* 0x000fe200078e02ff */
[----:B------:R-:W-:-:S05]  /*3c7c0*/  PRMT R65, R47, 0x7632, R65 ;  /* 0x000076322f417816 */ /* 0x000fca0000000041 */
[----:B------:R-:W0:Y:S01]  /*3c7d0*/  LDC R58, c[0x0][0x278] ;  /* 0x00009e00ff3a7b82 */ /* 0x000e220000000800 */
[----:B----4-:R-:W-:-:S07]  /*3c7e0*/  IMAD R249, R249, 0x1a2, RZ ;  /* 0x000001a2f9f97824 */ /* 0x010fce00078e02ff */
[----:B------:R-:W4:Y:S01]  /*3c7f0*/  LDC R57, c[0x0][0x278] ;  /* 0x00009e00ff397b82 */ /* 0x000f220000000800 */
[----:B------:R-:W-:-:S07]  /*3c800*/  LEA.HI.X.SX32 R49, R249, R3, 0x1, P5 ;  /* 0x00000003f9317211 */ /* 0x000fce00028f0eff */
[----:B------:R-:W3:Y:S01]  /*3c810*/  LDC R249, c[0x0][0x278] ;  /* 0x00009e00fff97b82 */ /* 0x000ee20000000800 */
[----:B-1----:R-:W-:Y:S02]  /*3c820*/  IMAD R55, R55, 0x1a1, RZ ;  /* 0x000001a137377824 */ /* 0x002fe400078e02ff */
[----:B--2---:R-:W-:Y:S01]  /*3c830*/  IMAD R61, R61, 0x346, RZ ;  /* 0x000003463d3d7824 */ /* 0x004fe200078e02ff */
[----:B------:R-:W-:Y:S01]  /*3c840*/  LEA.HI.X.SX32 R53, R53, R3, 0x1, P6 ;  /* 0x0000000335357211 */ /* 0x000fe200030f0eff */
[----:B------:R1:W-:Y:S01]  /*3c850*/  STG.E.U16 desc[UR4][R50.64], R47 ;  /* 0x0000002f32007986 */ /* 0x0003e2000c101504 */
[----:B------:R-:W-:Y:S02]  /*3c860*/  PRMT R60, R32, 0x7632, R60 ;  /* 0x00007632203c7816 */ /* 0x000fe4000000003c */
[----:B------:R-:W2:Y:S01]  /*3c870*/  LDC R54, c[0x0][0x278] ;  /* 0x00009e00ff367b82 */ /* 0x000ea20000000800 */
[----:B---3--:R-:W-:-:S07]  /*3c880*/  IMAD R251, R249, 0x1a4, RZ ;  /* 0x000001a4f9fb7824 */ /* 0x008fce00078e02ff */
[----:B------:R-:W3:Y:S01]  /*3c890*/  LDC R249, c[0x0][0x278] ;  /* 0x00009e00fff97b82 */ /* 0x000ee20000000800 */
[----:B-1----:R-:W-:Y:S01]  /*3c8a0*/  IMAD R51, R56, 0x1a3, RZ ;  /* 0x000001a338337824 */ /* 0x002fe200078e02ff */
[-C--:B------:R-:W-:Y:S01]  /*3c8b0*/  IADD3 R50, P6, R61, R2.reuse, RZ ;  /* 0x000000023d327210 */ /* 0x080fe20007fde0ff */
[----:B------:R-:W-:Y:S01]  /*3c8c0*/  IMAD R61, R62, 0x34c, RZ ;  /* 0x0000034c3e3d7824 */ /* 0x000fe200078e02ff */
[-C--:B------:R-:W-:Y:S01]  /*3c8d0*/  LEA.HI.X.SX32 R47, R55, R3.reuse, 0x1, P4 ;  /* 0x00000003372f7211 */ /* 0x080fe200020f0eff */
[----:B------:R1:W-:Y:S01]  /*3c8e0*/  STG.E.U16 desc[UR4][R52.64], R65 ;  /* 0x0000004134007986 */ /* 0x0003e2000c101504 */
[----:B------:R-:W-:Y:S01]  /*3c8f0*/  LEA.HI.X.SX32 R51, R51, R3, 0x1, P6 ;  /* 0x0000000333337211 */ /* 0x000fe200030f0eff */
[----:B----4-:R-:W-:Y:S01]  /*3c900*/  IMAD R59, R57, 0x34a, RZ ;  /* 0x0000034a393b7824 */ /* 0x010fe200078e02ff */
[----:B------:R-:W-:Y:S01]  /*3c910*/  PRMT R63, R33, 0x7632, R63 ;  /* 0x00007632213f7816 */ /* 0x000fe2000000003f */
[----:B------:R-:W-:Y:S01]  /*3c920*/  STG.E.U16 desc[UR4][R44.64], R32 ;  /* 0x000000202c007986 */ /* 0x000fe2000c101504 */
[----:B------:R-:W4:Y:S03]  /*3c930*/  LDC R57, c[0x0][0x278] ;  /* 0x00009e00ff397b82 */ /* 0x000f260000000800 */
[----:B------:R0:W-:Y:S05]  /*3c940*/  STG.E.U16 desc[UR4][R46.64], R60 ;  /* 0x0000003c2e007986 */ /* 0x0001ea000c101504 */
[----:B-1----:R-:W1:Y:S01]  /*3c950*/  LDC R53, c[0x0][0x278] ;  /* 0x00009e00ff357b82 */ /* 0x002e620000000800 */
[----:B---3--:R-:W-:Y:S01]  /*3c960*/  IMAD R249, R249, 0x1a6, RZ ;  /* 0x000001a6f9f97824 */ /* 0x008fe200078e02ff */
[----:B0-----:R-:W-:-:S06]  /*3c970*/  IADD3 R46, P6, R61, R2, RZ ;  /* 0x000000023d2e7210 */ /* 0x001fcc0007fde0ff */
[----:B------:R-:W0:Y:S01]  /*3c980*/  LDC R55, c[0x0][0x278] ;  /* 0x00009e00ff377b82 */ /* 0x000e220000000800 */
[----:B------:R-:W-:-:S07]  /*3c990*/  LEA.HI.X.SX32 R47, R249, R3, 0x1, P6 ;  /* 0x00000003f92f7211 */ /* 0x000fce00030f0eff */
[----:B------:R-:W3:Y:S01]  /*3c9a0*/  LDC R249, c[0x0][0x278] ;  /* 0x00009e00fff97b82 */ /* 0x000ee20000000800 */
[----:B------:R-:W-:-:S05]  /*3c9b0*/  IMAD R45, R58, 0x348, RZ ;  /* 0x000003483a2d7824 */ /* 0x000fca00078e02ff */
[-C--:B------:R-:W-:Y:S02]  /*3c9c0*/  IADD3 R44, P4, R45, R2.reuse, RZ ;  /* 0x000000022d2c7210 */ /* 0x080fe40007f9e0ff */
[----:B------:R-:W0:Y:S02]  /*3c9d0*/  LDC R52, c[0x0][0x278] ;  /* 0x00009e00ff347b82 */ /* 0x000e240000000800 */
[----:B------:R-:W-:Y:S01]  /*3c9e0*/  LEA.HI.X.SX32 R45, R251, R3, 0x1, P4 ;  /* 0x00000003fb2d7211 */ /* 0x000fe200020f0eff */
[----:B------:R2:W-:Y:S05]  /*3c9f0*/  STG.E.U16 desc[UR4][R48.64], R33 ;  /* 0x0000002130007986 */ /* 0x0005ea000c101504 */
[----:B------:R-:W0:Y:S01]  /*3ca00*/  LDC R56, c[0x0][0x278] ;  /* 0x00009e00ff387b82 */ /* 0x000e220000000800 */
[----:B---3--:R-:W-:Y:S01]  /*3ca10*/  IMAD R251, R249, 0x1a8, RZ ;  /* 0x000001a8f9fb7824 */ /* 0x008fe200078e02ff */
[----:B------:R-:W-:-:S06]  /*3ca20*/  IADD3 R32, P5, R59, R2, RZ ;  /* 0x000000023b207210 */ /* 0x000fcc0007fbe0ff */
[----:B------:R-:W3:Y:S01]  /*3ca30*/  LDC R249, c[0x0][0x278] ;  /* 0x00009e00fff97b82 */ /* 0x000ee20000000800 */
[----:B--2---:R-:W-:Y:S01]  /*3ca40*/  IMAD R33, R54, 0x1a5, RZ ;  /* 0x000001a536217824 */ /* 0x004fe200078e02ff */
[----:B------:R-:W-:Y:S01]  /*3ca50*/  PRMT R58, R34, 0x7632, R58 ;  /* 0x00007632223a7816 */ /* 0x000fe2000000003a */
[----:B----4-:R-:W-:-:S03]  /*3ca60*/  IMAD R57, R57, 0x354, RZ ;  /* 0x0000035439397824 */ /* 0x010fc600078e02ff */
[----:B------:R-:W-:Y:S01]  /*3ca70*/  LEA.HI.X.SX32 R33, R33, R3, 0x1, P5 ;  /* 0x0000000321217211 */ /* 0x000fe200028f0eff */
[----:B------:R2:W-:Y:S01]  /*3ca80*/  STG.E.U16 desc[UR4][R50.64], R63 ;  /* 0x0000003f32007986 */ /* 0x0005e2000c101504 */
[----:B------:R-:W4:Y:S03]  /*3ca90*/  LDC R48, c[0x0][0x278] ;  /* 0x00009e00ff307b82 */ /* 0x000f260000000800 */
[----:B------:R-:W-:Y:S01]  /*3caa0*/  STG.E.U16 desc[UR4][R44.64], R34 ;  /* 0x000000222c007986 */ /* 0x000fe2000c101504 */
[----:B-1----:R-:W-:-:S03]  /*3cab0*/  IMAD R59, R53, 0x34e, RZ ;  /* 0x0000034e353b7824 */ /* 0x002fc600078e02ff */
[----:B------:R-:W-:Y:S01]  /*3cac0*/  STG.E.U16 desc[UR4][R32.64], R58 ;  /* 0x0000003a20007986 */ /* 0x000fe2000c101504 */
[----:B------:R-:W1:Y:S03]  /*3cad0*/  LDC R53, c[0x0][0x278] ;  /* 0x00009e00ff357b82 */ /* 0x000e660000000800 */
[----:B------:R0:W-:Y:S01]  /*3cae0*/  STG.E.U16 desc[UR4][R46.64], R35 ;  /* 0x000000232e007986 */ /* 0x0001e2000c101504 */
[----:B---3--:R-:W-:-:S04]  /*3caf0*/  IMAD R249, R249, 0x1aa, RZ ;  /* 0x000001aaf9f97824 */ /* 0x008fc800078e02ff */
[----:B--2---:R-:W2:Y:S01]  /*3cb00*/  LDC R51, c[0x0][0x278] ;  /* 0x00009e00ff337b82 */ /* 0x004ea20000000800 */
[----:B0-----:R-:W-:Y:S01]  /*3cb10*/  IADD3 R46, P6, R57, R2, RZ ;  /* 0x00000002392e7210 */ /* 0x001fe20007fde0ff */
[----:B------:R-:W-:Y:S01]  /*3cb20*/  IMAD R55, R55, 0x350, RZ ;  /* 0x0000035037377824 */ /* 0x000fe200078e02ff */
[----:B------:R-:W-:-:S05]  /*3cb30*/  PRMT R60, R35, 0x7632, R60 ;  /* 0x00007632233c7816 */ /* 0x000fca000000003c */
[----:B------:R-:W0:Y:S01]  /*3cb40*/  LDC R49, c[0x0][0x278] ;  /* 0x00009e00ff317b82 */ /* 0x000e220000000800 */
[----:B------:R-:W-:-:S07]  /*3cb50*/  LEA.HI.X.SX32 R47, R249, R3, 0x1, P6 ;  /* 0x00000003f92f7211 */ /* 0x000fce00030f0eff */
[----:B------:R-:W3:Y:S01]  /*3cb60*/  LDC R249, c[0x0][0x278] ;  /* 0x00009e00fff97b82 */ /* 0x000ee20000000800 */
[----:B------:R-:W-:Y:S01]  /*3cb70*/  IMAD R45, R52, 0x1a7, RZ ;  /* 0x000001a7342d7824 */ /* 0x000fe200078e02ff */
[-C--:B------:R-:W-:Y:S01]  /*3cb80*/  IADD3 R32, P5, R59, R2.reuse, RZ ;  /* 0x000000023b207210 */ /* 0x080fe20007fbe0ff */
[----:B------:R-:W-:Y:S01]  /*3cb90*/  IMAD R59, R56, 0x352, RZ ;  /* 0x00000352383b7824 */ /* 0x000fe200078e02ff */
[-C--:B------:R-:W-:Y:S02]  /*3cba0*/  IADD3 R34, P4, R55, R2.reuse, RZ ;  /* 0x0000000237227210 */ /* 0x080fe40007f9e0ff */
[-C--:B------:R-:W-:Y:S01]  /*3cbb0*/  LEA.HI.X.SX32 R33, R45, R3.reuse, 0x1, P5 ;  /* 0x000000032d217211 */ /* 0x080fe200028f0eff */
[----:B----4-:R-:W-:Y:S01]  /*3cbc0*/  IMAD R45, R48, 0x1a9, RZ ;  /* 0x000001a9302d7824 */ /* 0x010fe200078e02ff */
[-C--:B------:R-:W-:Y:S01]  /*3cbd0*/  LEA.HI.X.SX32 R35, R251, R3.reuse, 0x1, P4 ;  /* 0x00000003fb237211 */ /* 0x080fe200020f0eff */
[----:B-1----:R-:W-:Y:S01]  /*3cbe0*/  IMAD R53, R53, 0x358, RZ ;  /* 0x0000035835357824 */ /* 0x002fe200078e02ff */
[----:B------:R-:W-:Y:S01]  /*3cbf0*/  IADD3 R44, P5, R59, R2, RZ ;  /* 0x000000023b2c7210 */ /* 0x000fe20007fbe0ff */
[----:B------:R-:W-:Y:S01]  /*3cc00*/  STG.E.U16 desc[UR4][R32.64], R60 ;  /* 0x0000003c20007986 */ /* 0x000fe2000c101504 */
[----:B------:R-:W1:Y:S02]  /*3cc10*/  LDC R52, c[0x0][0x278] ;  /* 0x00009e00ff347b82 */ /* 0x000e640000000800 */
[----:B------:R-:W-:Y:S01]  /*3cc20*/  LEA.HI.X.SX32 R45, R45, R3, 0x1, P5 ;  /* 0x000000032d2d7211 */ /* 0x000fe200028f0eff */
[----:B------:R4:W-:Y:S01]  /*3cc30*/  STG.E.U16 desc[UR4][R34.64], R40 ;  /* 0x0000002822007986 */ /* 0x0009e2000c101504 */
[----:B--2---:R-:W-:Y:S01]  /*3cc40*/  IMAD R57, R51, 0x356, RZ ;  /* 0x0000035633397824 */ /* 0x004fe200078e02ff */
[----:B------:R-:W-:-:S03]  /*3cc50*/  PRMT R58, R40, 0x7632, R58 ;  /* 0x00007632283a7816 */ /* 0x000fc6000000003a */
[----:B------:R-:W2:Y:S01]  /*3cc60*/  LDC R54, c[0x0][0x278] ;  /* 0x00009e00ff367b82 */ /* 0x000ea20000000800 */
[----:B---3--:R-:W-:Y:S01]  /*3cc70*/  IMAD R249, R249, 0x1ac, RZ ;  /* 0x000001acf9f97824 */ /* 0x008fe200078e02ff */
[-C--:B----4-:R-:W-:Y:S01]  /*3cc80*/  IADD3 R34, P5, R53, R2.reuse, RZ ;  /* 0x0000000235227210 */ /* 0x090fe20007fbe0ff */
[----:B0-----:R-:W-:Y:S01]  /*3cc90*/  IMAD R33, R49, 0x1ab, RZ ;  /* 0x000001ab31217824 */ /* 0x001fe200078e02ff */
[----:B------:R-:W-:Y:S01]  /*3cca0*/  IADD3 R32, P4, R57, R2, RZ ;  /* 0x0000000239207210 */ /* 0x000fe20007f9e0ff */
[----:B------:R0:W-:Y:S01]  /*3ccb0*/  STG.E.U16 desc[UR4][R44.64], R58 ;  /* 0x0000003a2c007986 */ /* 0x0001e2000c101504 */
[-C--:B------:R-:W-:Y:S02]  /*3ccc0*/  LEA.HI.X.SX32 R35, R249, R3.reuse, 0x1, P5 ;  /* 0x00000003f9237211 */ /* 0x080fe400028f0eff */
[----:B------:R-:W3:Y:S08]  /*3ccd0*/  LDC R50, c[0x0][0x278] ;  /* 0x00009e00ff327b82 */ /* 0x000ef00000000800 */
[----:B------:R-:W4:Y:S01]  /*3cce0*/  LDC R249, c[0x0][0x278] ;  /* 0x00009e00fff97b82 */ /* 0x000f220000000800 */
[----:B------:R-:W-:Y:S01]  /*3ccf0*/  LEA.HI.X.SX32 R33, R33, R3, 0x1, P4 ;  /* 0x0000000321217211 */ /* 0x000fe200020f0eff */
[----:B-1----:R-:W-:Y:S01]  /*3cd00*/  IMAD R57, R52, 0x35c, RZ ;  /* 0x0000035c34397824 */ /* 0x002fe200078e02ff */
[----:B0-----:R-:W-:Y:S01]  /*3cd10*/  PRMT R44, R41, 0x7632, R44 ;  /* 0x00007632292c7816 */ /* 0x001fe2000000002c */
[----:B------:R-:W-:Y:S04]  /*3cd20*/  STG.E.U16 desc[UR4][R46.64], R41 ;  /* 0x000000292e007986 */ /* 0x000fe8000c101504 */
[----:B------:R0:W-:Y:S01]  /*3cd30*/  STG.E.U16 desc[UR4][R32.64], R44 ;  /* 0x0000002c20007986 */ /* 0x0001e2000c101504 */
[----:B------:R-:W1:Y:S01]  /*3cd40*/  LDC R56, c[0x0][0x278] ;  /* 0x00009e00ff387b82 */ /* 0x000e620000000800 */
[----:B--2---:R-:W-:-:S02]  /*3cd50*/  IMAD R59, R54, 0x35a, RZ ;  /* 0x0000035a363b7824 */ /* 0x004fc400078e02ff */
[----:B---3--:R-:W-:-:S05]  /*3cd60*/  IMAD R45, R50, 0x1ad, RZ ;  /* 0x000001ad322d7824 */ /* 0x008fca00078e02ff */
[----:B------:R-:W2:Y:S01]  /*3cd70*/  LDC R49, c[0x0][0x278] ;  /* 0x00009e00ff317b82 */ /* 0x000ea20000000800 */
        /* <DEDUP_REMOVED lines=9> */
[----:B-1----:R-:W-:-:S04]  /*3ce10*/  IMAD R35, R56, 0x360, RZ ;  /* 0x0000036038237824 */ /* 0x002fc800078e02ff */
[----:B------:R1:W-:Y:S02]  /*3ce20*/  STG.E.U16 desc[UR4][R40.64], R54 ;  /* 0x0000003628007986 */ /* 0x0003e4000c101504 */
[----:B------:R-:W4:Y:S08]  /*3ce30*/  LDC R48, c[0x0][0x278] ;  /* 0x00009e00ff307b82 */ /* 0x000f300000000800 */
[----:B------:R-:W4:Y:S01]  /*3ce40*/  LDC R51, c[0x0][0x278] ;  /* 0x00009e00ff337b82 */ /* 0x000f220000000800 */
[----:B-1----:R-:W-:Y:S01]  /*3ce50*/  IADD3 R40, P5, R35, R2, RZ ;  /* 0x0000000223287210 */ /* 0x002fe20007fbe0ff */
[----:B---3--:R-:W-:-:S06]  /*3ce60*/  IMAD R249, R249, 0x1b0, RZ ;  /* 0x000001b0f9f97824 */ /* 0x008fcc00078e02ff */
[----:B------:R-:W1:Y:S01]  /*3ce70*/  LDC R52, c[0x0][0x278] ;  /* 0x00009e00ff347b82 */ /* 0x000e620000000800 */
[----:B------:R-:W-:-:S07]  /*3ce80*/  LEA.HI.X.SX32 R41, R249, R3, 0x1, P5 ;  /* 0x00000003f9297211 */ /* 0x000fce00028f0eff */
[----:B------:R-:W3:Y:S01]  /*3ce90*/  LDC R249, c[0x0][0x278] ;  /* 0x00009e00fff97b82 */ /* 0x000ee20000000800 */
[----:B------:R2:W-:Y:S01]  /*3cea0*/  STG.E.U16 desc[UR4][R32.64], R43 ;  /* 0x0000002b20007986 */ /* 0x0005e2000c101504 */
[----:B0-----:R-:W-:Y:S01]  /*3ceb0*/  IMAD R55, R55, 0x35e, RZ ;  /* 0x0000035e37377824 */ /* 0x001fe200078e02ff */
[----:B------:R-:W-:-:S05]  /*3cec0*/  PRMT R56, R43, 0x7632, R56 ;  /* 0x000076322b387816 */ /* 0x000fca0000000038 */
[----:B------:R-:W0:Y:S01]  /*3ced0*/  LDC R47, c[0x0][0x278] ;  /* 0x00009e00ff2f7b82 */ /* 0x000e220000000800 */
[----:B--2---:R-:W-:-:S07]  /*3cee0*/  IMAD R33, R49, 0x364, RZ ;  /* 0x0000036431217824 */ /* 0x004fce00078e02ff */
[----:B------:R-:W2:Y:S01]  /*3cef0*/  LDC R50, c[0x0][0x278] ;  /* 0x00009e00ff327b82 */ /* 0x000ea20000000800 */
        /* <DEDUP_REMOVED lines=14> */
[----:B-1----:R-:W-:Y:S02]  /*3cfe0*/  IMAD R41, R52, 0x368, RZ ;  /* 0x0000036834297824 */ /* 0x002fe400078e02ff */
[----:B----4-:R-:W-:Y:S01]  /*3cff0*/  IMAD R249, R249, 0x1b4, RZ ;  /* 0x000001b4f9f97824 */ /* 0x010fe200078e02ff */
[----:B------:R-:W-:Y:S01]  /*3d000*/  PRMT R57, R36, 0x7632, R57 ;  /* 0x0000763224397816 */ /* 0x000fe20000000039 */
[----:B0-----:R-:W-:Y:S01]  /*3d010*/  IMAD R47, R47, 0x1b1, RZ ;  /* 0x000001b12f2f7824 */ /* 0x001fe200078e02ff */
[----:B------:R-:W-:Y:S01]  /*3d020*/  IADD3 R40, P5, R41, R2, RZ ;  /* 0x0000000229287210 */ /* 0x000fe20007fbe0ff */
[----:B--2---:R-:W-:Y:S01]  /*3d030*/  IMAD R43, R50, 0x366, RZ ;  /* 0x00000366322b7824 */ /* 0x004fe200078e02ff */
        /* <DEDUP_REMOVED lines=436> */
[----:B------:R-:W4:Y:S08]  /*3eb80*/  LDC R20, c[0x0][0x278] ;  /* 0x00009e00ff147b82 */ /* 0x000f300000000800 */
[----:B------:R-:W4:Y:S01]  /*3eb90*/  LDC R19, c[0x0][0x278] ;  /* 0x00009e00ff137b82 */ /* 0x000f220000000800 */
[----:B0-----:R-:W-:Y:S01]  /*3eba0*/  IADD3 R12, P6, R11, R2, RZ ;  /* 0x000000020b0c7210 */ /* 0x001fe20007fde0ff */
[----:B---3--:R-:W-:-:S06]  /*3ebb0*/  IMAD R249, R249, 0x1ee, RZ ;  /* 0x000001eef9f97824 */ /* 0x008fcc00078e02ff */
[----:B------:R-:W0:Y:S01]  /*3ebc0*/  LDC R14, c[0x0][0x278] ;  /* 0x00009e00ff0e7b82 */ /* 0x000e220000000800 */
[----:B------:R-:W-:-:S07]  /*3ebd0*/  LEA.HI.X.SX32 R11, R249, R3, 0x1, P5 ;  /* 0x00000003f90b7211 */ /* 0x000fce00028f0eff */
[----:B------:R-:W3:Y:S01]  /*3ebe0*/  LDC R249, c[0x0][0x278] ;  /* 0x00009e00fff97b82 */ /* 0x000ee20000000800 */
[----:B--2---:R-:W-:Y:S02]  /*3ebf0*/  IMAD R23, R23, 0x3da, RZ ;  /* 0x000003da17177824 */ /* 0x004fe400078e02ff */
[----:B-1----:R-:W-:-:S03]  /*3ec00*/  IMAD R9, R18, 0x1ed, RZ ;  /* 0x000001ed12097824 */ /* 0x002fc600078e02ff */
[-C--:B------:R-:W-:Y:S01]  /*3ec10*/  IADD3 R8, P4, R23, R2.reuse, RZ ;  /* 0x0000000217087210 */ /* 0x080fe20007f9e0ff */
[----:B----4-:R-:W-:Y:S01]  /*3ec20*/  IMAD R23, R17, 0x3e0, RZ ;  /* 0x000003e011177824 */ /* 0x010fe200078e02ff */
[----:B------:R1:W-:Y:S01]  /*3ec30*/  STG.E.U16 desc[UR4][R4.64], R6 ;  /* 0x0000000604007986 */ /* 0x0003e2000c101504 */
[----:B------:R-:W-:Y:S01]  /*3ec40*/  PRMT R22, R6, 0x7632, R22 ;  /* 0x0000763206167816 */ /* 0x000fe20000000016 */
[----:B------:R-:W-:Y:S01]  /*3ec50*/  IMAD R19, R19, 0x3e4, RZ ;  /* 0x000003e413137824 */ /* 0x000fe200078e02ff */
[----:B------:R-:W-:Y:S01]  /*3ec60*/  LEA.HI.X.SX32 R9, R9, R3, 0x1, P4 ;  /* 0x0000000309097211 */ /* 0x000fe200020f0eff */
[----:B------:R-:W2:Y:S04]  /*3ec70*/  LDC R21, c[0x0][0x278] ;  /* 0x00009e00ff157b82 */ /* 0x000ea80000000800 */
[----:B------:R4:W-:Y:S01]  /*3ec80*/  STG.E.U16 desc[UR4][R8.64], R22 ;  /* 0x0000001608007986 */ /* 0x0009e2000c101504 */
[----:B-1----:R-:W-:Y:S01]  /*3ec90*/  IMAD R5, R20, 0x3e2, RZ ;  /* 0x000003e214057824 */ /* 0x002fe200078e02ff */
[----:B------:R-:W-:-:S02]  /*3eca0*/  IADD3 R4, P5, R23, R2, RZ ;  /* 0x0000000217047210 */ /* 0x000fc40007fbe0ff */
[----:B------:R-:W1:Y:S01]  /*3ecb0*/  LDC R15, c[0x0][0x278] ;  /* 0x00009e00ff0f7b82 */ /* 0x000e620000000800 */
[----:B---3--:R-:W-:Y:S01]  /*3ecc0*/  IMAD R249, R249, 0x1f0, RZ ;  /* 0x000001f0f9f97824 */ /* 0x008fe200078e02ff */
[----:B----4-:R-:W-:-:S04]  /*3ecd0*/  IADD3 R8, P4, R5, R2, RZ ;  /* 0x0000000205087210 */ /* 0x010fc80007f9e0ff */
[----:B------:R-:W-:Y:S01]  /*3ece0*/  LEA.HI.X.SX32 R5, R249, R3, 0x1, P5 ;  /* 0x00000003f9057211 */ /* 0x000fe200028f0eff */
[----:B------:R3:W-:Y:S01]  /*3ecf0*/  STG.E.U16 desc[UR4][R10.64], R7 ;  /* 0x000000070a007986 */ /* 0x0007e2000c101504 */
[----:B------:R-:W4:Y:S08]  /*3ed00*/  LDC R249, c[0x0][0x278] ;  /* 0x00009e00fff97b82 */ /* 0x000f300000000800 */
[----:B------:R-:W1:Y:S01]  /*3ed10*/  LDC R16, c[0x0][0x278] ;  /* 0x00009e00ff107b82 */ /* 0x000e620000000800 */
[----:B---3--:R-:W-:-:S07]  /*3ed20*/  IADD3 R10, P5, R19, R2, RZ ;  /* 0x00000002130a7210 */ /* 0x008fce0007fbe0ff */
[----:B------:R-:W3:Y:S01]  /*3ed30*/  LDC R17, c[0x0][0x278] ;  /* 0x00009e00ff117b82 */ /* 0x000ee20000000800 */
[----:B----4-:R-:W-:Y:S01]  /*3ed40*/  IMAD R249, R249, 0x1f2, RZ ;  /* 0x000001f2f9f97824 */ /* 0x010fe200078e02ff */
[----:B------:R-:W-:Y:S01]  /*3ed50*/  PRMT R24, R7, 0x7632, R24 ;  /* 0x0000763207187816 */ /* 0x000fe20000000018 */
[----:B0-----:R-:W-:-:S05]  /*3ed60*/  IMAD R13, R14, 0x1ef, RZ ;  /* 0x000001ef0e0d7824 */ /* 0x001fca00078e02ff */
[----:B------:R-:W0:Y:S01]  /*3ed70*/  LDC R18, c[0x0][0x278] ;  /* 0x00009e00ff127b82 */ /* 0x000e220000000800 */
[----:B------:R-:W-:-:S07]  /*3ed80*/  LEA.HI.X.SX32 R11, R249, R3, 0x1, P5 ;  /* 0x00000003f90b7211 */ /* 0x000fce00028f0eff */
[----:B------:R-:W4:Y:S01]  /*3ed90*/  LDC R249, c[0x0][0x278] ;  /* 0x00009e00fff97b82 */ /* 0x000f220000000800 */
[----:B------:R-:W-:Y:S01]  /*3eda0*/  LEA.HI.X.SX32 R13, R13, R3, 0x1, P6 ;  /* 0x000000030d0d7211 */ /* 0x000fe200030f0eff */
[----:B--2---:R-:W-:Y:S02]  /*3edb0*/  IMAD R21, R21, 0x3e6, RZ ;  /* 0x000003e615157824 */ /* 0x004fe400078e02ff */
[----:B-1----:R-:W-:Y:S02]  /*3edc0*/  IMAD R15, R15, 0x1f1, RZ ;  /* 0x000001f10f0f7824 */ /* 0x002fe400078e02ff */
[----:B------:R1:W-:Y:S01]  /*3edd0*/  STG.E.U16 desc[UR4][R12.64], R24 ;  /* 0x000000180c007986 */ /* 0x0003e2000c101504 */
[----:B------:R-:W-:Y:S01]  /*3ede0*/  IMAD R7, R16, 0x1f3, RZ ;  /* 0x000001f310077824 */ /* 0x000fe200078e02ff */
[----:B------:R-:W2:Y:S01]  /*3edf0*/  LDC R6, c[0x0][0x278] ;  /* 0x00009e00ff067b82 */ /* 0x000ea20000000800 */
[----:B------:R-:W-:Y:S01]  /*3ee00*/  PRMT R22, R245, 0x7632, R22 ;  /* 0x00007632f5167816 */ /* 0x000fe20000000016 */
[----:B---3--:R-:W-:-:S06]  /*3ee10*/  IMAD R27, R17, 0x3ec, RZ ;  /* 0x000003ec111b7824 */ /* 0x008fcc00078e02ff */
[----:B------:R-:W3:Y:S01]  /*3ee20*/  LDC R14, c[0x0][0x278] ;  /* 0x00009e00ff0e7b82 */ /* 0x000ee20000000800 */
[----:B----4-:R-:W-:Y:S01]  /*3ee30*/  IMAD R251, R249, 0x1f4, RZ ;  /* 0x000001f4f9fb7824 */ /* 0x010fe200078e02ff */
[----:B-1----:R-:W-:-:S06]  /*3ee40*/  IADD3 R12, P6, R21, R2, RZ ;  /* 0x00000002150c7210 */ /* 0x002fcc0007fde0ff */
[----:B------:R-:W1:Y:S01]  /*3ee50*/  LDC R249, c[0x0][0x278] ;  /* 0x00009e00fff97b82 */ /* 0x000e620000000800 */
[-C--:B------:R-:W-:Y:S02]  /*3ee60*/  LEA.HI.X.SX32 R9, R15, R3.reuse, 0x1, P4 ;  /* 0x000000030f097211 */ /* 0x080fe400020f0eff */
[----:B------:R-:W-:Y:S02]  /*3ee70*/  PRMT R16, R244, 0x7632, R16 ;  /* 0x00007632f4107816 */ /* 0x000fe40000000010 */
[----:B------:R-:W-:Y:S01]  /*3ee80*/  LEA.HI.X.SX32 R13, R7, R3, 0x1, P6 ;  /* 0x00000003070d7211 */ /* 0x000fe200030f0eff */
[----:B------:R-:W-:Y:S02]  /*3ee90*/  STG.E.U16 desc[UR4][R4.64], R244 ;  /* 0x000000f404007986 */ /* 0x000fe4000c101504 */
[----:B------:R-:W4:Y:S02]  /*3eea0*/  LDC R20, c[0x0][0x278] ;  /* 0x00009e00ff147b82 */ /* 0x000f240000000800 */
[----:B------:R3:W-:Y:S04]  /*3eeb0*/  STG.E.U16 desc[UR4][R8.64], R16 ;  /* 0x0000001008007986 */ /* 0x0007e8000c101504 */
[----:B------:R3:W-:Y:S01]  /*3eec0*/  STG.E.U16 desc[UR4][R10.64], R245 ;  /* 0x000000f50a007986 */ /* 0x0007e2000c101504 */
[----:B0-----:R-:W-:Y:S01]  /*3eed0*/  IMAD R23, R18, 0x3e8, RZ ;  /* 0x000003e812177824 */ /* 0x001fe200078e02ff */
[----:B------:R-:W-:Y:S01]  /*3eee0*/  PRMT R24, R246, 0x7632, R24 ;  /* 0x00007632f6187816 */ /* 0x000fe20000000018 */
[----:B--2---:R-:W-:Y:S01]  /*3eef0*/  IMAD R25, R6, 0x3ea, RZ ;  /* 0x000003ea06197824 */ /* 0x004fe200078e02ff */
[----:B------:R0:W-:Y:S01]  /*3ef00*/  STG.E.U16 desc[UR4][R12.64], R22 ;  /* 0x000000160c007986 */ /* 0x0001e2000c101504 */
[----:B------:R-:W2:Y:S01]  /*3ef10*/  LDC R17, c[0x0][0x278] ;  /* 0x00009e00ff117b82 */ /* 0x000ea20000000800 */
[----:B-1----:R-:W-:Y:S01]  /*3ef20*/  IMAD R249, R249, 0x1f6, RZ ;  /* 0x000001f6f9f97824 */ /* 0x002fe200078e02ff */
[-C--:B---3--:R-:W-:Y:S01]  /*3ef30*/  IADD3 R8, P4, R23, R2.reuse, RZ ;  /* 0x0000000217087210 */ /* 0x088fe20007f9e0ff */
[----:B------:R-:W-:Y:S01]  /*3ef40*/  IMAD R11, R14, 0x1f5, RZ ;  /* 0x000001f50e0b7824 */ /* 0x000fe200078e02ff */
[----:B------:R-:W-:-:S04]  /*3ef50*/  IADD3 R10, P5, R25, R2, RZ ;  /* 0x00000002190a7210 */ /* 0x000fc80007fbe0ff */
[----:B------:R-:W1:Y:S01]  /*3ef60*/  LDC R14, c[0x0][0x278] ;  /* 0x00009e00ff0e7b82 */ /* 0x000e620000000800 */
[----:B------:R-:W3:Y:S01]  /*3ef70*/  LDS.128 R4, [R0] ;  /* 0x0000000000047984 */ /* 0x000ee20000000c00 */
[----:B0-----:R-:W-:-:S04]  /*3ef80*/  IADD3 R12, P6, R27, R2, RZ ;  /* 0x000000021b0c7210 */ /* 0x001fc80007fde0ff */
[-C--:B------:R-:W-:Y:S02]  /*3ef90*/  LEA.HI.X.SX32 R13, R249, R3.reuse, 0x1, P6 ;  /* 0x00000003f90d7211 */ /* 0x080fe400030f0eff */
[----:B------:R-:W0:Y:S01]  /*3efa0*/  LDC R249, c[0x0][0x278] ;  /* 0x00009e00fff97b82 */ /* 0x000e220000000800 */
[-C--:B------:R-:W-:Y:S01]  /*3efb0*/  LEA.HI.X.SX32 R9, R251, R3.reuse, 0x1, P4 ;  /* 0x00000003fb097211 */ /* 0x080fe200020f0eff */
[----:B----4-:R-:W-:Y:S01]  /*3efc0*/  IMAD R27, R20, 0x3f0, RZ ;  /* 0x000003f0141b7824 */ /* 0x010fe200078e02ff */
[----:B------:R-:W-:-:S03]  /*3efd0*/  LEA.HI.X.SX32 R11, R11, R3, 0x1, P5 ;  /* 0x000000030b0b7211 */ /* 0x000fc600028f0eff */
[----:B------:R-:W-:Y:S02]  /*3efe0*/  STG.E.U16 desc[UR4][R8.64], R246 ;  /* 0x000000f608007986 */ /* 0x000fe4000c101504 */
[----:B------:R-:W4:Y:S02]  /*3eff0*/  LDC R15, c[0x0][0x278] ;  /* 0x00009e00ff0f7b82 */ /* 0x000f240000000800 */
[----:B------:R2:W-:Y:S02]  /*3f000*/  STG.E.U16 desc[UR4][R10.64], R24 ;  /* 0x000000180a007986 */ /* 0x0005e4000c101504 */
[----:B--2---:R-:W-:-:S04]  /*3f010*/  IMAD R17, R17, 0x3f4, RZ ;  /* 0x000003f411117824 */ /* 0x004fc800078e02ff */
[----:B------:R-:W2:Y:S01]  /*3f020*/  LDC R19, c[0x0][0x278] ;  /* 0x00009e00ff137b82 */ /* 0x000ea20000000800 */
[----:B------:R-:W-:Y:S01]  /*3f030*/  IADD3 R10, P4, R27, R2, RZ ;  /* 0x000000021b0a7210 */ /* 0x000fe20007f9e0ff */
[----:B0-----:R-:W-:-:S06]  /*3f040*/  IMAD R251, R249, 0x1f8, RZ ;  /* 0x000001f8f9fb7824 */ /* 0x001fcc00078e02ff */
[----:B------:R-:W0:Y:S01]  /*3f050*/  LDC R21, c[0x0][0x278] ;  /* 0x00009e00ff157b82 */ /* 0x000e220000000800 */
[----:B------:R-:W-:Y:S02]  /*3f060*/  LEA.HI.X.SX32 R11, R251, R3, 0x1, P4 ;  /* 0x00000003fb0b7211 */ /* 0x000fe400020f0eff */
[----:B------:R-:W3:Y:S05]  /*3f070*/  LDL.LU R251, [R1+0xd50] ;  /* 0x000d500001fb7983 */ /* 0x000eea0000300800 */
[----:B------:R-:W2:Y:S01]  /*3f080*/  LDC R249, c[0x0][0x278] ;  /* 0x00009e00fff97b82 */ /* 0x000ea20000000800 */
[----:B------:R1:W-:Y:S01]  /*3f090*/  STG.E.U16 desc[UR4][R12.64], R247 ;  /* 0x000000f70c007986 */ /* 0x0003e2000c101504 */
[----:B----4-:R-:W-:-:S06]  /*3f0a0*/  IMAD R9, R15, 0x1f7, RZ ;  /* 0x000001f70f097824 */ /* 0x010fcc00078e02ff */
[----:B------:R-:W4:Y:S01]  /*3f0b0*/  LDC R18, c[0x0][0x278] ;  /* 0x00009e00ff127b82 */ /* 0x000f220000000800 */
[----:B-1----:R-:W-:Y:S01]  /*3f0c0*/  IMAD R13, R14, 0x1f9, RZ ;  /* 0x000001f90e0d7824 */ /* 0x002fe200078e02ff */
[----:B------:R-:W-:-:S06]  /*3f0d0*/  IADD3 R14, P6, R17, R2, RZ ;  /* 0x00000002110e7210 */ /* 0x000fcc0007fde0ff */
[----:B------:R-:W1:Y:S01]  /*3f0e0*/  LDC R22, c[0x0][0x278] ;  /* 0x00009e00ff167b82 */ /* 0x000e620000000800 */
[----:B--2---:R-:W-:-:S07]  /*3f0f0*/  IMAD R249, R249, 0x1fa, RZ ;  /* 0x000001faf9f97824 */ /* 0x004fce00078e02ff */
[----:B------:R-:W2:Y:S01]  /*3f100*/  LDC R0, c[0x0][0x278] ;  /* 0x00009e00ff007b82 */ /* 0x000ea20000000800 */
[----:B------:R-:W-:Y:S02]  /*3f110*/  LEA.HI.X.SX32 R15, R249, R3, 0x1, P6 ;  /* 0x00000003f90f7211 */ /* 0x000fe400030f0eff */
[----:B------:R-:W2:Y:S01]  /*3f120*/  LDL.LU R249, [R1+0xd54] ;  /* 0x000d540001f97983 */ /* 0x000ea20000300800 */
[----:B------:R-:W-:-:S04]  /*3f130*/  IMAD R25, R19, 0x3ee, RZ ;  /* 0x000003ee13197824 */ /* 0x000fc800078e02ff */
[----:B------:R-:W2:Y:S08]  /*3f140*/  LDC R23, c[0x0][0x278] ;  /* 0x00009e00ff177b82 */ /* 0x000eb00000000800 */
[----:B------:R-:W2:Y:S08]  /*3f150*/  LDC R19, c[0x0][0x278] ;  /* 0x00009e00ff137b82 */ /* 0x000eb00000000800 */
[----:B------:R-:W2:Y:S01]  /*3f160*/  LDC R20, c[0x0][0x278] ;  /* 0x00009e00ff147b82 */ /* 0x000ea20000000800 */
[----:B------:R-:W-:Y:S01]  /*3f170*/  IADD3 R8, P5, R25, R2, RZ ;  /* 0x0000000219087210 */ /* 0x000fe20007fbe0ff */
[----:B0-----:R-:W-:-:S06]  /*3f180*/  IMAD R21, R21, 0x3f2, RZ ;  /* 0x000003f215157824 */ /* 0x001fcc00078e02ff */
[----:B------:R-:W0:Y:S01]  /*3f190*/  LDC R16, c[0x0][0x278] ;  /* 0x00009e00ff107b82 */ /* 0x000e220000000800 */
[----:B------:R-:W-:-:S07]  /*3f1a0*/  LEA.HI.X.SX32 R9, R9, R3, 0x1, P5 ;  /* 0x0000000309097211 */ /* 0x000fce00028f0eff */
[----:B------:R-:W0:Y:S01]  /*3f1b0*/  LDC R17, c[0x0][0x278] ;  /* 0x00009e00ff117b82 */ /* 0x000e220000000800 */
[----:B------:R-:W-:Y:S02]  /*3f1c0*/  IADD3 R12, P5, R21, R2, RZ ;  /* 0x00000002150c7210 */ /* 0x000fe40007fbe0ff */
[----:B------:R-:W-:Y:S01]  /*3f1d0*/  PRMT R26, R247, 0x7632, R26 ;  /* 0x00007632f71a7816 */ /* 0x000fe2000000001a */
[----:B----4-:R-:W-:Y:S01]  /*3f1e0*/  IMAD R21, R18, 0x3f6, RZ ;  /* 0x000003f612157824 */ /* 0x010fe200078e02ff */
[----:B------:R-:W-:Y:S02]  /*3f1f0*/  LEA.HI.X.SX32 R13, R13, R3, 0x1, P5 ;  /* 0x000000030d0d7211 */ /* 0x000fe400028f0eff */
[----:B---3--:R-:W-:Y:S01]  /*3f200*/  PRMT R24, R4, 0x7632, R24 ;  /* 0x0000763204187816 */ /* 0x008fe20000000018 */
[----:B-1----:R-:W-:Y:S01]  /*3f210*/  IMAD R25, R22, 0x3f8, RZ ;  /* 0x000003f816197824 */ /* 0x002fe200078e02ff */
[----:B------:R1:W-:Y:S01]  /*3f220*/  STG.E.U16 desc[UR4][R8.64], R26 ;  /* 0x0000001a08007986 */ /* 0x0003e2000c101504 */
[----:B--2---:R-:W-:-:S03]  /*3f230*/  IMAD R19, R19, 0x3fa, RZ ;  /* 0x000003fa13137824 */ /* 0x004fc600078e02ff */
[----:B------:R2:W-:Y:S01]  /*3f240*/  STG.E.U16 desc[UR4][R10.64], R4 ;  /* 0x000000040a007986 */ /* 0x0005e2000c101504 */
[----:B------:R-:W-:Y:S02]  /*3f250*/  IMAD R23, R23, 0x3fc, RZ ;  /* 0x000003fc17177824 */ /* 0x000fe400078e02ff */
[----:B------:R-:W-:Y:S01]  /*3f260*/  IMAD R234, R234, 0x1fc, RZ ;  /* 0x000001fceaea7824 */ /* 0x000fe200078e02ff */
[----:B------:R3:W-:Y:S01]  /*3f270*/  STG.E.U16 desc[UR4][R12.64], R24 ;  /* 0x000000180c007986 */ /* 0x0007e2000c101504 */
[----:B-1----:R-:W-:-:S03]  /*3f280*/  IMAD R9, R0, 0x1fb, RZ ;  /* 0x000001fb00097824 */ /* 0x002fc600078e02ff */
[----:B------:R1:W-:Y:S01]  /*3f290*/  STG.E.U16 desc[UR4][R14.64], R5 ;  /* 0x000000050e007986 */ /* 0x0003e2000c101504 */
[-C--:B------:R-:W-:Y:S02]  /*3f2a0*/  IADD3 R8, P5, R21, R2.reuse, RZ ;  /* 0x0000000215087210 */ /* 0x080fe40007fbe0ff */
[-C--:B--2---:R-:W-:Y:S01]  /*3f2b0*/  IADD3 R10, P4, R25, R2.reuse, RZ ;  /* 0x00000002190a7210 */ /* 0x084fe20007f9e0ff */
[----:B------:R-:W-:Y:S01]  /*3f2c0*/  IMAD R236, R236, 0x1fe, RZ ;  /* 0x000001feecec7824 */ /* 0x000fe200078e02ff */
[----:B------:R-:W-:Y:S02]  /*3f2d0*/  LEA.HI.X.SX32 R9, R9, R3, 0x1, P5 ;  /* 0x0000000309097211 */ /* 0x000fe400028f0eff */
[----:B---3--:R-:W-:Y:S01]  /*3f2e0*/  PRMT R13, R5, 0x7632, R13 ;  /* 0x00007632050d7816 */ /* 0x008fe2000000000d */
[----:B-1----:R-:W-:Y:S01]  /*3f2f0*/  IMAD R15, R20, 0x3fe, RZ ;  /* 0x000003fe140f7824 */ /* 0x002fe200078e02ff */
[-C--:B------:R-:W-:Y:S01]  /*3f300*/  IADD3 R4, P5, R19, R2.reuse, RZ ;  /* 0x0000000213047210 */ /* 0x080fe20007fbe0ff */
[----:B0-----:R-:W-:Y:S01]  /*3f310*/  IMAD R5, R16, 0x1fd, RZ ;  /* 0x000001fd10057824 */ /* 0x001fe200078e02ff */
[----:B------:R-:W-:-:S02]  /*3f320*/  IADD3 R12, P6, R23, R2, RZ ;  /* 0x00000002170c7210 */ /* 0x000fc40007fde0ff */
[----:B------:R-:W-:Y:S02]  /*3f330*/  LEA.HI.X.SX32 R11, R234, R3, 0x1, P4 ;  /* 0x00000003ea0b7211 */ /* 0x000fe400020f0eff */
[----:B------:R-:W-:Y:S02]  /*3f340*/  IADD3 R2, P4, R15, R2, RZ ;  /* 0x000000020f027210 */ /* 0x000fe40007f9e0ff */
[----:B------:R-:W-:Y:S01]  /*3f350*/  LEA R15, R17, -R17, 0x9 ;  /* 0x80000011110f7211 */ /* 0x000fe200078e48ff */
[----:B------:R0:W-:Y:S01]  /*3f360*/  STG.E.U16 desc[UR4][R8.64], R13 ;  /* 0x0000000d08007986 */ /* 0x0001e2000c101504 */
[-C--:B------:R-:W-:Y:S02]  /*3f370*/  LEA.HI.X.SX32 R5, R5, R3.reuse, 0x1, P5 ;  /* 0x0000000305057211 */ /* 0x080fe400028f0eff */
[----:B------:R-:W-:Y:S02]  /*3f380*/  PRMT R16, R6, 0x7632, R16 ;  /* 0x0000763206107816 */ /* 0x000fe40000000010 */
[----:B------:R-:W-:Y:S01]  /*3f390*/  PRMT R18, R7, 0x7632, R18 ;  /* 0x0000763207127816 */ /* 0x000fe20000000012 */
[----:B------:R1:W-:Y:S01]  /*3f3a0*/  STG.E.U16 desc[UR4][R10.64], R6 ;  /* 0x000000060a007986 */ /* 0x0003e2000c101504 */
[----:B0-----:R-:W-:-:S02]  /*3f3b0*/  LEA.HI.X.SX32 R13, R236, R3, 0x1, P6 ;  /* 0x00000003ec0d7211 */ /* 0x001fc400030f0eff */
[----:B------:R-:W-:Y:S01]  /*3f3c0*/  LEA.HI.X.SX32 R3, R15, R3, 0x1, P4 ;  /* 0x000000030f037211 */ /* 0x000fe200020f0eff */
[----:B------:R0:W-:Y:S04]  /*3f3d0*/  STG.E.U16 desc[UR4][R4.64], R16 ;  /* 0x0000001004007986 */ /* 0x0001e8000c101504 */
[----:B------:R2:W-:Y:S04]  /*3f3e0*/  STG.E.U16 desc[UR4][R12.64], R7 ;  /* 0x000000070c007986 */ /* 0x0005e8000c101504 */
[----:B------:R3:W-:Y:S01]  /*3f3f0*/  STG.E.U16 desc[UR4][R2.64], R18 ;  /* 0x0000001202007986 */ /* 0x0007e2000c101504 */
[----:B------:R-:W-:-:S02]  /*3f400*/  FSEL R9, R239, -INF , P0 ;  /* 0xff800000ef097808 */ /* 0x000fc40000000000 */
[----:B------:R-:W-:Y:S02]  /*3f410*/  FSEL R8, R237, -INF , P3 ;  /* 0xff800000ed087808 */ /* 0x000fe40001800000 */
[----:B------:R-:W-:Y:S02]  /*3f420*/  FSEL R0, R238, -INF , P2 ;  /* 0xff800000ee007808 */ /* 0x000fe40001000000 */
[----:B------:R-:W-:Y:S01]  /*3f430*/  FSEL R14, R240, -INF , P1 ;  /* 0xff800000f00e7808 */ /* 0x000fe20000800000 */
[----:B-1----:R-:W-:Y:S01]  /*3f440*/  FFMA R10, R9, 0.69314718246459960938, R243 ;  /* 0x3f317218090a7823 */ /* 0x002fe200000000f3 */
[----:B------:R-:W-:Y:S01]  /*3f450*/  BAR.SYNC.DEFER_BLOCKING 0x0 ;  /* 0x0000000000007b1d */ /* 0x000fe20000010000 */
[----:B------:R-:W-:Y:S01]  /*3f460*/  FFMA R11, R8, 0.69314718246459960938, R241 ;  /* 0x3f317218080b7823 */ /* 0x000fe200000000f1 */
[----:B0-----:R-:W-:Y:S01]  /*3f470*/  FFMA R4, R0, 0.69314718246459960938, R242 ;  /* 0x3f31721800047823 */ /* 0x001fe200000000f2 */
[----:B------:R-:W-:-:S05]  /*3f480*/  FFMA R5, R14, 0.69314718246459960938, R248 ;  /* 0x3f3172180e057823 */ /* 0x000fca00000000f8 */
[----:B------:R-:W0:Y:S08]  /*3f490*/  LDC R0, c[0x0][0x27c] ;  /* 0x00009f00ff007b82 */ /* 0x000e300000000800 */
[----:B--2---:R-:W1:Y:S01]  /*3f4a0*/  LDC.64 R12, c[0x0][0x230] ;  /* 0x00008c00ff0c7b82 */ /* 0x004e620000000a00 */
[C---:B------:R-:W-:Y:S01]  /*3f4b0*/  SHF.L.U32 R6, R252.reuse, 0x2, RZ ;  /* 0x00000002fc067819 */ /* 0x040fe200000006ff */
[----:B---3--:R-:W-:-:S04]  /*3f4c0*/  IMAD.HI R3, R252, 0x4, RZ ;  /* 0x00000004fc037827 */ /* 0x008fc800078e02ff */
[----:B0-----:R-:W-:-:S05]  /*3f4d0*/  IMAD R0, R250, R0, RZ ;  /* 0x00000000fa007224 */ /* 0x001fca00078e02ff */
[C---:B------:R-:W-:Y:S01]  /*3f4e0*/  SHF.L.U32 R7, R0.reuse, 0x2, RZ ;  /* 0x0000000200077819 */ /* 0x040fe200000006ff */
[----:B------:R-:W-:-:S03]  /*3f4f0*/  IMAD.HI R0, R0, 0x4, RZ ;  /* 0x0000000400007827 */ /* 0x000fc600078e02ff */
[----:B-1----:R-:W-:-:S04]  /*3f500*/  IADD3 R2, P0, P1, R6, R12, R7 ;  /* 0x0000000c06027210 */ /* 0x002fc8000791e007 */
[----:B------:R-:W-:Y:S01]  /*3f510*/  IADD3.X R3, R3, R13, R0, P0, P1 ;  /* 0x0000000d03037210 */ /* 0x000fe200007e2400 */
[----:B------:R-:W-:Y:S04]  /*3f520*/  STS.64 [R251], R10 ;  /* 0x0000000afb007388 */ /* 0x000fe80000000a00 */
[----:B------:R-:W-:Y:S01]  /*3f530*/  STS.64 [R251+0x200], R4 ;  /* 0x00020004fb007388 */ /* 0x000fe20000000a00 */
[----:B------:R-:W-:Y:S06]  /*3f540*/  BAR.SYNC.DEFER_BLOCKING 0x0 ;  /* 0x0000000000007b1d */ /* 0x000fec0000010000 */
[----:B------:R-:W0:Y:S04]  /*3f550*/  LDS R9, [R249] ;  /* 0x00000000f9097984 */ /* 0x000e280000000800 */
[----:B0-----:R-:W-:Y:S01]  /*3f560*/  STG.E desc[UR4][R2.64], R9 ;  /* 0x0000000902007986 */ /* 0x001fe2000c101904 */
[----:B------:R-:W-:Y:S05]  /*3f570*/  EXIT ;  /* 0x000000000000794d */ /* 0x000fea0003800000 */
.L_x_2:
[----:B------:R-:W-:-:S00]  /*3f580*/  BRA `(.L_x_2) ;  /* 0xfffffffc00fc7947 */ /* 0x000fc0000383ffff */
[----:B------:R-:W-:-:S00]  /*3f590*/  NOP ;  /* 0x0000000000007918 */ /* 0x000fc00000000000 */
        /* <DEDUP_REMOVED lines=14> */
.L_x_3:


//--------------------- .nv.global.init           --------------------------
	.section	.nv.global.init,"aw",@progbits
.nv.global.init:
	.type		_$_str,@object
	.size		_$_str,(.L_0 - _$_str)
_$_str:
        /*0000*/ 	.byte	0x5f, 0x5f, 0x43, 0x55, 0x44, 0x41, 0x5f, 0x46, 0x54, 0x5a, 0x00
.L_0:


//--------------------- .nv.shared.attn_fwd       --------------------------
	.section	.nv.shared.attn_fwd,"aw",@nobits
	.sectionflags	@""
	.align	16
	.zero		1024


//--------------------- .nv.shared.reserved.0     --------------------------
	.section	.nv.shared.reserved.0,"aw",@nobits
	.weak		__nv_reservedSMEM_offset_0_alias
	.size		__nv_reservedSMEM_offset_0_alias, 0, 0
	.other		__nv_reservedSMEM_offset_0_alias,@"STO_CUDA_RESERVED_SHARED STV_DEFAULT"
__nv_reservedSMEM_offset_0_alias:
	.zero		0


//--------------------- .nv.constant0.attn_fwd    --------------------------
	.section	.nv.constant0.attn_fwd,"a",@progbits
	.sectionflags	@""
	.align	4
.nv.constant0.attn_fwd:
	.zero		664


//--------------------- SYMBOLS --------------------------

	.type		.nv.reservedSmem.offset0,@object
	.size		.nv.reservedSmem.offset0,0x4
